//
// Generated by NVIDIA NVVM Compiler
//
// Compiler Build ID: CL-36424714
// Cuda compilation tools, release 13.0, V13.0.88
// Based on NVVM 20.0.0
//

.version 9.0
.target sm_100
.address_size 64

	// .globl	_ZN3cub18CUB_300001_SM_10006detail11EmptyKernelIvEEvv
// _ZZN3cub18CUB_300001_SM_10006detail6reduce28DeviceReduceSingleTileKernelINS2_10policy_hubIdjN4cuda3std3__44plusIdEEE10Policy1000EN6thrust24THRUST_300001_SM_1000_NS17counting_iteratorIdNSD_11use_defaultESF_SF_EEPdjS9_dd12calculate_piIdEEEvT0_T1_T2_T3_T4_T6_E12temp_storage has been demoted
// _ZZN3cub18CUB_300001_SM_10006detail6reduce18DeviceReduceKernelINS2_10policy_hubIdjN4cuda3std3__44plusIdEEE10Policy1000EN6thrust24THRUST_300001_SM_1000_NS17counting_iteratorIdNSD_11use_defaultESF_SF_EEjS9_d12calculate_piIdEEEvT0_PT3_T1_NS0_13GridEvenShareISM_EET2_T4_E12temp_storage has been demoted
// _ZZN3cub18CUB_300001_SM_10006detail6reduce28DeviceReduceSingleTileKernelINS2_10policy_hubIdjN4cuda3std3__44plusIdEEE10Policy1000EPdSC_iS9_ddNS7_10__identityEEEvT0_T1_T2_T3_T4_T6_E12temp_storage has been demoted
// _ZZN3cub18CUB_300001_SM_10006detail6reduce28DeviceReduceSingleTileKernelINS2_10policy_hubIdyN4cuda3std3__44plusIdEEE10Policy1000EN6thrust24THRUST_300001_SM_1000_NS17counting_iteratorIdNSD_11use_defaultESF_SF_EEPdyS9_dd12calculate_piIdEEEvT0_T1_T2_T3_T4_T6_E12temp_storage has been demoted
// _ZZN3cub18CUB_300001_SM_10006detail6reduce18DeviceReduceKernelINS2_10policy_hubIdyN4cuda3std3__44plusIdEEE10Policy1000EN6thrust24THRUST_300001_SM_1000_NS17counting_iteratorIdNSD_11use_defaultESF_SF_EEyS9_d12calculate_piIdEEEvT0_PT3_T1_NS0_13GridEvenShareISM_EET2_T4_E12temp_storage has been demoted
// _ZZN3cub18CUB_300001_SM_10006detail6reduce28DeviceReduceSingleTileKernelINS2_10policy_hubIdyN4cuda3std3__44plusIdEEE10Policy1000EPdSC_iS9_ddNS7_10__identityEEEvT0_T1_T2_T3_T4_T6_E12temp_storage has been demoted
.global .align 1 .b8 _ZN34_INTERNAL_c81be50c_4_k_cu_73a1bb044cuda3std3__45__cpo5beginE[1];
.global .align 1 .b8 _ZN34_INTERNAL_c81be50c_4_k_cu_73a1bb044cuda3std3__45__cpo3endE[1];
.global .align 1 .b8 _ZN34_INTERNAL_c81be50c_4_k_cu_73a1bb044cuda3std3__45__cpo6cbeginE[1];
.global .align 1 .b8 _ZN34_INTERNAL_c81be50c_4_k_cu_73a1bb044cuda3std3__45__cpo4cendE[1];
.global .align 1 .b8 _ZN34_INTERNAL_c81be50c_4_k_cu_73a1bb044cuda3std3__45__cpo6rbeginE[1];
.global .align 1 .b8 _ZN34_INTERNAL_c81be50c_4_k_cu_73a1bb044cuda3std3__45__cpo4rendE[1];
.global .align 1 .b8 _ZN34_INTERNAL_c81be50c_4_k_cu_73a1bb044cuda3std3__45__cpo7crbeginE[1];
.global .align 1 .b8 _ZN34_INTERNAL_c81be50c_4_k_cu_73a1bb044cuda3std3__45__cpo5crendE[1];
.global .align 1 .b8 _ZN34_INTERNAL_c81be50c_4_k_cu_73a1bb044cuda3std3__436_GLOBAL__N__c81be50c_4_k_cu_73a1bb046ignoreE[1];
.global .align 1 .b8 _ZN34_INTERNAL_c81be50c_4_k_cu_73a1bb044cuda3std3__419piecewise_constructE[1];
.global .align 1 .b8 _ZN34_INTERNAL_c81be50c_4_k_cu_73a1bb044cuda3std3__48in_placeE[1];
.global .align 1 .b8 _ZN34_INTERNAL_c81be50c_4_k_cu_73a1bb044cuda3std3__420unreachable_sentinelE[1];
.global .align 1 .b8 _ZN34_INTERNAL_c81be50c_4_k_cu_73a1bb044cuda3std3__47nulloptE[1];
.global .align 1 .b8 _ZN34_INTERNAL_c81be50c_4_k_cu_73a1bb044cuda3std3__48unexpectE[1];
.global .align 1 .b8 _ZN34_INTERNAL_c81be50c_4_k_cu_73a1bb044cuda3std6ranges3__45__cpo4swapE[1];
.global .align 1 .b8 _ZN34_INTERNAL_c81be50c_4_k_cu_73a1bb044cuda3std6ranges3__45__cpo9iter_moveE[1];
.global .align 1 .b8 _ZN34_INTERNAL_c81be50c_4_k_cu_73a1bb044cuda3std6ranges3__45__cpo5beginE[1];
.global .align 1 .b8 _ZN34_INTERNAL_c81be50c_4_k_cu_73a1bb044cuda3std6ranges3__45__cpo3endE[1];
.global .align 1 .b8 _ZN34_INTERNAL_c81be50c_4_k_cu_73a1bb044cuda3std6ranges3__45__cpo6cbeginE[1];
.global .align 1 .b8 _ZN34_INTERNAL_c81be50c_4_k_cu_73a1bb044cuda3std6ranges3__45__cpo4cendE[1];
.global .align 1 .b8 _ZN34_INTERNAL_c81be50c_4_k_cu_73a1bb044cuda3std6ranges3__45__cpo7advanceE[1];
.global .align 1 .b8 _ZN34_INTERNAL_c81be50c_4_k_cu_73a1bb044cuda3std6ranges3__45__cpo9iter_swapE[1];
.global .align 1 .b8 _ZN34_INTERNAL_c81be50c_4_k_cu_73a1bb044cuda3std6ranges3__45__cpo4nextE[1];
.global .align 1 .b8 _ZN34_INTERNAL_c81be50c_4_k_cu_73a1bb044cuda3std6ranges3__45__cpo4prevE[1];
.global .align 1 .b8 _ZN34_INTERNAL_c81be50c_4_k_cu_73a1bb044cuda3std6ranges3__45__cpo4dataE[1];
.global .align 1 .b8 _ZN34_INTERNAL_c81be50c_4_k_cu_73a1bb044cuda3std6ranges3__45__cpo5cdataE[1];
.global .align 1 .b8 _ZN34_INTERNAL_c81be50c_4_k_cu_73a1bb044cuda3std6ranges3__45__cpo4sizeE[1];
.global .align 1 .b8 _ZN34_INTERNAL_c81be50c_4_k_cu_73a1bb044cuda3std6ranges3__45__cpo5ssizeE[1];
.global .align 1 .b8 _ZN34_INTERNAL_c81be50c_4_k_cu_73a1bb044cuda3std6ranges3__45__cpo8distanceE[1];
.global .align 1 .b8 _ZN34_INTERNAL_c81be50c_4_k_cu_73a1bb046thrust24THRUST_300001_SM_1000_NS8cuda_cub3parE[1];
.global .align 1 .b8 _ZN34_INTERNAL_c81be50c_4_k_cu_73a1bb046thrust24THRUST_300001_SM_1000_NS8cuda_cub10par_nosyncE[1];
.global .align 1 .b8 _ZN34_INTERNAL_c81be50c_4_k_cu_73a1bb046thrust24THRUST_300001_SM_1000_NS6system6detail10sequential3seqE[1];
.global .align 1 .b8 _ZN34_INTERNAL_c81be50c_4_k_cu_73a1bb046thrust24THRUST_300001_SM_1000_NS12placeholders2_1E[1];
.global .align 1 .b8 _ZN34_INTERNAL_c81be50c_4_k_cu_73a1bb046thrust24THRUST_300001_SM_1000_NS12placeholders2_2E[1];
.global .align 1 .b8 _ZN34_INTERNAL_c81be50c_4_k_cu_73a1bb046thrust24THRUST_300001_SM_1000_NS12placeholders2_3E[1];
.global .align 1 .b8 _ZN34_INTERNAL_c81be50c_4_k_cu_73a1bb046thrust24THRUST_300001_SM_1000_NS12placeholders2_4E[1];
.global .align 1 .b8 _ZN34_INTERNAL_c81be50c_4_k_cu_73a1bb046thrust24THRUST_300001_SM_1000_NS12placeholders2_5E[1];
.global .align 1 .b8 _ZN34_INTERNAL_c81be50c_4_k_cu_73a1bb046thrust24THRUST_300001_SM_1000_NS12placeholders2_6E[1];
.global .align 1 .b8 _ZN34_INTERNAL_c81be50c_4_k_cu_73a1bb046thrust24THRUST_300001_SM_1000_NS12placeholders2_7E[1];
.global .align 1 .b8 _ZN34_INTERNAL_c81be50c_4_k_cu_73a1bb046thrust24THRUST_300001_SM_1000_NS12placeholders2_8E[1];
.global .align 1 .b8 _ZN34_INTERNAL_c81be50c_4_k_cu_73a1bb046thrust24THRUST_300001_SM_1000_NS12placeholders2_9E[1];
.global .align 1 .b8 _ZN34_INTERNAL_c81be50c_4_k_cu_73a1bb046thrust24THRUST_300001_SM_1000_NS12placeholders3_10E[1];
.global .align 1 .b8 _ZN34_INTERNAL_c81be50c_4_k_cu_73a1bb046thrust24THRUST_300001_SM_1000_NS3seqE[1];

.visible .entry _ZN3cub18CUB_300001_SM_10006detail11EmptyKernelIvEEvv()
{


	ret;

}
	// .globl	_ZN3cub18CUB_300001_SM_10006detail6reduce28DeviceReduceSingleTileKernelINS2_10policy_hubIdjN4cuda3std3__44plusIdEEE10Policy1000EN6thrust24THRUST_300001_SM_1000_NS17counting_iteratorIdNSD_11use_defaultESF_SF_EEPdjS9_dd12calculate_piIdEEEvT0_T1_T2_T3_T4_T6_
.visible .entry _ZN3cub18CUB_300001_SM_10006detail6reduce28DeviceReduceSingleTileKernelINS2_10policy_hubIdjN4cuda3std3__44plusIdEEE10Policy1000EN6thrust24THRUST_300001_SM_1000_NS17counting_iteratorIdNSD_11use_defaultESF_SF_EEPdjS9_dd12calculate_piIdEEEvT0_T1_T2_T3_T4_T6_(
	.param .align 8 .b8 _ZN3cub18CUB_300001_SM_10006detail6reduce28DeviceReduceSingleTileKernelINS2_10policy_hubIdjN4cuda3std3__44plusIdEEE10Policy1000EN6thrust24THRUST_300001_SM_1000_NS17counting_iteratorIdNSD_11use_defaultESF_SF_EEPdjS9_dd12calculate_piIdEEEvT0_T1_T2_T3_T4_T6__param_0[8],
	.param .u64 .ptr .align 1 _ZN3cub18CUB_300001_SM_10006detail6reduce28DeviceReduceSingleTileKernelINS2_10policy_hubIdjN4cuda3std3__44plusIdEEE10Policy1000EN6thrust24THRUST_300001_SM_1000_NS17counting_iteratorIdNSD_11use_defaultESF_SF_EEPdjS9_dd12calculate_piIdEEEvT0_T1_T2_T3_T4_T6__param_1,
	.param .u32 _ZN3cub18CUB_300001_SM_10006detail6reduce28DeviceReduceSingleTileKernelINS2_10policy_hubIdjN4cuda3std3__44plusIdEEE10Policy1000EN6thrust24THRUST_300001_SM_1000_NS17counting_iteratorIdNSD_11use_defaultESF_SF_EEPdjS9_dd12calculate_piIdEEEvT0_T1_T2_T3_T4_T6__param_2,
	.param .align 1 .b8 _ZN3cub18CUB_300001_SM_10006detail6reduce28DeviceReduceSingleTileKernelINS2_10policy_hubIdjN4cuda3std3__44plusIdEEE10Policy1000EN6thrust24THRUST_300001_SM_1000_NS17counting_iteratorIdNSD_11use_defaultESF_SF_EEPdjS9_dd12calculate_piIdEEEvT0_T1_T2_T3_T4_T6__param_3[1],
	.param .f64 _ZN3cub18CUB_300001_SM_10006detail6reduce28DeviceReduceSingleTileKernelINS2_10policy_hubIdjN4cuda3std3__44plusIdEEE10Policy1000EN6thrust24THRUST_300001_SM_1000_NS17counting_iteratorIdNSD_11use_defaultESF_SF_EEPdjS9_dd12calculate_piIdEEEvT0_T1_T2_T3_T4_T6__param_4,
	.param .align 8 .b8 _ZN3cub18CUB_300001_SM_10006detail6reduce28DeviceReduceSingleTileKernelINS2_10policy_hubIdjN4cuda3std3__44plusIdEEE10Policy1000EN6thrust24THRUST_300001_SM_1000_NS17counting_iteratorIdNSD_11use_defaultESF_SF_EEPdjS9_dd12calculate_piIdEEEvT0_T1_T2_T3_T4_T6__param_5[8]
)
.maxntid 640
.minnctapersm 1
{
	.reg .pred 	%p<62>;
	.reg .b32 	%r<254>;
	.reg .b64 	%rd<33>;
	.reg .b64 	%fd<405>;
	// demoted variable
	.shared .align 8 .b8 _ZZN3cub18CUB_300001_SM_10006detail6reduce28DeviceReduceSingleTileKernelINS2_10policy_hubIdjN4cuda3std3__44plusIdEEE10Policy1000EN6thrust24THRUST_300001_SM_1000_NS17counting_iteratorIdNSD_11use_defaultESF_SF_EEPdjS9_dd12calculate_piIdEEEvT0_T1_T2_T3_T4_T6_E12temp_storage[192];
	ld.param.f64 	%fd42, [_ZN3cub18CUB_300001_SM_10006detail6reduce28DeviceReduceSingleTileKernelINS2_10policy_hubIdjN4cuda3std3__44plusIdEEE10Policy1000EN6thrust24THRUST_300001_SM_1000_NS17counting_iteratorIdNSD_11use_defaultESF_SF_EEPdjS9_dd12calculate_piIdEEEvT0_T1_T2_T3_T4_T6__param_5];
	ld.param.f64 	%fd40, [_ZN3cub18CUB_300001_SM_10006detail6reduce28DeviceReduceSingleTileKernelINS2_10policy_hubIdjN4cuda3std3__44plusIdEEE10Policy1000EN6thrust24THRUST_300001_SM_1000_NS17counting_iteratorIdNSD_11use_defaultESF_SF_EEPdjS9_dd12calculate_piIdEEEvT0_T1_T2_T3_T4_T6__param_0];
	ld.param.u64 	%rd2, [_ZN3cub18CUB_300001_SM_10006detail6reduce28DeviceReduceSingleTileKernelINS2_10policy_hubIdjN4cuda3std3__44plusIdEEE10Policy1000EN6thrust24THRUST_300001_SM_1000_NS17counting_iteratorIdNSD_11use_defaultESF_SF_EEPdjS9_dd12calculate_piIdEEEvT0_T1_T2_T3_T4_T6__param_1];
	ld.param.u32 	%r37, [_ZN3cub18CUB_300001_SM_10006detail6reduce28DeviceReduceSingleTileKernelINS2_10policy_hubIdjN4cuda3std3__44plusIdEEE10Policy1000EN6thrust24THRUST_300001_SM_1000_NS17counting_iteratorIdNSD_11use_defaultESF_SF_EEPdjS9_dd12calculate_piIdEEEvT0_T1_T2_T3_T4_T6__param_2];
	ld.param.f64 	%fd41, [_ZN3cub18CUB_300001_SM_10006detail6reduce28DeviceReduceSingleTileKernelINS2_10policy_hubIdjN4cuda3std3__44plusIdEEE10Policy1000EN6thrust24THRUST_300001_SM_1000_NS17counting_iteratorIdNSD_11use_defaultESF_SF_EEPdjS9_dd12calculate_piIdEEEvT0_T1_T2_T3_T4_T6__param_4];
	cvta.to.global.u64 	%rd1, %rd2;
	setp.ne.s32 	%p1, %r37, 0;
	@%p1 bra 	$L__BB1_3;
	mov.u32 	%r240, %tid.x;
	setp.ne.s32 	%p61, %r240, 0;
	@%p61 bra 	$L__BB1_39;
	st.global.f64 	[%rd1], %fd41;
	bra.uni 	$L__BB1_39;
$L__BB1_3:
	setp.gt.u32 	%p2, %r37, 5119;
	@%p2 bra 	$L__BB1_21;
	mov.u32 	%r1, %tid.x;
	setp.ge.u32 	%p19, %r1, %r37;
	mov.f64 	%fd396, 0d0000000000000000;
	mov.u32 	%r244, %r1;
	@%p19 bra 	$L__BB1_6;
	cvt.rn.f64.u32 	%fd228, %r1;
	add.f64 	%fd229, %fd40, %fd228;
	add.f64 	%fd230, %fd229, 0d3FE0000000000000;
	mul.f64 	%fd231, %fd230, %fd42;
	fma.rn.f64 	%fd232, %fd231, %fd231, 0d3FF0000000000000;
	mov.f64 	%fd233, 0d4010000000000000;
	div.rn.f64 	%fd396, %fd233, %fd232;
	add.s32 	%r244, %r1, 640;
$L__BB1_6:
	setp.ge.u32 	%p20, %r244, %r37;
	@%p20 bra 	$L__BB1_12;
	not.b32 	%r113, %r244;
	add.s32 	%r4, %r37, %r113;
	mul.hi.u32 	%r114, %r4, -858993459;
	shr.u32 	%r115, %r114, 9;
	add.s32 	%r5, %r115, 1;
	and.b32  	%r116, %r115, 3;
	setp.eq.s32 	%p21, %r116, 3;
	@%p21 bra 	$L__BB1_10;
	and.b32  	%r117, %r5, 3;
	neg.s32 	%r242, %r117;
$L__BB1_9:
	.pragma "nounroll";
	cvt.rn.f64.u32 	%fd235, %r244;
	add.f64 	%fd236, %fd40, %fd235;
	add.f64 	%fd237, %fd236, 0d3FE0000000000000;
	mul.f64 	%fd238, %fd42, %fd237;
	fma.rn.f64 	%fd239, %fd238, %fd238, 0d3FF0000000000000;
	mov.f64 	%fd240, 0d4010000000000000;
	div.rn.f64 	%fd241, %fd240, %fd239;
	add.f64 	%fd396, %fd396, %fd241;
	add.s32 	%r244, %r244, 640;
	add.s32 	%r242, %r242, 1;
	setp.ne.s32 	%p22, %r242, 0;
	@%p22 bra 	$L__BB1_9;
$L__BB1_10:
	setp.lt.u32 	%p23, %r4, 1920;
	@%p23 bra 	$L__BB1_12;
$L__BB1_11:
	cvt.rn.f64.u32 	%fd242, %r244;
	add.f64 	%fd243, %fd40, %fd242;
	add.f64 	%fd244, %fd243, 0d3FE0000000000000;
	mul.f64 	%fd245, %fd42, %fd244;
	fma.rn.f64 	%fd246, %fd245, %fd245, 0d3FF0000000000000;
	mov.f64 	%fd247, 0d4010000000000000;
	div.rn.f64 	%fd248, %fd247, %fd246;
	add.f64 	%fd249, %fd396, %fd248;
	add.s32 	%r118, %r244, 640;
	cvt.rn.f64.u32 	%fd250, %r118;
	add.f64 	%fd251, %fd40, %fd250;
	add.f64 	%fd252, %fd251, 0d3FE0000000000000;
	mul.f64 	%fd253, %fd42, %fd252;
	fma.rn.f64 	%fd254, %fd253, %fd253, 0d3FF0000000000000;
	div.rn.f64 	%fd255, %fd247, %fd254;
	add.f64 	%fd256, %fd249, %fd255;
	add.s32 	%r119, %r244, 1280;
	cvt.rn.f64.u32 	%fd257, %r119;
	add.f64 	%fd258, %fd40, %fd257;
	add.f64 	%fd259, %fd258, 0d3FE0000000000000;
	mul.f64 	%fd260, %fd42, %fd259;
	fma.rn.f64 	%fd261, %fd260, %fd260, 0d3FF0000000000000;
	div.rn.f64 	%fd262, %fd247, %fd261;
	add.f64 	%fd263, %fd256, %fd262;
	add.s32 	%r120, %r244, 1920;
	cvt.rn.f64.u32 	%fd264, %r120;
	add.f64 	%fd265, %fd40, %fd264;
	add.f64 	%fd266, %fd265, 0d3FE0000000000000;
	mul.f64 	%fd267, %fd42, %fd266;
	fma.rn.f64 	%fd268, %fd267, %fd267, 0d3FF0000000000000;
	div.rn.f64 	%fd269, %fd247, %fd268;
	add.f64 	%fd396, %fd263, %fd269;
	add.s32 	%r244, %r244, 2560;
	setp.lt.s32 	%p24, %r244, %r37;
	@%p24 bra 	$L__BB1_11;
$L__BB1_12:
	setp.lt.u32 	%p25, %r37, 640;
	@%p25 bra 	$L__BB1_17;
	// begin inline asm
	mov.u32 %r184, %laneid;
	// end inline asm
	mov.b64 	%rd23, %fd396;
	mov.b64 	{%r186, %r191}, %rd23;
	mov.b32 	%r192, 1;
	mov.b32 	%r233, 31;
	mov.b32 	%r234, -1;
	// begin inline asm
	shfl.sync.down.b32 %r185, %r186, %r192, %r233, %r234;
	// end inline asm
	// begin inline asm
	shfl.sync.down.b32 %r190, %r191, %r192, %r233, %r234;
	// end inline asm
	mov.b64 	%rd24, {%r185, %r190};
	mov.b64 	%fd340, %rd24;
	setp.gt.s32 	%p53, %r184, 30;
	add.f64 	%fd341, %fd396, %fd340;
	selp.f64 	%fd342, %fd396, %fd341, %p53;
	mov.b64 	%rd25, %fd342;
	mov.b64 	{%r196, %r201}, %rd25;
	mov.b32 	%r202, 2;
	// begin inline asm
	shfl.sync.down.b32 %r195, %r196, %r202, %r233, %r234;
	// end inline asm
	// begin inline asm
	shfl.sync.down.b32 %r200, %r201, %r202, %r233, %r234;
	// end inline asm
	mov.b64 	%rd26, {%r195, %r200};
	mov.b64 	%fd343, %rd26;
	setp.gt.s32 	%p54, %r184, 29;
	add.f64 	%fd344, %fd342, %fd343;
	selp.f64 	%fd345, %fd342, %fd344, %p54;
	mov.b64 	%rd27, %fd345;
	mov.b64 	{%r206, %r211}, %rd27;
	mov.b32 	%r212, 4;
	// begin inline asm
	shfl.sync.down.b32 %r205, %r206, %r212, %r233, %r234;
	// end inline asm
	// begin inline asm
	shfl.sync.down.b32 %r210, %r211, %r212, %r233, %r234;
	// end inline asm
	mov.b64 	%rd28, {%r205, %r210};
	mov.b64 	%fd346, %rd28;
	setp.gt.s32 	%p55, %r184, 27;
	add.f64 	%fd347, %fd345, %fd346;
	selp.f64 	%fd348, %fd345, %fd347, %p55;
	mov.b64 	%rd29, %fd348;
	mov.b64 	{%r216, %r221}, %rd29;
	mov.b32 	%r222, 8;
	// begin inline asm
	shfl.sync.down.b32 %r215, %r216, %r222, %r233, %r234;
	// end inline asm
	// begin inline asm
	shfl.sync.down.b32 %r220, %r221, %r222, %r233, %r234;
	// end inline asm
	mov.b64 	%rd30, {%r215, %r220};
	mov.b64 	%fd349, %rd30;
	setp.gt.s32 	%p56, %r184, 23;
	add.f64 	%fd350, %fd348, %fd349;
	selp.f64 	%fd351, %fd348, %fd350, %p56;
	mov.b64 	%rd31, %fd351;
	mov.b64 	{%r226, %r231}, %rd31;
	mov.b32 	%r232, 16;
	// begin inline asm
	shfl.sync.down.b32 %r225, %r226, %r232, %r233, %r234;
	// end inline asm
	// begin inline asm
	shfl.sync.down.b32 %r230, %r231, %r232, %r233, %r234;
	// end inline asm
	mov.b64 	%rd32, {%r225, %r230};
	mov.b64 	%fd352, %rd32;
	setp.gt.s32 	%p57, %r184, 15;
	add.f64 	%fd12, %fd351, %fd352;
	selp.f64 	%fd404, %fd351, %fd12, %p57;
	setp.ne.s32 	%p58, %r184, 0;
	@%p58 bra 	$L__BB1_15;
	shr.u32 	%r235, %r1, 2;
	and.b32  	%r236, %r235, 248;
	mov.u32 	%r237, _ZZN3cub18CUB_300001_SM_10006detail6reduce28DeviceReduceSingleTileKernelINS2_10policy_hubIdjN4cuda3std3__44plusIdEEE10Policy1000EN6thrust24THRUST_300001_SM_1000_NS17counting_iteratorIdNSD_11use_defaultESF_SF_EEPdjS9_dd12calculate_piIdEEEvT0_T1_T2_T3_T4_T6_E12temp_storage;
	add.s32 	%r238, %r237, %r236;
	st.shared.f64 	[%r238+24], %fd12;
$L__BB1_15:
	bar.sync 	0;
	setp.ne.s32 	%p59, %r1, 0;
	@%p59 bra 	$L__BB1_37;
	ld.shared.f64 	%fd353, [_ZZN3cub18CUB_300001_SM_10006detail6reduce28DeviceReduceSingleTileKernelINS2_10policy_hubIdjN4cuda3std3__44plusIdEEE10Policy1000EN6thrust24THRUST_300001_SM_1000_NS17counting_iteratorIdNSD_11use_defaultESF_SF_EEPdjS9_dd12calculate_piIdEEEvT0_T1_T2_T3_T4_T6_E12temp_storage+32];
	add.f64 	%fd354, %fd404, %fd353;
	ld.shared.f64 	%fd355, [_ZZN3cub18CUB_300001_SM_10006detail6reduce28DeviceReduceSingleTileKernelINS2_10policy_hubIdjN4cuda3std3__44plusIdEEE10Policy1000EN6thrust24THRUST_300001_SM_1000_NS17counting_iteratorIdNSD_11use_defaultESF_SF_EEPdjS9_dd12calculate_piIdEEEvT0_T1_T2_T3_T4_T6_E12temp_storage+40];
	add.f64 	%fd356, %fd354, %fd355;
	ld.shared.f64 	%fd357, [_ZZN3cub18CUB_300001_SM_10006detail6reduce28DeviceReduceSingleTileKernelINS2_10policy_hubIdjN4cuda3std3__44plusIdEEE10Policy1000EN6thrust24THRUST_300001_SM_1000_NS17counting_iteratorIdNSD_11use_defaultESF_SF_EEPdjS9_dd12calculate_piIdEEEvT0_T1_T2_T3_T4_T6_E12temp_storage+48];
	add.f64 	%fd358, %fd356, %fd357;
	ld.shared.f64 	%fd359, [_ZZN3cub18CUB_300001_SM_10006detail6reduce28DeviceReduceSingleTileKernelINS2_10policy_hubIdjN4cuda3std3__44plusIdEEE10Policy1000EN6thrust24THRUST_300001_SM_1000_NS17counting_iteratorIdNSD_11use_defaultESF_SF_EEPdjS9_dd12calculate_piIdEEEvT0_T1_T2_T3_T4_T6_E12temp_storage+56];
	add.f64 	%fd360, %fd358, %fd359;
	ld.shared.f64 	%fd361, [_ZZN3cub18CUB_300001_SM_10006detail6reduce28DeviceReduceSingleTileKernelINS2_10policy_hubIdjN4cuda3std3__44plusIdEEE10Policy1000EN6thrust24THRUST_300001_SM_1000_NS17counting_iteratorIdNSD_11use_defaultESF_SF_EEPdjS9_dd12calculate_piIdEEEvT0_T1_T2_T3_T4_T6_E12temp_storage+64];
	add.f64 	%fd362, %fd360, %fd361;
	ld.shared.f64 	%fd363, [_ZZN3cub18CUB_300001_SM_10006detail6reduce28DeviceReduceSingleTileKernelINS2_10policy_hubIdjN4cuda3std3__44plusIdEEE10Policy1000EN6thrust24THRUST_300001_SM_1000_NS17counting_iteratorIdNSD_11use_defaultESF_SF_EEPdjS9_dd12calculate_piIdEEEvT0_T1_T2_T3_T4_T6_E12temp_storage+72];
	add.f64 	%fd364, %fd362, %fd363;
	ld.shared.f64 	%fd365, [_ZZN3cub18CUB_300001_SM_10006detail6reduce28DeviceReduceSingleTileKernelINS2_10policy_hubIdjN4cuda3std3__44plusIdEEE10Policy1000EN6thrust24THRUST_300001_SM_1000_NS17counting_iteratorIdNSD_11use_defaultESF_SF_EEPdjS9_dd12calculate_piIdEEEvT0_T1_T2_T3_T4_T6_E12temp_storage+80];
	add.f64 	%fd366, %fd364, %fd365;
	ld.shared.f64 	%fd367, [_ZZN3cub18CUB_300001_SM_10006detail6reduce28DeviceReduceSingleTileKernelINS2_10policy_hubIdjN4cuda3std3__44plusIdEEE10Policy1000EN6thrust24THRUST_300001_SM_1000_NS17counting_iteratorIdNSD_11use_defaultESF_SF_EEPdjS9_dd12calculate_piIdEEEvT0_T1_T2_T3_T4_T6_E12temp_storage+88];
	add.f64 	%fd368, %fd366, %fd367;
	ld.shared.f64 	%fd369, [_ZZN3cub18CUB_300001_SM_10006detail6reduce28DeviceReduceSingleTileKernelINS2_10policy_hubIdjN4cuda3std3__44plusIdEEE10Policy1000EN6thrust24THRUST_300001_SM_1000_NS17counting_iteratorIdNSD_11use_defaultESF_SF_EEPdjS9_dd12calculate_piIdEEEvT0_T1_T2_T3_T4_T6_E12temp_storage+96];
	add.f64 	%fd370, %fd368, %fd369;
	ld.shared.f64 	%fd371, [_ZZN3cub18CUB_300001_SM_10006detail6reduce28DeviceReduceSingleTileKernelINS2_10policy_hubIdjN4cuda3std3__44plusIdEEE10Policy1000EN6thrust24THRUST_300001_SM_1000_NS17counting_iteratorIdNSD_11use_defaultESF_SF_EEPdjS9_dd12calculate_piIdEEEvT0_T1_T2_T3_T4_T6_E12temp_storage+104];
	add.f64 	%fd372, %fd370, %fd371;
	ld.shared.f64 	%fd373, [_ZZN3cub18CUB_300001_SM_10006detail6reduce28DeviceReduceSingleTileKernelINS2_10policy_hubIdjN4cuda3std3__44plusIdEEE10Policy1000EN6thrust24THRUST_300001_SM_1000_NS17counting_iteratorIdNSD_11use_defaultESF_SF_EEPdjS9_dd12calculate_piIdEEEvT0_T1_T2_T3_T4_T6_E12temp_storage+112];
	add.f64 	%fd374, %fd372, %fd373;
	ld.shared.f64 	%fd375, [_ZZN3cub18CUB_300001_SM_10006detail6reduce28DeviceReduceSingleTileKernelINS2_10policy_hubIdjN4cuda3std3__44plusIdEEE10Policy1000EN6thrust24THRUST_300001_SM_1000_NS17counting_iteratorIdNSD_11use_defaultESF_SF_EEPdjS9_dd12calculate_piIdEEEvT0_T1_T2_T3_T4_T6_E12temp_storage+120];
	add.f64 	%fd376, %fd374, %fd375;
	ld.shared.f64 	%fd377, [_ZZN3cub18CUB_300001_SM_10006detail6reduce28DeviceReduceSingleTileKernelINS2_10policy_hubIdjN4cuda3std3__44plusIdEEE10Policy1000EN6thrust24THRUST_300001_SM_1000_NS17counting_iteratorIdNSD_11use_defaultESF_SF_EEPdjS9_dd12calculate_piIdEEEvT0_T1_T2_T3_T4_T6_E12temp_storage+128];
	add.f64 	%fd378, %fd376, %fd377;
	ld.shared.f64 	%fd379, [_ZZN3cub18CUB_300001_SM_10006detail6reduce28DeviceReduceSingleTileKernelINS2_10policy_hubIdjN4cuda3std3__44plusIdEEE10Policy1000EN6thrust24THRUST_300001_SM_1000_NS17counting_iteratorIdNSD_11use_defaultESF_SF_EEPdjS9_dd12calculate_piIdEEEvT0_T1_T2_T3_T4_T6_E12temp_storage+136];
	add.f64 	%fd380, %fd378, %fd379;
	ld.shared.f64 	%fd381, [_ZZN3cub18CUB_300001_SM_10006detail6reduce28DeviceReduceSingleTileKernelINS2_10policy_hubIdjN4cuda3std3__44plusIdEEE10Policy1000EN6thrust24THRUST_300001_SM_1000_NS17counting_iteratorIdNSD_11use_defaultESF_SF_EEPdjS9_dd12calculate_piIdEEEvT0_T1_T2_T3_T4_T6_E12temp_storage+144];
	add.f64 	%fd382, %fd380, %fd381;
	ld.shared.f64 	%fd383, [_ZZN3cub18CUB_300001_SM_10006detail6reduce28DeviceReduceSingleTileKernelINS2_10policy_hubIdjN4cuda3std3__44plusIdEEE10Policy1000EN6thrust24THRUST_300001_SM_1000_NS17counting_iteratorIdNSD_11use_defaultESF_SF_EEPdjS9_dd12calculate_piIdEEEvT0_T1_T2_T3_T4_T6_E12temp_storage+152];
	add.f64 	%fd384, %fd382, %fd383;
	ld.shared.f64 	%fd385, [_ZZN3cub18CUB_300001_SM_10006detail6reduce28DeviceReduceSingleTileKernelINS2_10policy_hubIdjN4cuda3std3__44plusIdEEE10Policy1000EN6thrust24THRUST_300001_SM_1000_NS17counting_iteratorIdNSD_11use_defaultESF_SF_EEPdjS9_dd12calculate_piIdEEEvT0_T1_T2_T3_T4_T6_E12temp_storage+160];
	add.f64 	%fd386, %fd384, %fd385;
	ld.shared.f64 	%fd387, [_ZZN3cub18CUB_300001_SM_10006detail6reduce28DeviceReduceSingleTileKernelINS2_10policy_hubIdjN4cuda3std3__44plusIdEEE10Policy1000EN6thrust24THRUST_300001_SM_1000_NS17counting_iteratorIdNSD_11use_defaultESF_SF_EEPdjS9_dd12calculate_piIdEEEvT0_T1_T2_T3_T4_T6_E12temp_storage+168];
	add.f64 	%fd388, %fd386, %fd387;
	ld.shared.f64 	%fd389, [_ZZN3cub18CUB_300001_SM_10006detail6reduce28DeviceReduceSingleTileKernelINS2_10policy_hubIdjN4cuda3std3__44plusIdEEE10Policy1000EN6thrust24THRUST_300001_SM_1000_NS17counting_iteratorIdNSD_11use_defaultESF_SF_EEPdjS9_dd12calculate_piIdEEEvT0_T1_T2_T3_T4_T6_E12temp_storage+176];
	add.f64 	%fd404, %fd388, %fd389;
	bra.uni 	$L__BB1_37;
$L__BB1_17:
	// begin inline asm
	mov.u32 %r121, %laneid;
	// end inline asm
	and.b32  	%r172, %r1, 992;
	add.s32 	%r173, %r172, 32;
	setp.gt.u32 	%p26, %r173, %r37;
	not.b32 	%r174, %r172;
	add.s32 	%r175, %r37, %r174;
	selp.b32 	%r170, %r175, 31, %p26;
	mov.b64 	%rd13, %fd396;
	mov.b64 	{%r123, %r128}, %rd13;
	mov.b32 	%r129, 1;
	mov.b32 	%r171, -1;
	// begin inline asm
	shfl.sync.down.b32 %r122, %r123, %r129, %r170, %r171;
	// end inline asm
	// begin inline asm
	shfl.sync.down.b32 %r127, %r128, %r129, %r170, %r171;
	// end inline asm
	mov.b64 	%rd14, {%r122, %r127};
	mov.b64 	%fd270, %rd14;
	setp.lt.s32 	%p27, %r121, %r170;
	add.f64 	%fd271, %fd396, %fd270;
	selp.f64 	%fd272, %fd271, %fd396, %p27;
	mov.b64 	%rd15, %fd272;
	mov.b64 	{%r133, %r138}, %rd15;
	mov.b32 	%r139, 2;
	// begin inline asm
	shfl.sync.down.b32 %r132, %r133, %r139, %r170, %r171;
	// end inline asm
	// begin inline asm
	shfl.sync.down.b32 %r137, %r138, %r139, %r170, %r171;
	// end inline asm
	mov.b64 	%rd16, {%r132, %r137};
	mov.b64 	%fd273, %rd16;
	add.s32 	%r176, %r121, 2;
	setp.gt.s32 	%p28, %r176, %r170;
	add.f64 	%fd274, %fd272, %fd273;
	selp.f64 	%fd275, %fd272, %fd274, %p28;
	mov.b64 	%rd17, %fd275;
	mov.b64 	{%r143, %r148}, %rd17;
	mov.b32 	%r149, 4;
	// begin inline asm
	shfl.sync.down.b32 %r142, %r143, %r149, %r170, %r171;
	// end inline asm
	// begin inline asm
	shfl.sync.down.b32 %r147, %r148, %r149, %r170, %r171;
	// end inline asm
	mov.b64 	%rd18, {%r142, %r147};
	mov.b64 	%fd276, %rd18;
	add.s32 	%r177, %r121, 4;
	setp.gt.s32 	%p29, %r177, %r170;
	add.f64 	%fd277, %fd275, %fd276;
	selp.f64 	%fd278, %fd275, %fd277, %p29;
	mov.b64 	%rd19, %fd278;
	mov.b64 	{%r153, %r158}, %rd19;
	mov.b32 	%r159, 8;
	// begin inline asm
	shfl.sync.down.b32 %r152, %r153, %r159, %r170, %r171;
	// end inline asm
	// begin inline asm
	shfl.sync.down.b32 %r157, %r158, %r159, %r170, %r171;
	// end inline asm
	mov.b64 	%rd20, {%r152, %r157};
	mov.b64 	%fd279, %rd20;
	add.s32 	%r178, %r121, 8;
	setp.gt.s32 	%p30, %r178, %r170;
	add.f64 	%fd280, %fd278, %fd279;
	selp.f64 	%fd281, %fd278, %fd280, %p30;
	mov.b64 	%rd21, %fd281;
	mov.b64 	{%r163, %r168}, %rd21;
	mov.b32 	%r169, 16;
	// begin inline asm
	shfl.sync.down.b32 %r162, %r163, %r169, %r170, %r171;
	// end inline asm
	// begin inline asm
	shfl.sync.down.b32 %r167, %r168, %r169, %r170, %r171;
	// end inline asm
	mov.b64 	%rd22, {%r162, %r167};
	mov.b64 	%fd282, %rd22;
	add.s32 	%r179, %r121, 16;
	setp.gt.s32 	%p31, %r179, %r170;
	add.f64 	%fd283, %fd281, %fd282;
	selp.f64 	%fd404, %fd281, %fd283, %p31;
	setp.ne.s32 	%p32, %r121, 0;
	@%p32 bra 	$L__BB1_19;
	shr.u32 	%r180, %r1, 2;
	and.b32  	%r181, %r180, 248;
	mov.u32 	%r182, _ZZN3cub18CUB_300001_SM_10006detail6reduce28DeviceReduceSingleTileKernelINS2_10policy_hubIdjN4cuda3std3__44plusIdEEE10Policy1000EN6thrust24THRUST_300001_SM_1000_NS17counting_iteratorIdNSD_11use_defaultESF_SF_EEPdjS9_dd12calculate_piIdEEEvT0_T1_T2_T3_T4_T6_E12temp_storage;
	add.s32 	%r183, %r182, %r181;
	st.shared.f64 	[%r183+24], %fd404;
$L__BB1_19:
	bar.sync 	0;
	setp.ne.s32 	%p33, %r1, 0;
	@%p33 bra 	$L__BB1_37;
	setp.gt.u32 	%p34, %r37, 32;
	ld.shared.f64 	%fd284, [_ZZN3cub18CUB_300001_SM_10006detail6reduce28DeviceReduceSingleTileKernelINS2_10policy_hubIdjN4cuda3std3__44plusIdEEE10Policy1000EN6thrust24THRUST_300001_SM_1000_NS17counting_iteratorIdNSD_11use_defaultESF_SF_EEPdjS9_dd12calculate_piIdEEEvT0_T1_T2_T3_T4_T6_E12temp_storage+32];
	add.f64 	%fd285, %fd404, %fd284;
	selp.f64 	%fd286, %fd285, %fd404, %p34;
	setp.gt.u32 	%p35, %r37, 64;
	ld.shared.f64 	%fd287, [_ZZN3cub18CUB_300001_SM_10006detail6reduce28DeviceReduceSingleTileKernelINS2_10policy_hubIdjN4cuda3std3__44plusIdEEE10Policy1000EN6thrust24THRUST_300001_SM_1000_NS17counting_iteratorIdNSD_11use_defaultESF_SF_EEPdjS9_dd12calculate_piIdEEEvT0_T1_T2_T3_T4_T6_E12temp_storage+40];
	add.f64 	%fd288, %fd287, %fd286;
	selp.f64 	%fd289, %fd288, %fd286, %p35;
	setp.gt.u32 	%p36, %r37, 96;
	ld.shared.f64 	%fd290, [_ZZN3cub18CUB_300001_SM_10006detail6reduce28DeviceReduceSingleTileKernelINS2_10policy_hubIdjN4cuda3std3__44plusIdEEE10Policy1000EN6thrust24THRUST_300001_SM_1000_NS17counting_iteratorIdNSD_11use_defaultESF_SF_EEPdjS9_dd12calculate_piIdEEEvT0_T1_T2_T3_T4_T6_E12temp_storage+48];
	add.f64 	%fd291, %fd290, %fd289;
	selp.f64 	%fd292, %fd291, %fd289, %p36;
	setp.gt.u32 	%p37, %r37, 128;
	ld.shared.f64 	%fd293, [_ZZN3cub18CUB_300001_SM_10006detail6reduce28DeviceReduceSingleTileKernelINS2_10policy_hubIdjN4cuda3std3__44plusIdEEE10Policy1000EN6thrust24THRUST_300001_SM_1000_NS17counting_iteratorIdNSD_11use_defaultESF_SF_EEPdjS9_dd12calculate_piIdEEEvT0_T1_T2_T3_T4_T6_E12temp_storage+56];
	add.f64 	%fd294, %fd293, %fd292;
	selp.f64 	%fd295, %fd294, %fd292, %p37;
	setp.gt.u32 	%p38, %r37, 160;
	ld.shared.f64 	%fd296, [_ZZN3cub18CUB_300001_SM_10006detail6reduce28DeviceReduceSingleTileKernelINS2_10policy_hubIdjN4cuda3std3__44plusIdEEE10Policy1000EN6thrust24THRUST_300001_SM_1000_NS17counting_iteratorIdNSD_11use_defaultESF_SF_EEPdjS9_dd12calculate_piIdEEEvT0_T1_T2_T3_T4_T6_E12temp_storage+64];
	add.f64 	%fd297, %fd296, %fd295;
	selp.f64 	%fd298, %fd297, %fd295, %p38;
	setp.gt.u32 	%p39, %r37, 192;
	ld.shared.f64 	%fd299, [_ZZN3cub18CUB_300001_SM_10006detail6reduce28DeviceReduceSingleTileKernelINS2_10policy_hubIdjN4cuda3std3__44plusIdEEE10Policy1000EN6thrust24THRUST_300001_SM_1000_NS17counting_iteratorIdNSD_11use_defaultESF_SF_EEPdjS9_dd12calculate_piIdEEEvT0_T1_T2_T3_T4_T6_E12temp_storage+72];
	add.f64 	%fd300, %fd299, %fd298;
	selp.f64 	%fd301, %fd300, %fd298, %p39;
	setp.gt.u32 	%p40, %r37, 224;
	ld.shared.f64 	%fd302, [_ZZN3cub18CUB_300001_SM_10006detail6reduce28DeviceReduceSingleTileKernelINS2_10policy_hubIdjN4cuda3std3__44plusIdEEE10Policy1000EN6thrust24THRUST_300001_SM_1000_NS17counting_iteratorIdNSD_11use_defaultESF_SF_EEPdjS9_dd12calculate_piIdEEEvT0_T1_T2_T3_T4_T6_E12temp_storage+80];
	add.f64 	%fd303, %fd302, %fd301;
	selp.f64 	%fd304, %fd303, %fd301, %p40;
	setp.gt.u32 	%p41, %r37, 256;
	ld.shared.f64 	%fd305, [_ZZN3cub18CUB_300001_SM_10006detail6reduce28DeviceReduceSingleTileKernelINS2_10policy_hubIdjN4cuda3std3__44plusIdEEE10Policy1000EN6thrust24THRUST_300001_SM_1000_NS17counting_iteratorIdNSD_11use_defaultESF_SF_EEPdjS9_dd12calculate_piIdEEEvT0_T1_T2_T3_T4_T6_E12temp_storage+88];
	add.f64 	%fd306, %fd305, %fd304;
	selp.f64 	%fd307, %fd306, %fd304, %p41;
	setp.gt.u32 	%p42, %r37, 288;
	ld.shared.f64 	%fd308, [_ZZN3cub18CUB_300001_SM_10006detail6reduce28DeviceReduceSingleTileKernelINS2_10policy_hubIdjN4cuda3std3__44plusIdEEE10Policy1000EN6thrust24THRUST_300001_SM_1000_NS17counting_iteratorIdNSD_11use_defaultESF_SF_EEPdjS9_dd12calculate_piIdEEEvT0_T1_T2_T3_T4_T6_E12temp_storage+96];
	add.f64 	%fd309, %fd308, %fd307;
	selp.f64 	%fd310, %fd309, %fd307, %p42;
	setp.gt.u32 	%p43, %r37, 320;
	ld.shared.f64 	%fd311, [_ZZN3cub18CUB_300001_SM_10006detail6reduce28DeviceReduceSingleTileKernelINS2_10policy_hubIdjN4cuda3std3__44plusIdEEE10Policy1000EN6thrust24THRUST_300001_SM_1000_NS17counting_iteratorIdNSD_11use_defaultESF_SF_EEPdjS9_dd12calculate_piIdEEEvT0_T1_T2_T3_T4_T6_E12temp_storage+104];
	add.f64 	%fd312, %fd311, %fd310;
	selp.f64 	%fd313, %fd312, %fd310, %p43;
	setp.gt.u32 	%p44, %r37, 352;
	ld.shared.f64 	%fd314, [_ZZN3cub18CUB_300001_SM_10006detail6reduce28DeviceReduceSingleTileKernelINS2_10policy_hubIdjN4cuda3std3__44plusIdEEE10Policy1000EN6thrust24THRUST_300001_SM_1000_NS17counting_iteratorIdNSD_11use_defaultESF_SF_EEPdjS9_dd12calculate_piIdEEEvT0_T1_T2_T3_T4_T6_E12temp_storage+112];
	add.f64 	%fd315, %fd314, %fd313;
	selp.f64 	%fd316, %fd315, %fd313, %p44;
	setp.gt.u32 	%p45, %r37, 384;
	ld.shared.f64 	%fd317, [_ZZN3cub18CUB_300001_SM_10006detail6reduce28DeviceReduceSingleTileKernelINS2_10policy_hubIdjN4cuda3std3__44plusIdEEE10Policy1000EN6thrust24THRUST_300001_SM_1000_NS17counting_iteratorIdNSD_11use_defaultESF_SF_EEPdjS9_dd12calculate_piIdEEEvT0_T1_T2_T3_T4_T6_E12temp_storage+120];
	add.f64 	%fd318, %fd317, %fd316;
	selp.f64 	%fd319, %fd318, %fd316, %p45;
	setp.gt.u32 	%p46, %r37, 416;
	ld.shared.f64 	%fd320, [_ZZN3cub18CUB_300001_SM_10006detail6reduce28DeviceReduceSingleTileKernelINS2_10policy_hubIdjN4cuda3std3__44plusIdEEE10Policy1000EN6thrust24THRUST_300001_SM_1000_NS17counting_iteratorIdNSD_11use_defaultESF_SF_EEPdjS9_dd12calculate_piIdEEEvT0_T1_T2_T3_T4_T6_E12temp_storage+128];
	add.f64 	%fd321, %fd320, %fd319;
	selp.f64 	%fd322, %fd321, %fd319, %p46;
	setp.gt.u32 	%p47, %r37, 448;
	ld.shared.f64 	%fd323, [_ZZN3cub18CUB_300001_SM_10006detail6reduce28DeviceReduceSingleTileKernelINS2_10policy_hubIdjN4cuda3std3__44plusIdEEE10Policy1000EN6thrust24THRUST_300001_SM_1000_NS17counting_iteratorIdNSD_11use_defaultESF_SF_EEPdjS9_dd12calculate_piIdEEEvT0_T1_T2_T3_T4_T6_E12temp_storage+136];
	add.f64 	%fd324, %fd323, %fd322;
	selp.f64 	%fd325, %fd324, %fd322, %p47;
	setp.gt.u32 	%p48, %r37, 480;
	ld.shared.f64 	%fd326, [_ZZN3cub18CUB_300001_SM_10006detail6reduce28DeviceReduceSingleTileKernelINS2_10policy_hubIdjN4cuda3std3__44plusIdEEE10Policy1000EN6thrust24THRUST_300001_SM_1000_NS17counting_iteratorIdNSD_11use_defaultESF_SF_EEPdjS9_dd12calculate_piIdEEEvT0_T1_T2_T3_T4_T6_E12temp_storage+144];
	add.f64 	%fd327, %fd326, %fd325;
	selp.f64 	%fd328, %fd327, %fd325, %p48;
	setp.gt.u32 	%p49, %r37, 512;
	ld.shared.f64 	%fd329, [_ZZN3cub18CUB_300001_SM_10006detail6reduce28DeviceReduceSingleTileKernelINS2_10policy_hubIdjN4cuda3std3__44plusIdEEE10Policy1000EN6thrust24THRUST_300001_SM_1000_NS17counting_iteratorIdNSD_11use_defaultESF_SF_EEPdjS9_dd12calculate_piIdEEEvT0_T1_T2_T3_T4_T6_E12temp_storage+152];
	add.f64 	%fd330, %fd329, %fd328;
	selp.f64 	%fd331, %fd330, %fd328, %p49;
	setp.gt.u32 	%p50, %r37, 544;
	ld.shared.f64 	%fd332, [_ZZN3cub18CUB_300001_SM_10006detail6reduce28DeviceReduceSingleTileKernelINS2_10policy_hubIdjN4cuda3std3__44plusIdEEE10Policy1000EN6thrust24THRUST_300001_SM_1000_NS17counting_iteratorIdNSD_11use_defaultESF_SF_EEPdjS9_dd12calculate_piIdEEEvT0_T1_T2_T3_T4_T6_E12temp_storage+160];
	add.f64 	%fd333, %fd332, %fd331;
	selp.f64 	%fd334, %fd333, %fd331, %p50;
	setp.gt.u32 	%p51, %r37, 576;
	ld.shared.f64 	%fd335, [_ZZN3cub18CUB_300001_SM_10006detail6reduce28DeviceReduceSingleTileKernelINS2_10policy_hubIdjN4cuda3std3__44plusIdEEE10Policy1000EN6thrust24THRUST_300001_SM_1000_NS17counting_iteratorIdNSD_11use_defaultESF_SF_EEPdjS9_dd12calculate_piIdEEEvT0_T1_T2_T3_T4_T6_E12temp_storage+168];
	add.f64 	%fd336, %fd335, %fd334;
	selp.f64 	%fd337, %fd336, %fd334, %p51;
	setp.gt.u32 	%p52, %r37, 608;
	ld.shared.f64 	%fd338, [_ZZN3cub18CUB_300001_SM_10006detail6reduce28DeviceReduceSingleTileKernelINS2_10policy_hubIdjN4cuda3std3__44plusIdEEE10Policy1000EN6thrust24THRUST_300001_SM_1000_NS17counting_iteratorIdNSD_11use_defaultESF_SF_EEPdjS9_dd12calculate_piIdEEEvT0_T1_T2_T3_T4_T6_E12temp_storage+176];
	add.f64 	%fd339, %fd338, %fd337;
	selp.f64 	%fd404, %fd339, %fd337, %p52;
	bra.uni 	$L__BB1_37;
$L__BB1_21:
	mov.u32 	%r14, %tid.x;
	add.f64 	%fd43, %fd40, 0d0000000000000000;
	cvt.rn.f64.u32 	%fd17, %r14;
	add.f64 	%fd44, %fd43, %fd17;
	add.f64 	%fd45, %fd44, 0d3FE0000000000000;
	mul.f64 	%fd46, %fd42, %fd45;
	fma.rn.f64 	%fd47, %fd46, %fd46, 0d3FF0000000000000;
	mov.f64 	%fd48, 0d4010000000000000;
	div.rn.f64 	%fd49, %fd48, %fd47;
	add.s32 	%r39, %r14, 640;
	cvt.rn.f64.u32 	%fd18, %r39;
	add.f64 	%fd50, %fd43, %fd18;
	add.f64 	%fd51, %fd50, 0d3FE0000000000000;
	mul.f64 	%fd52, %fd42, %fd51;
	fma.rn.f64 	%fd53, %fd52, %fd52, 0d3FF0000000000000;
	div.rn.f64 	%fd54, %fd48, %fd53;
	add.s32 	%r40, %r14, 1280;
	cvt.rn.f64.u32 	%fd19, %r40;
	add.f64 	%fd55, %fd43, %fd19;
	add.f64 	%fd56, %fd55, 0d3FE0000000000000;
	mul.f64 	%fd57, %fd42, %fd56;
	fma.rn.f64 	%fd58, %fd57, %fd57, 0d3FF0000000000000;
	div.rn.f64 	%fd59, %fd48, %fd58;
	add.s32 	%r41, %r14, 1920;
	cvt.rn.f64.u32 	%fd20, %r41;
	add.f64 	%fd60, %fd43, %fd20;
	add.f64 	%fd61, %fd60, 0d3FE0000000000000;
	mul.f64 	%fd62, %fd42, %fd61;
	fma.rn.f64 	%fd63, %fd62, %fd62, 0d3FF0000000000000;
	div.rn.f64 	%fd64, %fd48, %fd63;
	add.s32 	%r42, %r14, 2560;
	cvt.rn.f64.u32 	%fd21, %r42;
	add.f64 	%fd65, %fd43, %fd21;
	add.f64 	%fd66, %fd65, 0d3FE0000000000000;
	mul.f64 	%fd67, %fd42, %fd66;
	fma.rn.f64 	%fd68, %fd67, %fd67, 0d3FF0000000000000;
	div.rn.f64 	%fd69, %fd48, %fd68;
	add.s32 	%r43, %r14, 3200;
	cvt.rn.f64.u32 	%fd22, %r43;
	add.f64 	%fd70, %fd43, %fd22;
	add.f64 	%fd71, %fd70, 0d3FE0000000000000;
	mul.f64 	%fd72, %fd42, %fd71;
	fma.rn.f64 	%fd73, %fd72, %fd72, 0d3FF0000000000000;
	div.rn.f64 	%fd74, %fd48, %fd73;
	add.s32 	%r44, %r14, 3840;
	cvt.rn.f64.u32 	%fd23, %r44;
	add.f64 	%fd75, %fd43, %fd23;
	add.f64 	%fd76, %fd75, 0d3FE0000000000000;
	mul.f64 	%fd77, %fd42, %fd76;
	fma.rn.f64 	%fd78, %fd77, %fd77, 0d3FF0000000000000;
	div.rn.f64 	%fd79, %fd48, %fd78;
	add.s32 	%r45, %r14, 4480;
	cvt.rn.f64.u32 	%fd24, %r45;
	add.f64 	%fd80, %fd43, %fd24;
	add.f64 	%fd81, %fd80, 0d3FE0000000000000;
	mul.f64 	%fd82, %fd42, %fd81;
	fma.rn.f64 	%fd83, %fd82, %fd82, 0d3FF0000000000000;
	div.rn.f64 	%fd84, %fd48, %fd83;
	add.f64 	%fd85, %fd49, %fd54;
	add.f64 	%fd86, %fd85, %fd59;
	add.f64 	%fd87, %fd86, %fd64;
	add.f64 	%fd88, %fd87, %fd69;
	add.f64 	%fd89, %fd88, %fd74;
	add.f64 	%fd90, %fd89, %fd79;
	add.f64 	%fd403, %fd90, %fd84;
	add.s32 	%r15, %r37, -5120;
	setp.lt.u32 	%p3, %r15, 5120;
	mov.b32 	%r247, 5120;
	@%p3 bra 	$L__BB1_25;
	mov.b32 	%r247, 5120;
$L__BB1_23:
	cvt.rn.f64.u32 	%fd91, %r247;
	add.f64 	%fd92, %fd40, %fd91;
	add.f64 	%fd93, %fd92, %fd17;
	add.f64 	%fd94, %fd93, 0d3FE0000000000000;
	mul.f64 	%fd95, %fd42, %fd94;
	fma.rn.f64 	%fd96, %fd95, %fd95, 0d3FF0000000000000;
	mov.f64 	%fd97, 0d4010000000000000;
	div.rn.f64 	%fd98, %fd97, %fd96;
	add.f64 	%fd99, %fd92, %fd18;
	add.f64 	%fd100, %fd99, 0d3FE0000000000000;
	mul.f64 	%fd101, %fd42, %fd100;
	fma.rn.f64 	%fd102, %fd101, %fd101, 0d3FF0000000000000;
	div.rn.f64 	%fd103, %fd97, %fd102;
	add.f64 	%fd104, %fd92, %fd19;
	add.f64 	%fd105, %fd104, 0d3FE0000000000000;
	mul.f64 	%fd106, %fd42, %fd105;
	fma.rn.f64 	%fd107, %fd106, %fd106, 0d3FF0000000000000;
	div.rn.f64 	%fd108, %fd97, %fd107;
	add.f64 	%fd109, %fd92, %fd20;
	add.f64 	%fd110, %fd109, 0d3FE0000000000000;
	mul.f64 	%fd111, %fd42, %fd110;
	fma.rn.f64 	%fd112, %fd111, %fd111, 0d3FF0000000000000;
	div.rn.f64 	%fd113, %fd97, %fd112;
	add.f64 	%fd114, %fd92, %fd21;
	add.f64 	%fd115, %fd114, 0d3FE0000000000000;
	mul.f64 	%fd116, %fd42, %fd115;
	fma.rn.f64 	%fd117, %fd116, %fd116, 0d3FF0000000000000;
	div.rn.f64 	%fd118, %fd97, %fd117;
	add.f64 	%fd119, %fd92, %fd22;
	add.f64 	%fd120, %fd119, 0d3FE0000000000000;
	mul.f64 	%fd121, %fd42, %fd120;
	fma.rn.f64 	%fd122, %fd121, %fd121, 0d3FF0000000000000;
	div.rn.f64 	%fd123, %fd97, %fd122;
	add.f64 	%fd124, %fd92, %fd23;
	add.f64 	%fd125, %fd124, 0d3FE0000000000000;
	mul.f64 	%fd126, %fd42, %fd125;
	fma.rn.f64 	%fd127, %fd126, %fd126, 0d3FF0000000000000;
	div.rn.f64 	%fd128, %fd97, %fd127;
	add.f64 	%fd129, %fd92, %fd24;
	add.f64 	%fd130, %fd129, 0d3FE0000000000000;
	mul.f64 	%fd131, %fd42, %fd130;
	fma.rn.f64 	%fd132, %fd131, %fd131, 0d3FF0000000000000;
	div.rn.f64 	%fd133, %fd97, %fd132;
	add.f64 	%fd134, %fd403, %fd98;
	add.f64 	%fd135, %fd134, %fd103;
	add.f64 	%fd136, %fd135, %fd108;
	add.f64 	%fd137, %fd136, %fd113;
	add.f64 	%fd138, %fd137, %fd118;
	add.f64 	%fd139, %fd138, %fd123;
	add.f64 	%fd140, %fd139, %fd128;
	add.f64 	%fd403, %fd140, %fd133;
	sub.s32 	%r47, %r37, %r247;
	setp.lt.u32 	%p4, %r47, 5120;
	@%p4 bra 	$L__BB1_33;
	add.s32 	%r247, %r247, 5120;
	setp.le.u32 	%p5, %r247, %r15;
	@%p5 bra 	$L__BB1_23;
$L__BB1_25:
	setp.le.u32 	%p6, %r37, %r247;
	@%p6 bra 	$L__BB1_33;
	sub.s32 	%r19, %r37, %r247;
	setp.ge.s32 	%p7, %r14, %r19;
	@%p7 bra 	$L__BB1_33;
	not.b32 	%r48, %r14;
	add.s32 	%r49, %r37, %r48;
	sub.s32 	%r20, %r49, %r247;
	mul.hi.u32 	%r50, %r20, -858993459;
	shr.u32 	%r51, %r50, 9;
	add.s32 	%r21, %r51, 1;
	and.b32  	%r52, %r51, 3;
	setp.eq.s32 	%p8, %r52, 3;
	mov.u32 	%r251, %r14;
	@%p8 bra 	$L__BB1_30;
	add.s32 	%r249, %r14, %r247;
	and.b32  	%r53, %r21, 3;
	neg.s32 	%r248, %r53;
	mov.u32 	%r251, %r14;
$L__BB1_29:
	.pragma "nounroll";
	cvt.rn.f64.u32 	%fd142, %r249;
	add.f64 	%fd143, %fd40, %fd142;
	add.f64 	%fd144, %fd143, 0d3FE0000000000000;
	mul.f64 	%fd145, %fd42, %fd144;
	fma.rn.f64 	%fd146, %fd145, %fd145, 0d3FF0000000000000;
	mov.f64 	%fd147, 0d4010000000000000;
	div.rn.f64 	%fd148, %fd147, %fd146;
	add.f64 	%fd403, %fd403, %fd148;
	add.s32 	%r251, %r251, 640;
	add.s32 	%r249, %r249, 640;
	add.s32 	%r248, %r248, 1;
	setp.ne.s32 	%p9, %r248, 0;
	@%p9 bra 	$L__BB1_29;
$L__BB1_30:
	setp.lt.u32 	%p10, %r20, 1920;
	@%p10 bra 	$L__BB1_33;
	add.s32 	%r253, %r251, 1280;
	add.s32 	%r252, %r251, %r247;
$L__BB1_32:
	cvt.rn.f64.u32 	%fd149, %r252;
	add.f64 	%fd150, %fd40, %fd149;
	add.f64 	%fd151, %fd150, 0d3FE0000000000000;
	mul.f64 	%fd152, %fd42, %fd151;
	fma.rn.f64 	%fd153, %fd152, %fd152, 0d3FF0000000000000;
	mov.f64 	%fd154, 0d4010000000000000;
	div.rn.f64 	%fd155, %fd154, %fd153;
	add.f64 	%fd156, %fd403, %fd155;
	add.s32 	%r54, %r252, 640;
	cvt.rn.f64.u32 	%fd157, %r54;
	add.f64 	%fd158, %fd40, %fd157;
	add.f64 	%fd159, %fd158, 0d3FE0000000000000;
	mul.f64 	%fd160, %fd42, %fd159;
	fma.rn.f64 	%fd161, %fd160, %fd160, 0d3FF0000000000000;
	div.rn.f64 	%fd162, %fd154, %fd161;
	add.f64 	%fd163, %fd156, %fd162;
	add.s32 	%r55, %r252, 1280;
	cvt.rn.f64.u32 	%fd164, %r55;
	add.f64 	%fd165, %fd40, %fd164;
	add.f64 	%fd166, %fd165, 0d3FE0000000000000;
	mul.f64 	%fd167, %fd42, %fd166;
	fma.rn.f64 	%fd168, %fd167, %fd167, 0d3FF0000000000000;
	div.rn.f64 	%fd169, %fd154, %fd168;
	add.f64 	%fd170, %fd163, %fd169;
	add.s32 	%r56, %r252, 1920;
	cvt.rn.f64.u32 	%fd171, %r56;
	add.f64 	%fd172, %fd40, %fd171;
	add.f64 	%fd173, %fd172, 0d3FE0000000000000;
	mul.f64 	%fd174, %fd42, %fd173;
	fma.rn.f64 	%fd175, %fd174, %fd174, 0d3FF0000000000000;
	div.rn.f64 	%fd176, %fd154, %fd175;
	add.f64 	%fd403, %fd170, %fd176;
	add.s32 	%r35, %r253, 2560;
	add.s32 	%r57, %r253, 1280;
	add.s32 	%r252, %r252, 2560;
	setp.lt.s32 	%p11, %r57, %r19;
	mov.u32 	%r253, %r35;
	@%p11 bra 	$L__BB1_32;
$L__BB1_33:
	// begin inline asm
	mov.u32 %r58, %laneid;
	// end inline asm
	mov.b64 	%rd3, %fd403;
	mov.b64 	{%r60, %r65}, %rd3;
	mov.b32 	%r66, 1;
	mov.b32 	%r107, 31;
	mov.b32 	%r108, -1;
	// begin inline asm
	shfl.sync.down.b32 %r59, %r60, %r66, %r107, %r108;
	// end inline asm
	// begin inline asm
	shfl.sync.down.b32 %r64, %r65, %r66, %r107, %r108;
	// end inline asm
	mov.b64 	%rd4, {%r59, %r64};
	mov.b64 	%fd177, %rd4;
	setp.gt.s32 	%p12, %r58, 30;
	add.f64 	%fd178, %fd403, %fd177;
	selp.f64 	%fd179, %fd403, %fd178, %p12;
	mov.b64 	%rd5, %fd179;
	mov.b64 	{%r70, %r75}, %rd5;
	mov.b32 	%r76, 2;
	// begin inline asm
	shfl.sync.down.b32 %r69, %r70, %r76, %r107, %r108;
	// end inline asm
	// begin inline asm
	shfl.sync.down.b32 %r74, %r75, %r76, %r107, %r108;
	// end inline asm
	mov.b64 	%rd6, {%r69, %r74};
	mov.b64 	%fd180, %rd6;
	setp.gt.s32 	%p13, %r58, 29;
	add.f64 	%fd181, %fd179, %fd180;
	selp.f64 	%fd182, %fd179, %fd181, %p13;
	mov.b64 	%rd7, %fd182;
	mov.b64 	{%r80, %r85}, %rd7;
	mov.b32 	%r86, 4;
	// begin inline asm
	shfl.sync.down.b32 %r79, %r80, %r86, %r107, %r108;
	// end inline asm
	// begin inline asm
	shfl.sync.down.b32 %r84, %r85, %r86, %r107, %r108;
	// end inline asm
	mov.b64 	%rd8, {%r79, %r84};
	mov.b64 	%fd183, %rd8;
	setp.gt.s32 	%p14, %r58, 27;
	add.f64 	%fd184, %fd182, %fd183;
	selp.f64 	%fd185, %fd182, %fd184, %p14;
	mov.b64 	%rd9, %fd185;
	mov.b64 	{%r90, %r95}, %rd9;
	mov.b32 	%r96, 8;
	// begin inline asm
	shfl.sync.down.b32 %r89, %r90, %r96, %r107, %r108;
	// end inline asm
	// begin inline asm
	shfl.sync.down.b32 %r94, %r95, %r96, %r107, %r108;
	// end inline asm
	mov.b64 	%rd10, {%r89, %r94};
	mov.b64 	%fd186, %rd10;
	setp.gt.s32 	%p15, %r58, 23;
	add.f64 	%fd187, %fd185, %fd186;
	selp.f64 	%fd188, %fd185, %fd187, %p15;
	mov.b64 	%rd11, %fd188;
	mov.b64 	{%r100, %r105}, %rd11;
	mov.b32 	%r106, 16;
	// begin inline asm
	shfl.sync.down.b32 %r99, %r100, %r106, %r107, %r108;
	// end inline asm
	// begin inline asm
	shfl.sync.down.b32 %r104, %r105, %r106, %r107, %r108;
	// end inline asm
	mov.b64 	%rd12, {%r99, %r104};
	mov.b64 	%fd189, %rd12;
	setp.gt.s32 	%p16, %r58, 15;
	add.f64 	%fd36, %fd188, %fd189;
	selp.f64 	%fd404, %fd188, %fd36, %p16;
	setp.ne.s32 	%p17, %r58, 0;
	@%p17 bra 	$L__BB1_35;
	shr.u32 	%r109, %r14, 2;
	and.b32  	%r110, %r109, 248;
	mov.u32 	%r111, _ZZN3cub18CUB_300001_SM_10006detail6reduce28DeviceReduceSingleTileKernelINS2_10policy_hubIdjN4cuda3std3__44plusIdEEE10Policy1000EN6thrust24THRUST_300001_SM_1000_NS17counting_iteratorIdNSD_11use_defaultESF_SF_EEPdjS9_dd12calculate_piIdEEEvT0_T1_T2_T3_T4_T6_E12temp_storage;
	add.s32 	%r112, %r111, %r110;
	st.shared.f64 	[%r112+24], %fd36;
$L__BB1_35:
	bar.sync 	0;
	setp.ne.s32 	%p18, %r14, 0;
	@%p18 bra 	$L__BB1_37;
	ld.shared.f64 	%fd190, [_ZZN3cub18CUB_300001_SM_10006detail6reduce28DeviceReduceSingleTileKernelINS2_10policy_hubIdjN4cuda3std3__44plusIdEEE10Policy1000EN6thrust24THRUST_300001_SM_1000_NS17counting_iteratorIdNSD_11use_defaultESF_SF_EEPdjS9_dd12calculate_piIdEEEvT0_T1_T2_T3_T4_T6_E12temp_storage+32];
	add.f64 	%fd191, %fd404, %fd190;
	ld.shared.f64 	%fd192, [_ZZN3cub18CUB_300001_SM_10006detail6reduce28DeviceReduceSingleTileKernelINS2_10policy_hubIdjN4cuda3std3__44plusIdEEE10Policy1000EN6thrust24THRUST_300001_SM_1000_NS17counting_iteratorIdNSD_11use_defaultESF_SF_EEPdjS9_dd12calculate_piIdEEEvT0_T1_T2_T3_T4_T6_E12temp_storage+40];
	add.f64 	%fd193, %fd191, %fd192;
	ld.shared.f64 	%fd194, [_ZZN3cub18CUB_300001_SM_10006detail6reduce28DeviceReduceSingleTileKernelINS2_10policy_hubIdjN4cuda3std3__44plusIdEEE10Policy1000EN6thrust24THRUST_300001_SM_1000_NS17counting_iteratorIdNSD_11use_defaultESF_SF_EEPdjS9_dd12calculate_piIdEEEvT0_T1_T2_T3_T4_T6_E12temp_storage+48];
	add.f64 	%fd195, %fd193, %fd194;
	ld.shared.f64 	%fd196, [_ZZN3cub18CUB_300001_SM_10006detail6reduce28DeviceReduceSingleTileKernelINS2_10policy_hubIdjN4cuda3std3__44plusIdEEE10Policy1000EN6thrust24THRUST_300001_SM_1000_NS17counting_iteratorIdNSD_11use_defaultESF_SF_EEPdjS9_dd12calculate_piIdEEEvT0_T1_T2_T3_T4_T6_E12temp_storage+56];
	add.f64 	%fd197, %fd195, %fd196;
	ld.shared.f64 	%fd198, [_ZZN3cub18CUB_300001_SM_10006detail6reduce28DeviceReduceSingleTileKernelINS2_10policy_hubIdjN4cuda3std3__44plusIdEEE10Policy1000EN6thrust24THRUST_300001_SM_1000_NS17counting_iteratorIdNSD_11use_defaultESF_SF_EEPdjS9_dd12calculate_piIdEEEvT0_T1_T2_T3_T4_T6_E12temp_storage+64];
	add.f64 	%fd199, %fd197, %fd198;
	ld.shared.f64 	%fd200, [_ZZN3cub18CUB_300001_SM_10006detail6reduce28DeviceReduceSingleTileKernelINS2_10policy_hubIdjN4cuda3std3__44plusIdEEE10Policy1000EN6thrust24THRUST_300001_SM_1000_NS17counting_iteratorIdNSD_11use_defaultESF_SF_EEPdjS9_dd12calculate_piIdEEEvT0_T1_T2_T3_T4_T6_E12temp_storage+72];
	add.f64 	%fd201, %fd199, %fd200;
	ld.shared.f64 	%fd202, [_ZZN3cub18CUB_300001_SM_10006detail6reduce28DeviceReduceSingleTileKernelINS2_10policy_hubIdjN4cuda3std3__44plusIdEEE10Policy1000EN6thrust24THRUST_300001_SM_1000_NS17counting_iteratorIdNSD_11use_defaultESF_SF_EEPdjS9_dd12calculate_piIdEEEvT0_T1_T2_T3_T4_T6_E12temp_storage+80];
	add.f64 	%fd203, %fd201, %fd202;
	ld.shared.f64 	%fd204, [_ZZN3cub18CUB_300001_SM_10006detail6reduce28DeviceReduceSingleTileKernelINS2_10policy_hubIdjN4cuda3std3__44plusIdEEE10Policy1000EN6thrust24THRUST_300001_SM_1000_NS17counting_iteratorIdNSD_11use_defaultESF_SF_EEPdjS9_dd12calculate_piIdEEEvT0_T1_T2_T3_T4_T6_E12temp_storage+88];
	add.f64 	%fd205, %fd203, %fd204;
	ld.shared.f64 	%fd206, [_ZZN3cub18CUB_300001_SM_10006detail6reduce28DeviceReduceSingleTileKernelINS2_10policy_hubIdjN4cuda3std3__44plusIdEEE10Policy1000EN6thrust24THRUST_300001_SM_1000_NS17counting_iteratorIdNSD_11use_defaultESF_SF_EEPdjS9_dd12calculate_piIdEEEvT0_T1_T2_T3_T4_T6_E12temp_storage+96];
	add.f64 	%fd207, %fd205, %fd206;
	ld.shared.f64 	%fd208, [_ZZN3cub18CUB_300001_SM_10006detail6reduce28DeviceReduceSingleTileKernelINS2_10policy_hubIdjN4cuda3std3__44plusIdEEE10Policy1000EN6thrust24THRUST_300001_SM_1000_NS17counting_iteratorIdNSD_11use_defaultESF_SF_EEPdjS9_dd12calculate_piIdEEEvT0_T1_T2_T3_T4_T6_E12temp_storage+104];
	add.f64 	%fd209, %fd207, %fd208;
	ld.shared.f64 	%fd210, [_ZZN3cub18CUB_300001_SM_10006detail6reduce28DeviceReduceSingleTileKernelINS2_10policy_hubIdjN4cuda3std3__44plusIdEEE10Policy1000EN6thrust24THRUST_300001_SM_1000_NS17counting_iteratorIdNSD_11use_defaultESF_SF_EEPdjS9_dd12calculate_piIdEEEvT0_T1_T2_T3_T4_T6_E12temp_storage+112];
	add.f64 	%fd211, %fd209, %fd210;
	ld.shared.f64 	%fd212, [_ZZN3cub18CUB_300001_SM_10006detail6reduce28DeviceReduceSingleTileKernelINS2_10policy_hubIdjN4cuda3std3__44plusIdEEE10Policy1000EN6thrust24THRUST_300001_SM_1000_NS17counting_iteratorIdNSD_11use_defaultESF_SF_EEPdjS9_dd12calculate_piIdEEEvT0_T1_T2_T3_T4_T6_E12temp_storage+120];
	add.f64 	%fd213, %fd211, %fd212;
	ld.shared.f64 	%fd214, [_ZZN3cub18CUB_300001_SM_10006detail6reduce28DeviceReduceSingleTileKernelINS2_10policy_hubIdjN4cuda3std3__44plusIdEEE10Policy1000EN6thrust24THRUST_300001_SM_1000_NS17counting_iteratorIdNSD_11use_defaultESF_SF_EEPdjS9_dd12calculate_piIdEEEvT0_T1_T2_T3_T4_T6_E12temp_storage+128];
	add.f64 	%fd215, %fd213, %fd214;
	ld.shared.f64 	%fd216, [_ZZN3cub18CUB_300001_SM_10006detail6reduce28DeviceReduceSingleTileKernelINS2_10policy_hubIdjN4cuda3std3__44plusIdEEE10Policy1000EN6thrust24THRUST_300001_SM_1000_NS17counting_iteratorIdNSD_11use_defaultESF_SF_EEPdjS9_dd12calculate_piIdEEEvT0_T1_T2_T3_T4_T6_E12temp_storage+136];
	add.f64 	%fd217, %fd215, %fd216;
	ld.shared.f64 	%fd218, [_ZZN3cub18CUB_300001_SM_10006detail6reduce28DeviceReduceSingleTileKernelINS2_10policy_hubIdjN4cuda3std3__44plusIdEEE10Policy1000EN6thrust24THRUST_300001_SM_1000_NS17counting_iteratorIdNSD_11use_defaultESF_SF_EEPdjS9_dd12calculate_piIdEEEvT0_T1_T2_T3_T4_T6_E12temp_storage+144];
	add.f64 	%fd219, %fd217, %fd218;
	ld.shared.f64 	%fd220, [_ZZN3cub18CUB_300001_SM_10006detail6reduce28DeviceReduceSingleTileKernelINS2_10policy_hubIdjN4cuda3std3__44plusIdEEE10Policy1000EN6thrust24THRUST_300001_SM_1000_NS17counting_iteratorIdNSD_11use_defaultESF_SF_EEPdjS9_dd12calculate_piIdEEEvT0_T1_T2_T3_T4_T6_E12temp_storage+152];
	add.f64 	%fd221, %fd219, %fd220;
	ld.shared.f64 	%fd222, [_ZZN3cub18CUB_300001_SM_10006detail6reduce28DeviceReduceSingleTileKernelINS2_10policy_hubIdjN4cuda3std3__44plusIdEEE10Policy1000EN6thrust24THRUST_300001_SM_1000_NS17counting_iteratorIdNSD_11use_defaultESF_SF_EEPdjS9_dd12calculate_piIdEEEvT0_T1_T2_T3_T4_T6_E12temp_storage+160];
	add.f64 	%fd223, %fd221, %fd222;
	ld.shared.f64 	%fd224, [_ZZN3cub18CUB_300001_SM_10006detail6reduce28DeviceReduceSingleTileKernelINS2_10policy_hubIdjN4cuda3std3__44plusIdEEE10Policy1000EN6thrust24THRUST_300001_SM_1000_NS17counting_iteratorIdNSD_11use_defaultESF_SF_EEPdjS9_dd12calculate_piIdEEEvT0_T1_T2_T3_T4_T6_E12temp_storage+168];
	add.f64 	%fd225, %fd223, %fd224;
	ld.shared.f64 	%fd226, [_ZZN3cub18CUB_300001_SM_10006detail6reduce28DeviceReduceSingleTileKernelINS2_10policy_hubIdjN4cuda3std3__44plusIdEEE10Policy1000EN6thrust24THRUST_300001_SM_1000_NS17counting_iteratorIdNSD_11use_defaultESF_SF_EEPdjS9_dd12calculate_piIdEEEvT0_T1_T2_T3_T4_T6_E12temp_storage+176];
	add.f64 	%fd404, %fd225, %fd226;
$L__BB1_37:
	mov.u32 	%r239, %tid.x;
	setp.ne.s32 	%p60, %r239, 0;
	@%p60 bra 	$L__BB1_39;
	add.f64 	%fd390, %fd41, %fd404;
	st.global.f64 	[%rd1], %fd390;
$L__BB1_39:
	ret;

}
	// .globl	_ZN3cub18CUB_300001_SM_10006detail6reduce18DeviceReduceKernelINS2_10policy_hubIdjN4cuda3std3__44plusIdEEE10Policy1000EN6thrust24THRUST_300001_SM_1000_NS17counting_iteratorIdNSD_11use_defaultESF_SF_EEjS9_d12calculate_piIdEEEvT0_PT3_T1_NS0_13GridEvenShareISM_EET2_T4_
.visible .entry _ZN3cub18CUB_300001_SM_10006detail6reduce18DeviceReduceKernelINS2_10policy_hubIdjN4cuda3std3__44plusIdEEE10Policy1000EN6thrust24THRUST_300001_SM_1000_NS17counting_iteratorIdNSD_11use_defaultESF_SF_EEjS9_d12calculate_piIdEEEvT0_PT3_T1_NS0_13GridEvenShareISM_EET2_T4_(
	.param .align 8 .b8 _ZN3cub18CUB_300001_SM_10006detail6reduce18DeviceReduceKernelINS2_10policy_hubIdjN4cuda3std3__44plusIdEEE10Policy1000EN6thrust24THRUST_300001_SM_1000_NS17counting_iteratorIdNSD_11use_defaultESF_SF_EEjS9_d12calculate_piIdEEEvT0_PT3_T1_NS0_13GridEvenShareISM_EET2_T4__param_0[8],
	.param .u64 .ptr .align 1 _ZN3cub18CUB_300001_SM_10006detail6reduce18DeviceReduceKernelINS2_10policy_hubIdjN4cuda3std3__44plusIdEEE10Policy1000EN6thrust24THRUST_300001_SM_1000_NS17counting_iteratorIdNSD_11use_defaultESF_SF_EEjS9_d12calculate_piIdEEEvT0_PT3_T1_NS0_13GridEvenShareISM_EET2_T4__param_1,
	.param .u32 _ZN3cub18CUB_300001_SM_10006detail6reduce18DeviceReduceKernelINS2_10policy_hubIdjN4cuda3std3__44plusIdEEE10Policy1000EN6thrust24THRUST_300001_SM_1000_NS17counting_iteratorIdNSD_11use_defaultESF_SF_EEjS9_d12calculate_piIdEEEvT0_PT3_T1_NS0_13GridEvenShareISM_EET2_T4__param_2,
	.param .align 4 .b8 _ZN3cub18CUB_300001_SM_10006detail6reduce18DeviceReduceKernelINS2_10policy_hubIdjN4cuda3std3__44plusIdEEE10Policy1000EN6thrust24THRUST_300001_SM_1000_NS17counting_iteratorIdNSD_11use_defaultESF_SF_EEjS9_d12calculate_piIdEEEvT0_PT3_T1_NS0_13GridEvenShareISM_EET2_T4__param_3[40],
	.param .align 1 .b8 _ZN3cub18CUB_300001_SM_10006detail6reduce18DeviceReduceKernelINS2_10policy_hubIdjN4cuda3std3__44plusIdEEE10Policy1000EN6thrust24THRUST_300001_SM_1000_NS17counting_iteratorIdNSD_11use_defaultESF_SF_EEjS9_d12calculate_piIdEEEvT0_PT3_T1_NS0_13GridEvenShareISM_EET2_T4__param_4[1],
	.param .align 8 .b8 _ZN3cub18CUB_300001_SM_10006detail6reduce18DeviceReduceKernelINS2_10policy_hubIdjN4cuda3std3__44plusIdEEE10Policy1000EN6thrust24THRUST_300001_SM_1000_NS17counting_iteratorIdNSD_11use_defaultESF_SF_EEjS9_d12calculate_piIdEEEvT0_PT3_T1_NS0_13GridEvenShareISM_EET2_T4__param_5[8]
)
.maxntid 640
{
	.reg .pred 	%p<60>;
	.reg .b16 	%rs<4>;
	.reg .b32 	%r<302>;
	.reg .b64 	%rd<36>;
	.reg .b64 	%fd<403>;
	// demoted variable
	.shared .align 8 .b8 _ZZN3cub18CUB_300001_SM_10006detail6reduce18DeviceReduceKernelINS2_10policy_hubIdjN4cuda3std3__44plusIdEEE10Policy1000EN6thrust24THRUST_300001_SM_1000_NS17counting_iteratorIdNSD_11use_defaultESF_SF_EEjS9_d12calculate_piIdEEEvT0_PT3_T1_NS0_13GridEvenShareISM_EET2_T4_E12temp_storage[192];
	ld.param.u32 	%r63, [_ZN3cub18CUB_300001_SM_10006detail6reduce18DeviceReduceKernelINS2_10policy_hubIdjN4cuda3std3__44plusIdEEE10Policy1000EN6thrust24THRUST_300001_SM_1000_NS17counting_iteratorIdNSD_11use_defaultESF_SF_EEjS9_d12calculate_piIdEEEvT0_PT3_T1_NS0_13GridEvenShareISM_EET2_T4__param_3+24];
	ld.param.f64 	%fd1, [_ZN3cub18CUB_300001_SM_10006detail6reduce18DeviceReduceKernelINS2_10policy_hubIdjN4cuda3std3__44plusIdEEE10Policy1000EN6thrust24THRUST_300001_SM_1000_NS17counting_iteratorIdNSD_11use_defaultESF_SF_EEjS9_d12calculate_piIdEEEvT0_PT3_T1_NS0_13GridEvenShareISM_EET2_T4__param_0];
	ld.param.f64 	%fd2, [_ZN3cub18CUB_300001_SM_10006detail6reduce18DeviceReduceKernelINS2_10policy_hubIdjN4cuda3std3__44plusIdEEE10Policy1000EN6thrust24THRUST_300001_SM_1000_NS17counting_iteratorIdNSD_11use_defaultESF_SF_EEjS9_d12calculate_piIdEEEvT0_PT3_T1_NS0_13GridEvenShareISM_EET2_T4__param_5];
	ld.param.u32 	%r62, [_ZN3cub18CUB_300001_SM_10006detail6reduce18DeviceReduceKernelINS2_10policy_hubIdjN4cuda3std3__44plusIdEEE10Policy1000EN6thrust24THRUST_300001_SM_1000_NS17counting_iteratorIdNSD_11use_defaultESF_SF_EEjS9_d12calculate_piIdEEEvT0_PT3_T1_NS0_13GridEvenShareISM_EET2_T4__param_3+20];
	mov.u32 	%r2, %ctaid.x;
	mul.lo.s32 	%r295, %r2, 5120;
	sub.s32 	%r4, %r62, %r295;
	setp.gt.u32 	%p1, %r4, 5119;
	@%p1 bra 	$L__BB2_19;
	mov.u32 	%r5, %tid.x;
	setp.ge.u32 	%p18, %r5, %r4;
	mov.f64 	%fd395, 0d0000000000000000;
	mov.u32 	%r288, %r5;
	@%p18 bra 	$L__BB2_3;
	add.s32 	%r154, %r295, %r5;
	cvt.rn.f64.u32 	%fd228, %r154;
	add.f64 	%fd229, %fd1, %fd228;
	add.f64 	%fd230, %fd229, 0d3FE0000000000000;
	mul.f64 	%fd231, %fd230, %fd2;
	fma.rn.f64 	%fd232, %fd231, %fd231, 0d3FF0000000000000;
	mov.f64 	%fd233, 0d4010000000000000;
	div.rn.f64 	%fd395, %fd233, %fd232;
	add.s32 	%r288, %r5, 640;
$L__BB2_3:
	setp.ge.u32 	%p19, %r288, %r4;
	@%p19 bra 	$L__BB2_10;
	not.b32 	%r155, %r288;
	add.s32 	%r156, %r62, %r155;
	sub.s32 	%r8, %r156, %r295;
	mul.hi.u32 	%r157, %r8, -858993459;
	shr.u32 	%r158, %r157, 9;
	add.s32 	%r9, %r158, 1;
	and.b32  	%r159, %r158, 3;
	setp.eq.s32 	%p20, %r159, 3;
	@%p20 bra 	$L__BB2_7;
	add.s32 	%r286, %r288, %r295;
	and.b32  	%r160, %r9, 3;
	neg.s32 	%r285, %r160;
$L__BB2_6:
	.pragma "nounroll";
	cvt.rn.f64.u32 	%fd235, %r286;
	add.f64 	%fd236, %fd1, %fd235;
	add.f64 	%fd237, %fd236, 0d3FE0000000000000;
	mul.f64 	%fd238, %fd2, %fd237;
	fma.rn.f64 	%fd239, %fd238, %fd238, 0d3FF0000000000000;
	mov.f64 	%fd240, 0d4010000000000000;
	div.rn.f64 	%fd241, %fd240, %fd239;
	add.f64 	%fd395, %fd395, %fd241;
	add.s32 	%r288, %r288, 640;
	add.s32 	%r286, %r286, 640;
	add.s32 	%r285, %r285, 1;
	setp.ne.s32 	%p21, %r285, 0;
	@%p21 bra 	$L__BB2_6;
$L__BB2_7:
	setp.lt.u32 	%p22, %r8, 1920;
	@%p22 bra 	$L__BB2_10;
	add.s32 	%r290, %r288, 1280;
	add.s32 	%r289, %r288, %r295;
$L__BB2_9:
	cvt.rn.f64.u32 	%fd242, %r289;
	add.f64 	%fd243, %fd1, %fd242;
	add.f64 	%fd244, %fd243, 0d3FE0000000000000;
	mul.f64 	%fd245, %fd2, %fd244;
	fma.rn.f64 	%fd246, %fd245, %fd245, 0d3FF0000000000000;
	mov.f64 	%fd247, 0d4010000000000000;
	div.rn.f64 	%fd248, %fd247, %fd246;
	add.f64 	%fd249, %fd395, %fd248;
	add.s32 	%r161, %r289, 640;
	cvt.rn.f64.u32 	%fd250, %r161;
	add.f64 	%fd251, %fd1, %fd250;
	add.f64 	%fd252, %fd251, 0d3FE0000000000000;
	mul.f64 	%fd253, %fd2, %fd252;
	fma.rn.f64 	%fd254, %fd253, %fd253, 0d3FF0000000000000;
	div.rn.f64 	%fd255, %fd247, %fd254;
	add.f64 	%fd256, %fd249, %fd255;
	add.s32 	%r162, %r289, 1280;
	cvt.rn.f64.u32 	%fd257, %r162;
	add.f64 	%fd258, %fd1, %fd257;
	add.f64 	%fd259, %fd258, 0d3FE0000000000000;
	mul.f64 	%fd260, %fd2, %fd259;
	fma.rn.f64 	%fd261, %fd260, %fd260, 0d3FF0000000000000;
	div.rn.f64 	%fd262, %fd247, %fd261;
	add.f64 	%fd263, %fd256, %fd262;
	add.s32 	%r163, %r289, 1920;
	cvt.rn.f64.u32 	%fd264, %r163;
	add.f64 	%fd265, %fd1, %fd264;
	add.f64 	%fd266, %fd265, 0d3FE0000000000000;
	mul.f64 	%fd267, %fd2, %fd266;
	fma.rn.f64 	%fd268, %fd267, %fd267, 0d3FF0000000000000;
	div.rn.f64 	%fd269, %fd247, %fd268;
	add.f64 	%fd395, %fd263, %fd269;
	add.s32 	%r23, %r290, 2560;
	add.s32 	%r164, %r290, 1280;
	add.s32 	%r289, %r289, 2560;
	setp.lt.s32 	%p23, %r164, %r4;
	mov.u32 	%r290, %r23;
	@%p23 bra 	$L__BB2_9;
$L__BB2_10:
	setp.lt.u32 	%p24, %r4, 640;
	@%p24 bra 	$L__BB2_15;
	// begin inline asm
	mov.u32 %r228, %laneid;
	// end inline asm
	mov.b64 	%rd22, %fd395;
	mov.b64 	{%r230, %r235}, %rd22;
	mov.b32 	%r236, 1;
	mov.b32 	%r277, 31;
	mov.b32 	%r278, -1;
	// begin inline asm
	shfl.sync.down.b32 %r229, %r230, %r236, %r277, %r278;
	// end inline asm
	// begin inline asm
	shfl.sync.down.b32 %r234, %r235, %r236, %r277, %r278;
	// end inline asm
	mov.b64 	%rd23, {%r229, %r234};
	mov.b64 	%fd340, %rd23;
	setp.gt.s32 	%p52, %r228, 30;
	add.f64 	%fd341, %fd395, %fd340;
	selp.f64 	%fd342, %fd395, %fd341, %p52;
	mov.b64 	%rd24, %fd342;
	mov.b64 	{%r240, %r245}, %rd24;
	mov.b32 	%r246, 2;
	// begin inline asm
	shfl.sync.down.b32 %r239, %r240, %r246, %r277, %r278;
	// end inline asm
	// begin inline asm
	shfl.sync.down.b32 %r244, %r245, %r246, %r277, %r278;
	// end inline asm
	mov.b64 	%rd25, {%r239, %r244};
	mov.b64 	%fd343, %rd25;
	setp.gt.s32 	%p53, %r228, 29;
	add.f64 	%fd344, %fd342, %fd343;
	selp.f64 	%fd345, %fd342, %fd344, %p53;
	mov.b64 	%rd26, %fd345;
	mov.b64 	{%r250, %r255}, %rd26;
	mov.b32 	%r256, 4;
	// begin inline asm
	shfl.sync.down.b32 %r249, %r250, %r256, %r277, %r278;
	// end inline asm
	// begin inline asm
	shfl.sync.down.b32 %r254, %r255, %r256, %r277, %r278;
	// end inline asm
	mov.b64 	%rd27, {%r249, %r254};
	mov.b64 	%fd346, %rd27;
	setp.gt.s32 	%p54, %r228, 27;
	add.f64 	%fd347, %fd345, %fd346;
	selp.f64 	%fd348, %fd345, %fd347, %p54;
	mov.b64 	%rd28, %fd348;
	mov.b64 	{%r260, %r265}, %rd28;
	mov.b32 	%r266, 8;
	// begin inline asm
	shfl.sync.down.b32 %r259, %r260, %r266, %r277, %r278;
	// end inline asm
	// begin inline asm
	shfl.sync.down.b32 %r264, %r265, %r266, %r277, %r278;
	// end inline asm
	mov.b64 	%rd29, {%r259, %r264};
	mov.b64 	%fd349, %rd29;
	setp.gt.s32 	%p55, %r228, 23;
	add.f64 	%fd350, %fd348, %fd349;
	selp.f64 	%fd351, %fd348, %fd350, %p55;
	mov.b64 	%rd30, %fd351;
	mov.b64 	{%r270, %r275}, %rd30;
	mov.b32 	%r276, 16;
	// begin inline asm
	shfl.sync.down.b32 %r269, %r270, %r276, %r277, %r278;
	// end inline asm
	// begin inline asm
	shfl.sync.down.b32 %r274, %r275, %r276, %r277, %r278;
	// end inline asm
	mov.b64 	%rd31, {%r269, %r274};
	mov.b64 	%fd352, %rd31;
	setp.gt.s32 	%p56, %r228, 15;
	add.f64 	%fd12, %fd351, %fd352;
	selp.f64 	%fd402, %fd351, %fd12, %p56;
	setp.ne.s32 	%p57, %r228, 0;
	@%p57 bra 	$L__BB2_13;
	shr.u32 	%r279, %r5, 2;
	and.b32  	%r280, %r279, 248;
	mov.u32 	%r281, _ZZN3cub18CUB_300001_SM_10006detail6reduce18DeviceReduceKernelINS2_10policy_hubIdjN4cuda3std3__44plusIdEEE10Policy1000EN6thrust24THRUST_300001_SM_1000_NS17counting_iteratorIdNSD_11use_defaultESF_SF_EEjS9_d12calculate_piIdEEEvT0_PT3_T1_NS0_13GridEvenShareISM_EET2_T4_E12temp_storage;
	add.s32 	%r282, %r281, %r280;
	st.shared.f64 	[%r282+24], %fd12;
$L__BB2_13:
	bar.sync 	0;
	setp.ne.s32 	%p58, %r5, 0;
	@%p58 bra 	$L__BB2_35;
	ld.shared.f64 	%fd353, [_ZZN3cub18CUB_300001_SM_10006detail6reduce18DeviceReduceKernelINS2_10policy_hubIdjN4cuda3std3__44plusIdEEE10Policy1000EN6thrust24THRUST_300001_SM_1000_NS17counting_iteratorIdNSD_11use_defaultESF_SF_EEjS9_d12calculate_piIdEEEvT0_PT3_T1_NS0_13GridEvenShareISM_EET2_T4_E12temp_storage+32];
	add.f64 	%fd354, %fd402, %fd353;
	ld.shared.f64 	%fd355, [_ZZN3cub18CUB_300001_SM_10006detail6reduce18DeviceReduceKernelINS2_10policy_hubIdjN4cuda3std3__44plusIdEEE10Policy1000EN6thrust24THRUST_300001_SM_1000_NS17counting_iteratorIdNSD_11use_defaultESF_SF_EEjS9_d12calculate_piIdEEEvT0_PT3_T1_NS0_13GridEvenShareISM_EET2_T4_E12temp_storage+40];
	add.f64 	%fd356, %fd354, %fd355;
	ld.shared.f64 	%fd357, [_ZZN3cub18CUB_300001_SM_10006detail6reduce18DeviceReduceKernelINS2_10policy_hubIdjN4cuda3std3__44plusIdEEE10Policy1000EN6thrust24THRUST_300001_SM_1000_NS17counting_iteratorIdNSD_11use_defaultESF_SF_EEjS9_d12calculate_piIdEEEvT0_PT3_T1_NS0_13GridEvenShareISM_EET2_T4_E12temp_storage+48];
	add.f64 	%fd358, %fd356, %fd357;
	ld.shared.f64 	%fd359, [_ZZN3cub18CUB_300001_SM_10006detail6reduce18DeviceReduceKernelINS2_10policy_hubIdjN4cuda3std3__44plusIdEEE10Policy1000EN6thrust24THRUST_300001_SM_1000_NS17counting_iteratorIdNSD_11use_defaultESF_SF_EEjS9_d12calculate_piIdEEEvT0_PT3_T1_NS0_13GridEvenShareISM_EET2_T4_E12temp_storage+56];
	add.f64 	%fd360, %fd358, %fd359;
	ld.shared.f64 	%fd361, [_ZZN3cub18CUB_300001_SM_10006detail6reduce18DeviceReduceKernelINS2_10policy_hubIdjN4cuda3std3__44plusIdEEE10Policy1000EN6thrust24THRUST_300001_SM_1000_NS17counting_iteratorIdNSD_11use_defaultESF_SF_EEjS9_d12calculate_piIdEEEvT0_PT3_T1_NS0_13GridEvenShareISM_EET2_T4_E12temp_storage+64];
	add.f64 	%fd362, %fd360, %fd361;
	ld.shared.f64 	%fd363, [_ZZN3cub18CUB_300001_SM_10006detail6reduce18DeviceReduceKernelINS2_10policy_hubIdjN4cuda3std3__44plusIdEEE10Policy1000EN6thrust24THRUST_300001_SM_1000_NS17counting_iteratorIdNSD_11use_defaultESF_SF_EEjS9_d12calculate_piIdEEEvT0_PT3_T1_NS0_13GridEvenShareISM_EET2_T4_E12temp_storage+72];
	add.f64 	%fd364, %fd362, %fd363;
	ld.shared.f64 	%fd365, [_ZZN3cub18CUB_300001_SM_10006detail6reduce18DeviceReduceKernelINS2_10policy_hubIdjN4cuda3std3__44plusIdEEE10Policy1000EN6thrust24THRUST_300001_SM_1000_NS17counting_iteratorIdNSD_11use_defaultESF_SF_EEjS9_d12calculate_piIdEEEvT0_PT3_T1_NS0_13GridEvenShareISM_EET2_T4_E12temp_storage+80];
	add.f64 	%fd366, %fd364, %fd365;
	ld.shared.f64 	%fd367, [_ZZN3cub18CUB_300001_SM_10006detail6reduce18DeviceReduceKernelINS2_10policy_hubIdjN4cuda3std3__44plusIdEEE10Policy1000EN6thrust24THRUST_300001_SM_1000_NS17counting_iteratorIdNSD_11use_defaultESF_SF_EEjS9_d12calculate_piIdEEEvT0_PT3_T1_NS0_13GridEvenShareISM_EET2_T4_E12temp_storage+88];
	add.f64 	%fd368, %fd366, %fd367;
	ld.shared.f64 	%fd369, [_ZZN3cub18CUB_300001_SM_10006detail6reduce18DeviceReduceKernelINS2_10policy_hubIdjN4cuda3std3__44plusIdEEE10Policy1000EN6thrust24THRUST_300001_SM_1000_NS17counting_iteratorIdNSD_11use_defaultESF_SF_EEjS9_d12calculate_piIdEEEvT0_PT3_T1_NS0_13GridEvenShareISM_EET2_T4_E12temp_storage+96];
	add.f64 	%fd370, %fd368, %fd369;
	ld.shared.f64 	%fd371, [_ZZN3cub18CUB_300001_SM_10006detail6reduce18DeviceReduceKernelINS2_10policy_hubIdjN4cuda3std3__44plusIdEEE10Policy1000EN6thrust24THRUST_300001_SM_1000_NS17counting_iteratorIdNSD_11use_defaultESF_SF_EEjS9_d12calculate_piIdEEEvT0_PT3_T1_NS0_13GridEvenShareISM_EET2_T4_E12temp_storage+104];
	add.f64 	%fd372, %fd370, %fd371;
	ld.shared.f64 	%fd373, [_ZZN3cub18CUB_300001_SM_10006detail6reduce18DeviceReduceKernelINS2_10policy_hubIdjN4cuda3std3__44plusIdEEE10Policy1000EN6thrust24THRUST_300001_SM_1000_NS17counting_iteratorIdNSD_11use_defaultESF_SF_EEjS9_d12calculate_piIdEEEvT0_PT3_T1_NS0_13GridEvenShareISM_EET2_T4_E12temp_storage+112];
	add.f64 	%fd374, %fd372, %fd373;
	ld.shared.f64 	%fd375, [_ZZN3cub18CUB_300001_SM_10006detail6reduce18DeviceReduceKernelINS2_10policy_hubIdjN4cuda3std3__44plusIdEEE10Policy1000EN6thrust24THRUST_300001_SM_1000_NS17counting_iteratorIdNSD_11use_defaultESF_SF_EEjS9_d12calculate_piIdEEEvT0_PT3_T1_NS0_13GridEvenShareISM_EET2_T4_E12temp_storage+120];
	add.f64 	%fd376, %fd374, %fd375;
	ld.shared.f64 	%fd377, [_ZZN3cub18CUB_300001_SM_10006detail6reduce18DeviceReduceKernelINS2_10policy_hubIdjN4cuda3std3__44plusIdEEE10Policy1000EN6thrust24THRUST_300001_SM_1000_NS17counting_iteratorIdNSD_11use_defaultESF_SF_EEjS9_d12calculate_piIdEEEvT0_PT3_T1_NS0_13GridEvenShareISM_EET2_T4_E12temp_storage+128];
	add.f64 	%fd378, %fd376, %fd377;
	ld.shared.f64 	%fd379, [_ZZN3cub18CUB_300001_SM_10006detail6reduce18DeviceReduceKernelINS2_10policy_hubIdjN4cuda3std3__44plusIdEEE10Policy1000EN6thrust24THRUST_300001_SM_1000_NS17counting_iteratorIdNSD_11use_defaultESF_SF_EEjS9_d12calculate_piIdEEEvT0_PT3_T1_NS0_13GridEvenShareISM_EET2_T4_E12temp_storage+136];
	add.f64 	%fd380, %fd378, %fd379;
	ld.shared.f64 	%fd381, [_ZZN3cub18CUB_300001_SM_10006detail6reduce18DeviceReduceKernelINS2_10policy_hubIdjN4cuda3std3__44plusIdEEE10Policy1000EN6thrust24THRUST_300001_SM_1000_NS17counting_iteratorIdNSD_11use_defaultESF_SF_EEjS9_d12calculate_piIdEEEvT0_PT3_T1_NS0_13GridEvenShareISM_EET2_T4_E12temp_storage+144];
	add.f64 	%fd382, %fd380, %fd381;
	ld.shared.f64 	%fd383, [_ZZN3cub18CUB_300001_SM_10006detail6reduce18DeviceReduceKernelINS2_10policy_hubIdjN4cuda3std3__44plusIdEEE10Policy1000EN6thrust24THRUST_300001_SM_1000_NS17counting_iteratorIdNSD_11use_defaultESF_SF_EEjS9_d12calculate_piIdEEEvT0_PT3_T1_NS0_13GridEvenShareISM_EET2_T4_E12temp_storage+152];
	add.f64 	%fd384, %fd382, %fd383;
	ld.shared.f64 	%fd385, [_ZZN3cub18CUB_300001_SM_10006detail6reduce18DeviceReduceKernelINS2_10policy_hubIdjN4cuda3std3__44plusIdEEE10Policy1000EN6thrust24THRUST_300001_SM_1000_NS17counting_iteratorIdNSD_11use_defaultESF_SF_EEjS9_d12calculate_piIdEEEvT0_PT3_T1_NS0_13GridEvenShareISM_EET2_T4_E12temp_storage+160];
	add.f64 	%fd386, %fd384, %fd385;
	ld.shared.f64 	%fd387, [_ZZN3cub18CUB_300001_SM_10006detail6reduce18DeviceReduceKernelINS2_10policy_hubIdjN4cuda3std3__44plusIdEEE10Policy1000EN6thrust24THRUST_300001_SM_1000_NS17counting_iteratorIdNSD_11use_defaultESF_SF_EEjS9_d12calculate_piIdEEEvT0_PT3_T1_NS0_13GridEvenShareISM_EET2_T4_E12temp_storage+168];
	add.f64 	%fd388, %fd386, %fd387;
	ld.shared.f64 	%fd389, [_ZZN3cub18CUB_300001_SM_10006detail6reduce18DeviceReduceKernelINS2_10policy_hubIdjN4cuda3std3__44plusIdEEE10Policy1000EN6thrust24THRUST_300001_SM_1000_NS17counting_iteratorIdNSD_11use_defaultESF_SF_EEjS9_d12calculate_piIdEEEvT0_PT3_T1_NS0_13GridEvenShareISM_EET2_T4_E12temp_storage+176];
	add.f64 	%fd402, %fd388, %fd389;
	bra.uni 	$L__BB2_35;
$L__BB2_15:
	// begin inline asm
	mov.u32 %r165, %laneid;
	// end inline asm
	and.b32  	%r216, %r5, 992;
	add.s32 	%r217, %r216, 32;
	setp.gt.u32 	%p25, %r217, %r4;
	not.b32 	%r218, %r216;
	add.s32 	%r219, %r4, %r218;
	selp.b32 	%r214, %r219, 31, %p25;
	mov.b64 	%rd12, %fd395;
	mov.b64 	{%r167, %r172}, %rd12;
	mov.b32 	%r173, 1;
	mov.b32 	%r215, -1;
	// begin inline asm
	shfl.sync.down.b32 %r166, %r167, %r173, %r214, %r215;
	// end inline asm
	// begin inline asm
	shfl.sync.down.b32 %r171, %r172, %r173, %r214, %r215;
	// end inline asm
	mov.b64 	%rd13, {%r166, %r171};
	mov.b64 	%fd270, %rd13;
	setp.lt.s32 	%p26, %r165, %r214;
	add.f64 	%fd271, %fd395, %fd270;
	selp.f64 	%fd272, %fd271, %fd395, %p26;
	mov.b64 	%rd14, %fd272;
	mov.b64 	{%r177, %r182}, %rd14;
	mov.b32 	%r183, 2;
	// begin inline asm
	shfl.sync.down.b32 %r176, %r177, %r183, %r214, %r215;
	// end inline asm
	// begin inline asm
	shfl.sync.down.b32 %r181, %r182, %r183, %r214, %r215;
	// end inline asm
	mov.b64 	%rd15, {%r176, %r181};
	mov.b64 	%fd273, %rd15;
	add.s32 	%r220, %r165, 2;
	setp.gt.s32 	%p27, %r220, %r214;
	add.f64 	%fd274, %fd272, %fd273;
	selp.f64 	%fd275, %fd272, %fd274, %p27;
	mov.b64 	%rd16, %fd275;
	mov.b64 	{%r187, %r192}, %rd16;
	mov.b32 	%r193, 4;
	// begin inline asm
	shfl.sync.down.b32 %r186, %r187, %r193, %r214, %r215;
	// end inline asm
	// begin inline asm
	shfl.sync.down.b32 %r191, %r192, %r193, %r214, %r215;
	// end inline asm
	mov.b64 	%rd17, {%r186, %r191};
	mov.b64 	%fd276, %rd17;
	add.s32 	%r221, %r165, 4;
	setp.gt.s32 	%p28, %r221, %r214;
	add.f64 	%fd277, %fd275, %fd276;
	selp.f64 	%fd278, %fd275, %fd277, %p28;
	mov.b64 	%rd18, %fd278;
	mov.b64 	{%r197, %r202}, %rd18;
	mov.b32 	%r203, 8;
	// begin inline asm
	shfl.sync.down.b32 %r196, %r197, %r203, %r214, %r215;
	// end inline asm
	// begin inline asm
	shfl.sync.down.b32 %r201, %r202, %r203, %r214, %r215;
	// end inline asm
	mov.b64 	%rd19, {%r196, %r201};
	mov.b64 	%fd279, %rd19;
	add.s32 	%r222, %r165, 8;
	setp.gt.s32 	%p29, %r222, %r214;
	add.f64 	%fd280, %fd278, %fd279;
	selp.f64 	%fd281, %fd278, %fd280, %p29;
	mov.b64 	%rd20, %fd281;
	mov.b64 	{%r207, %r212}, %rd20;
	mov.b32 	%r213, 16;
	// begin inline asm
	shfl.sync.down.b32 %r206, %r207, %r213, %r214, %r215;
	// end inline asm
	// begin inline asm
	shfl.sync.down.b32 %r211, %r212, %r213, %r214, %r215;
	// end inline asm
	mov.b64 	%rd21, {%r206, %r211};
	mov.b64 	%fd282, %rd21;
	add.s32 	%r223, %r165, 16;
	setp.gt.s32 	%p30, %r223, %r214;
	add.f64 	%fd283, %fd281, %fd282;
	selp.f64 	%fd402, %fd281, %fd283, %p30;
	setp.ne.s32 	%p31, %r165, 0;
	@%p31 bra 	$L__BB2_17;
	shr.u32 	%r224, %r5, 2;
	and.b32  	%r225, %r224, 248;
	mov.u32 	%r226, _ZZN3cub18CUB_300001_SM_10006detail6reduce18DeviceReduceKernelINS2_10policy_hubIdjN4cuda3std3__44plusIdEEE10Policy1000EN6thrust24THRUST_300001_SM_1000_NS17counting_iteratorIdNSD_11use_defaultESF_SF_EEjS9_d12calculate_piIdEEEvT0_PT3_T1_NS0_13GridEvenShareISM_EET2_T4_E12temp_storage;
	add.s32 	%r227, %r226, %r225;
	st.shared.f64 	[%r227+24], %fd402;
$L__BB2_17:
	bar.sync 	0;
	setp.ne.s32 	%p32, %r5, 0;
	@%p32 bra 	$L__BB2_35;
	setp.gt.u32 	%p33, %r4, 32;
	ld.shared.f64 	%fd284, [_ZZN3cub18CUB_300001_SM_10006detail6reduce18DeviceReduceKernelINS2_10policy_hubIdjN4cuda3std3__44plusIdEEE10Policy1000EN6thrust24THRUST_300001_SM_1000_NS17counting_iteratorIdNSD_11use_defaultESF_SF_EEjS9_d12calculate_piIdEEEvT0_PT3_T1_NS0_13GridEvenShareISM_EET2_T4_E12temp_storage+32];
	add.f64 	%fd285, %fd402, %fd284;
	selp.f64 	%fd286, %fd285, %fd402, %p33;
	setp.gt.u32 	%p34, %r4, 64;
	ld.shared.f64 	%fd287, [_ZZN3cub18CUB_300001_SM_10006detail6reduce18DeviceReduceKernelINS2_10policy_hubIdjN4cuda3std3__44plusIdEEE10Policy1000EN6thrust24THRUST_300001_SM_1000_NS17counting_iteratorIdNSD_11use_defaultESF_SF_EEjS9_d12calculate_piIdEEEvT0_PT3_T1_NS0_13GridEvenShareISM_EET2_T4_E12temp_storage+40];
	add.f64 	%fd288, %fd287, %fd286;
	selp.f64 	%fd289, %fd288, %fd286, %p34;
	setp.gt.u32 	%p35, %r4, 96;
	ld.shared.f64 	%fd290, [_ZZN3cub18CUB_300001_SM_10006detail6reduce18DeviceReduceKernelINS2_10policy_hubIdjN4cuda3std3__44plusIdEEE10Policy1000EN6thrust24THRUST_300001_SM_1000_NS17counting_iteratorIdNSD_11use_defaultESF_SF_EEjS9_d12calculate_piIdEEEvT0_PT3_T1_NS0_13GridEvenShareISM_EET2_T4_E12temp_storage+48];
	add.f64 	%fd291, %fd290, %fd289;
	selp.f64 	%fd292, %fd291, %fd289, %p35;
	setp.gt.u32 	%p36, %r4, 128;
	ld.shared.f64 	%fd293, [_ZZN3cub18CUB_300001_SM_10006detail6reduce18DeviceReduceKernelINS2_10policy_hubIdjN4cuda3std3__44plusIdEEE10Policy1000EN6thrust24THRUST_300001_SM_1000_NS17counting_iteratorIdNSD_11use_defaultESF_SF_EEjS9_d12calculate_piIdEEEvT0_PT3_T1_NS0_13GridEvenShareISM_EET2_T4_E12temp_storage+56];
	add.f64 	%fd294, %fd293, %fd292;
	selp.f64 	%fd295, %fd294, %fd292, %p36;
	setp.gt.u32 	%p37, %r4, 160;
	ld.shared.f64 	%fd296, [_ZZN3cub18CUB_300001_SM_10006detail6reduce18DeviceReduceKernelINS2_10policy_hubIdjN4cuda3std3__44plusIdEEE10Policy1000EN6thrust24THRUST_300001_SM_1000_NS17counting_iteratorIdNSD_11use_defaultESF_SF_EEjS9_d12calculate_piIdEEEvT0_PT3_T1_NS0_13GridEvenShareISM_EET2_T4_E12temp_storage+64];
	add.f64 	%fd297, %fd296, %fd295;
	selp.f64 	%fd298, %fd297, %fd295, %p37;
	setp.gt.u32 	%p38, %r4, 192;
	ld.shared.f64 	%fd299, [_ZZN3cub18CUB_300001_SM_10006detail6reduce18DeviceReduceKernelINS2_10policy_hubIdjN4cuda3std3__44plusIdEEE10Policy1000EN6thrust24THRUST_300001_SM_1000_NS17counting_iteratorIdNSD_11use_defaultESF_SF_EEjS9_d12calculate_piIdEEEvT0_PT3_T1_NS0_13GridEvenShareISM_EET2_T4_E12temp_storage+72];
	add.f64 	%fd300, %fd299, %fd298;
	selp.f64 	%fd301, %fd300, %fd298, %p38;
	setp.gt.u32 	%p39, %r4, 224;
	ld.shared.f64 	%fd302, [_ZZN3cub18CUB_300001_SM_10006detail6reduce18DeviceReduceKernelINS2_10policy_hubIdjN4cuda3std3__44plusIdEEE10Policy1000EN6thrust24THRUST_300001_SM_1000_NS17counting_iteratorIdNSD_11use_defaultESF_SF_EEjS9_d12calculate_piIdEEEvT0_PT3_T1_NS0_13GridEvenShareISM_EET2_T4_E12temp_storage+80];
	add.f64 	%fd303, %fd302, %fd301;
	selp.f64 	%fd304, %fd303, %fd301, %p39;
	setp.gt.u32 	%p40, %r4, 256;
	ld.shared.f64 	%fd305, [_ZZN3cub18CUB_300001_SM_10006detail6reduce18DeviceReduceKernelINS2_10policy_hubIdjN4cuda3std3__44plusIdEEE10Policy1000EN6thrust24THRUST_300001_SM_1000_NS17counting_iteratorIdNSD_11use_defaultESF_SF_EEjS9_d12calculate_piIdEEEvT0_PT3_T1_NS0_13GridEvenShareISM_EET2_T4_E12temp_storage+88];
	add.f64 	%fd306, %fd305, %fd304;
	selp.f64 	%fd307, %fd306, %fd304, %p40;
	setp.gt.u32 	%p41, %r4, 288;
	ld.shared.f64 	%fd308, [_ZZN3cub18CUB_300001_SM_10006detail6reduce18DeviceReduceKernelINS2_10policy_hubIdjN4cuda3std3__44plusIdEEE10Policy1000EN6thrust24THRUST_300001_SM_1000_NS17counting_iteratorIdNSD_11use_defaultESF_SF_EEjS9_d12calculate_piIdEEEvT0_PT3_T1_NS0_13GridEvenShareISM_EET2_T4_E12temp_storage+96];
	add.f64 	%fd309, %fd308, %fd307;
	selp.f64 	%fd310, %fd309, %fd307, %p41;
	setp.gt.u32 	%p42, %r4, 320;
	ld.shared.f64 	%fd311, [_ZZN3cub18CUB_300001_SM_10006detail6reduce18DeviceReduceKernelINS2_10policy_hubIdjN4cuda3std3__44plusIdEEE10Policy1000EN6thrust24THRUST_300001_SM_1000_NS17counting_iteratorIdNSD_11use_defaultESF_SF_EEjS9_d12calculate_piIdEEEvT0_PT3_T1_NS0_13GridEvenShareISM_EET2_T4_E12temp_storage+104];
	add.f64 	%fd312, %fd311, %fd310;
	selp.f64 	%fd313, %fd312, %fd310, %p42;
	setp.gt.u32 	%p43, %r4, 352;
	ld.shared.f64 	%fd314, [_ZZN3cub18CUB_300001_SM_10006detail6reduce18DeviceReduceKernelINS2_10policy_hubIdjN4cuda3std3__44plusIdEEE10Policy1000EN6thrust24THRUST_300001_SM_1000_NS17counting_iteratorIdNSD_11use_defaultESF_SF_EEjS9_d12calculate_piIdEEEvT0_PT3_T1_NS0_13GridEvenShareISM_EET2_T4_E12temp_storage+112];
	add.f64 	%fd315, %fd314, %fd313;
	selp.f64 	%fd316, %fd315, %fd313, %p43;
	setp.gt.u32 	%p44, %r4, 384;
	ld.shared.f64 	%fd317, [_ZZN3cub18CUB_300001_SM_10006detail6reduce18DeviceReduceKernelINS2_10policy_hubIdjN4cuda3std3__44plusIdEEE10Policy1000EN6thrust24THRUST_300001_SM_1000_NS17counting_iteratorIdNSD_11use_defaultESF_SF_EEjS9_d12calculate_piIdEEEvT0_PT3_T1_NS0_13GridEvenShareISM_EET2_T4_E12temp_storage+120];
	add.f64 	%fd318, %fd317, %fd316;
	selp.f64 	%fd319, %fd318, %fd316, %p44;
	setp.gt.u32 	%p45, %r4, 416;
	ld.shared.f64 	%fd320, [_ZZN3cub18CUB_300001_SM_10006detail6reduce18DeviceReduceKernelINS2_10policy_hubIdjN4cuda3std3__44plusIdEEE10Policy1000EN6thrust24THRUST_300001_SM_1000_NS17counting_iteratorIdNSD_11use_defaultESF_SF_EEjS9_d12calculate_piIdEEEvT0_PT3_T1_NS0_13GridEvenShareISM_EET2_T4_E12temp_storage+128];
	add.f64 	%fd321, %fd320, %fd319;
	selp.f64 	%fd322, %fd321, %fd319, %p45;
	setp.gt.u32 	%p46, %r4, 448;
	ld.shared.f64 	%fd323, [_ZZN3cub18CUB_300001_SM_10006detail6reduce18DeviceReduceKernelINS2_10policy_hubIdjN4cuda3std3__44plusIdEEE10Policy1000EN6thrust24THRUST_300001_SM_1000_NS17counting_iteratorIdNSD_11use_defaultESF_SF_EEjS9_d12calculate_piIdEEEvT0_PT3_T1_NS0_13GridEvenShareISM_EET2_T4_E12temp_storage+136];
	add.f64 	%fd324, %fd323, %fd322;
	selp.f64 	%fd325, %fd324, %fd322, %p46;
	setp.gt.u32 	%p47, %r4, 480;
	ld.shared.f64 	%fd326, [_ZZN3cub18CUB_300001_SM_10006detail6reduce18DeviceReduceKernelINS2_10policy_hubIdjN4cuda3std3__44plusIdEEE10Policy1000EN6thrust24THRUST_300001_SM_1000_NS17counting_iteratorIdNSD_11use_defaultESF_SF_EEjS9_d12calculate_piIdEEEvT0_PT3_T1_NS0_13GridEvenShareISM_EET2_T4_E12temp_storage+144];
	add.f64 	%fd327, %fd326, %fd325;
	selp.f64 	%fd328, %fd327, %fd325, %p47;
	setp.gt.u32 	%p48, %r4, 512;
	ld.shared.f64 	%fd329, [_ZZN3cub18CUB_300001_SM_10006detail6reduce18DeviceReduceKernelINS2_10policy_hubIdjN4cuda3std3__44plusIdEEE10Policy1000EN6thrust24THRUST_300001_SM_1000_NS17counting_iteratorIdNSD_11use_defaultESF_SF_EEjS9_d12calculate_piIdEEEvT0_PT3_T1_NS0_13GridEvenShareISM_EET2_T4_E12temp_storage+152];
	add.f64 	%fd330, %fd329, %fd328;
	selp.f64 	%fd331, %fd330, %fd328, %p48;
	setp.gt.u32 	%p49, %r4, 544;
	ld.shared.f64 	%fd332, [_ZZN3cub18CUB_300001_SM_10006detail6reduce18DeviceReduceKernelINS2_10policy_hubIdjN4cuda3std3__44plusIdEEE10Policy1000EN6thrust24THRUST_300001_SM_1000_NS17counting_iteratorIdNSD_11use_defaultESF_SF_EEjS9_d12calculate_piIdEEEvT0_PT3_T1_NS0_13GridEvenShareISM_EET2_T4_E12temp_storage+160];
	add.f64 	%fd333, %fd332, %fd331;
	selp.f64 	%fd334, %fd333, %fd331, %p49;
	setp.gt.u32 	%p50, %r4, 576;
	ld.shared.f64 	%fd335, [_ZZN3cub18CUB_300001_SM_10006detail6reduce18DeviceReduceKernelINS2_10policy_hubIdjN4cuda3std3__44plusIdEEE10Policy1000EN6thrust24THRUST_300001_SM_1000_NS17counting_iteratorIdNSD_11use_defaultESF_SF_EEjS9_d12calculate_piIdEEEvT0_PT3_T1_NS0_13GridEvenShareISM_EET2_T4_E12temp_storage+168];
	add.f64 	%fd336, %fd335, %fd334;
	selp.f64 	%fd337, %fd336, %fd334, %p50;
	setp.gt.u32 	%p51, %r4, 608;
	ld.shared.f64 	%fd338, [_ZZN3cub18CUB_300001_SM_10006detail6reduce18DeviceReduceKernelINS2_10policy_hubIdjN4cuda3std3__44plusIdEEE10Policy1000EN6thrust24THRUST_300001_SM_1000_NS17counting_iteratorIdNSD_11use_defaultESF_SF_EEjS9_d12calculate_piIdEEEvT0_PT3_T1_NS0_13GridEvenShareISM_EET2_T4_E12temp_storage+176];
	add.f64 	%fd339, %fd338, %fd337;
	selp.f64 	%fd402, %fd339, %fd337, %p51;
	bra.uni 	$L__BB2_35;
$L__BB2_19:
	mov.u32 	%r25, %tid.x;
	cvt.rn.f64.u32 	%fd36, %r295;
	add.f64 	%fd37, %fd1, %fd36;
	cvt.rn.f64.u32 	%fd38, %r25;
	add.f64 	%fd39, %fd37, %fd38;
	add.f64 	%fd40, %fd39, 0d3FE0000000000000;
	mul.f64 	%fd41, %fd2, %fd40;
	fma.rn.f64 	%fd42, %fd41, %fd41, 0d3FF0000000000000;
	mov.f64 	%fd43, 0d4010000000000000;
	div.rn.f64 	%fd44, %fd43, %fd42;
	add.s32 	%r67, %r25, 640;
	cvt.rn.f64.u32 	%fd17, %r67;
	add.f64 	%fd45, %fd37, %fd17;
	add.f64 	%fd46, %fd45, 0d3FE0000000000000;
	mul.f64 	%fd47, %fd2, %fd46;
	fma.rn.f64 	%fd48, %fd47, %fd47, 0d3FF0000000000000;
	div.rn.f64 	%fd49, %fd43, %fd48;
	add.s32 	%r68, %r25, 1280;
	cvt.rn.f64.u32 	%fd50, %r68;
	add.f64 	%fd51, %fd37, %fd50;
	add.f64 	%fd52, %fd51, 0d3FE0000000000000;
	mul.f64 	%fd53, %fd2, %fd52;
	fma.rn.f64 	%fd54, %fd53, %fd53, 0d3FF0000000000000;
	div.rn.f64 	%fd55, %fd43, %fd54;
	add.s32 	%r69, %r25, 1920;
	cvt.rn.f64.u32 	%fd56, %r69;
	add.f64 	%fd57, %fd37, %fd56;
	add.f64 	%fd58, %fd57, 0d3FE0000000000000;
	mul.f64 	%fd59, %fd2, %fd58;
	fma.rn.f64 	%fd60, %fd59, %fd59, 0d3FF0000000000000;
	div.rn.f64 	%fd61, %fd43, %fd60;
	add.s32 	%r70, %r25, 2560;
	cvt.rn.f64.u32 	%fd18, %r70;
	add.f64 	%fd62, %fd37, %fd18;
	add.f64 	%fd63, %fd62, 0d3FE0000000000000;
	mul.f64 	%fd64, %fd2, %fd63;
	fma.rn.f64 	%fd65, %fd64, %fd64, 0d3FF0000000000000;
	div.rn.f64 	%fd66, %fd43, %fd65;
	add.s32 	%r71, %r25, 3200;
	cvt.rn.f64.u32 	%fd19, %r71;
	add.f64 	%fd67, %fd37, %fd19;
	add.f64 	%fd68, %fd67, 0d3FE0000000000000;
	mul.f64 	%fd69, %fd2, %fd68;
	fma.rn.f64 	%fd70, %fd69, %fd69, 0d3FF0000000000000;
	div.rn.f64 	%fd71, %fd43, %fd70;
	add.s32 	%r72, %r25, 3840;
	cvt.rn.f64.u32 	%fd20, %r72;
	add.f64 	%fd72, %fd37, %fd20;
	add.f64 	%fd73, %fd72, 0d3FE0000000000000;
	mul.f64 	%fd74, %fd2, %fd73;
	fma.rn.f64 	%fd75, %fd74, %fd74, 0d3FF0000000000000;
	div.rn.f64 	%fd76, %fd43, %fd75;
	add.s32 	%r73, %r25, 4480;
	cvt.rn.f64.u32 	%fd21, %r73;
	add.f64 	%fd77, %fd37, %fd21;
	add.f64 	%fd78, %fd77, 0d3FE0000000000000;
	mul.f64 	%fd79, %fd2, %fd78;
	fma.rn.f64 	%fd80, %fd79, %fd79, 0d3FF0000000000000;
	div.rn.f64 	%fd81, %fd43, %fd80;
	add.f64 	%fd82, %fd44, %fd49;
	add.f64 	%fd83, %fd82, %fd55;
	add.f64 	%fd84, %fd83, %fd61;
	add.f64 	%fd85, %fd84, %fd66;
	add.f64 	%fd86, %fd85, %fd71;
	add.f64 	%fd87, %fd86, %fd76;
	add.f64 	%fd401, %fd87, %fd81;
	mul.lo.s32 	%r74, %r63, 5120;
	setp.lt.u32 	%p2, %r4, %r74;
	@%p2 bra 	$L__BB2_31;
	add.s32 	%r26, %r74, %r295;
	add.s32 	%r293, %r26, 640;
	add.s32 	%r292, %r26, %r25;
	not.b32 	%r77, %r25;
	add.s32 	%r78, %r77, %r62;
	sub.s32 	%r79, %r78, %r74;
	sub.s32 	%r291, %r79, %r295;
	mov.b32 	%r294, 0;
$L__BB2_21:
	mad.lo.s32 	%r295, %r63, 5120, %r295;
	add.s32 	%r80, %r62, -5120;
	setp.gt.u32 	%p3, %r295, %r80;
	@%p3 bra 	$L__BB2_23;
	cvt.rn.f64.u32 	%fd88, %r295;
	add.f64 	%fd89, %fd1, %fd88;
	cvt.rn.f64.u32 	%fd90, %r25;
	add.f64 	%fd91, %fd89, %fd90;
	add.f64 	%fd92, %fd91, 0d3FE0000000000000;
	mul.f64 	%fd93, %fd2, %fd92;
	fma.rn.f64 	%fd94, %fd93, %fd93, 0d3FF0000000000000;
	mov.f64 	%fd95, 0d4010000000000000;
	div.rn.f64 	%fd96, %fd95, %fd94;
	add.f64 	%fd97, %fd89, %fd17;
	add.f64 	%fd98, %fd97, 0d3FE0000000000000;
	mul.f64 	%fd99, %fd2, %fd98;
	fma.rn.f64 	%fd100, %fd99, %fd99, 0d3FF0000000000000;
	div.rn.f64 	%fd101, %fd95, %fd100;
	add.s32 	%r81, %r25, 1280;
	cvt.rn.f64.u32 	%fd102, %r81;
	add.f64 	%fd103, %fd89, %fd102;
	add.f64 	%fd104, %fd103, 0d3FE0000000000000;
	mul.f64 	%fd105, %fd2, %fd104;
	fma.rn.f64 	%fd106, %fd105, %fd105, 0d3FF0000000000000;
	div.rn.f64 	%fd107, %fd95, %fd106;
	add.s32 	%r82, %r25, 1920;
	cvt.rn.f64.u32 	%fd108, %r82;
	add.f64 	%fd109, %fd89, %fd108;
	add.f64 	%fd110, %fd109, 0d3FE0000000000000;
	mul.f64 	%fd111, %fd2, %fd110;
	fma.rn.f64 	%fd112, %fd111, %fd111, 0d3FF0000000000000;
	div.rn.f64 	%fd113, %fd95, %fd112;
	add.f64 	%fd114, %fd89, %fd18;
	add.f64 	%fd115, %fd114, 0d3FE0000000000000;
	mul.f64 	%fd116, %fd2, %fd115;
	fma.rn.f64 	%fd117, %fd116, %fd116, 0d3FF0000000000000;
	div.rn.f64 	%fd118, %fd95, %fd117;
	add.f64 	%fd119, %fd89, %fd19;
	add.f64 	%fd120, %fd119, 0d3FE0000000000000;
	mul.f64 	%fd121, %fd2, %fd120;
	fma.rn.f64 	%fd122, %fd121, %fd121, 0d3FF0000000000000;
	div.rn.f64 	%fd123, %fd95, %fd122;
	add.f64 	%fd124, %fd89, %fd20;
	add.f64 	%fd125, %fd124, 0d3FE0000000000000;
	mul.f64 	%fd126, %fd2, %fd125;
	fma.rn.f64 	%fd127, %fd126, %fd126, 0d3FF0000000000000;
	div.rn.f64 	%fd128, %fd95, %fd127;
	add.f64 	%fd129, %fd89, %fd21;
	add.f64 	%fd130, %fd129, 0d3FE0000000000000;
	mul.f64 	%fd131, %fd2, %fd130;
	fma.rn.f64 	%fd132, %fd131, %fd131, 0d3FF0000000000000;
	div.rn.f64 	%fd133, %fd95, %fd132;
	add.f64 	%fd134, %fd401, %fd96;
	add.f64 	%fd135, %fd134, %fd101;
	add.f64 	%fd136, %fd135, %fd107;
	add.f64 	%fd137, %fd136, %fd113;
	add.f64 	%fd138, %fd137, %fd118;
	add.f64 	%fd139, %fd138, %fd123;
	add.f64 	%fd140, %fd139, %fd128;
	add.f64 	%fd401, %fd140, %fd133;
	sub.s32 	%r83, %r62, %r295;
	mul.lo.s32 	%r84, %r63, 5120;
	setp.lt.u32 	%p4, %r83, %r84;
	add.s32 	%r294, %r294, 1;
	add.s32 	%r293, %r293, %r84;
	add.s32 	%r292, %r292, %r84;
	sub.s32 	%r291, %r291, %r84;
	@%p4 bra 	$L__BB2_31;
	bra.uni 	$L__BB2_21;
$L__BB2_23:
	setp.le.u32 	%p5, %r62, %r295;
	@%p5 bra 	$L__BB2_31;
	sub.s32 	%r41, %r62, %r295;
	setp.ge.s32 	%p6, %r25, %r41;
	@%p6 bra 	$L__BB2_31;
	not.b32 	%r85, %r25;
	add.s32 	%r86, %r62, %r85;
	sub.s32 	%r87, %r86, %r26;
	mul.lo.s32 	%r88, %r63, %r294;
	mad.lo.s32 	%r42, %r88, -5120, %r87;
	mul.hi.u32 	%r89, %r42, -858993459;
	shr.u32 	%r90, %r89, 9;
	and.b32  	%r91, %r90, 3;
	setp.eq.s32 	%p7, %r91, 3;
	mov.u32 	%r299, %r25;
	@%p7 bra 	$L__BB2_28;
	mul.hi.u32 	%r92, %r291, -858993459;
	cvt.u16.u32 	%rs1, %r92;
	shr.u16 	%rs2, %rs1, 9;
	add.s16 	%rs3, %rs2, 1;
	cvt.u32.u16 	%r93, %rs3;
	and.b32  	%r94, %r93, 3;
	neg.s32 	%r296, %r94;
	mov.u32 	%r299, %r25;
$L__BB2_27:
	.pragma "nounroll";
	cvt.rn.f64.u32 	%fd142, %r292;
	add.f64 	%fd143, %fd1, %fd142;
	add.f64 	%fd144, %fd143, 0d3FE0000000000000;
	mul.f64 	%fd145, %fd2, %fd144;
	fma.rn.f64 	%fd146, %fd145, %fd145, 0d3FF0000000000000;
	mov.f64 	%fd147, 0d4010000000000000;
	div.rn.f64 	%fd148, %fd147, %fd146;
	add.f64 	%fd401, %fd401, %fd148;
	add.s32 	%r299, %r299, 640;
	add.s32 	%r292, %r292, 640;
	add.s32 	%r296, %r296, 1;
	setp.ne.s32 	%p8, %r296, 0;
	@%p8 bra 	$L__BB2_27;
$L__BB2_28:
	setp.lt.u32 	%p9, %r42, 1920;
	@%p9 bra 	$L__BB2_31;
	add.s32 	%r301, %r299, 1280;
	add.s32 	%r300, %r299, %r293;
$L__BB2_30:
	add.s32 	%r95, %r300, -640;
	cvt.rn.f64.u32 	%fd149, %r95;
	add.f64 	%fd150, %fd1, %fd149;
	add.f64 	%fd151, %fd150, 0d3FE0000000000000;
	mul.f64 	%fd152, %fd2, %fd151;
	fma.rn.f64 	%fd153, %fd152, %fd152, 0d3FF0000000000000;
	mov.f64 	%fd154, 0d4010000000000000;
	div.rn.f64 	%fd155, %fd154, %fd153;
	add.f64 	%fd156, %fd401, %fd155;
	cvt.rn.f64.u32 	%fd157, %r300;
	add.f64 	%fd158, %fd1, %fd157;
	add.f64 	%fd159, %fd158, 0d3FE0000000000000;
	mul.f64 	%fd160, %fd2, %fd159;
	fma.rn.f64 	%fd161, %fd160, %fd160, 0d3FF0000000000000;
	div.rn.f64 	%fd162, %fd154, %fd161;
	add.f64 	%fd163, %fd156, %fd162;
	add.s32 	%r96, %r300, 640;
	cvt.rn.f64.u32 	%fd164, %r96;
	add.f64 	%fd165, %fd1, %fd164;
	add.f64 	%fd166, %fd165, 0d3FE0000000000000;
	mul.f64 	%fd167, %fd2, %fd166;
	fma.rn.f64 	%fd168, %fd167, %fd167, 0d3FF0000000000000;
	div.rn.f64 	%fd169, %fd154, %fd168;
	add.f64 	%fd170, %fd163, %fd169;
	add.s32 	%r97, %r300, 1280;
	cvt.rn.f64.u32 	%fd171, %r97;
	add.f64 	%fd172, %fd1, %fd171;
	add.f64 	%fd173, %fd172, 0d3FE0000000000000;
	mul.f64 	%fd174, %fd2, %fd173;
	fma.rn.f64 	%fd175, %fd174, %fd174, 0d3FF0000000000000;
	div.rn.f64 	%fd176, %fd154, %fd175;
	add.f64 	%fd401, %fd170, %fd176;
	add.s32 	%r55, %r301, 2560;
	add.s32 	%r98, %r301, 1280;
	add.s32 	%r300, %r300, 2560;
	setp.lt.s32 	%p10, %r98, %r41;
	mov.u32 	%r301, %r55;
	@%p10 bra 	$L__BB2_30;
$L__BB2_31:
	// begin inline asm
	mov.u32 %r99, %laneid;
	// end inline asm
	mov.b64 	%rd2, %fd401;
	mov.b64 	{%r101, %r106}, %rd2;
	mov.b32 	%r107, 1;
	mov.b32 	%r148, 31;
	mov.b32 	%r149, -1;
	// begin inline asm
	shfl.sync.down.b32 %r100, %r101, %r107, %r148, %r149;
	// end inline asm
	// begin inline asm
	shfl.sync.down.b32 %r105, %r106, %r107, %r148, %r149;
	// end inline asm
	mov.b64 	%rd3, {%r100, %r105};
	mov.b64 	%fd177, %rd3;
	setp.gt.s32 	%p11, %r99, 30;
	add.f64 	%fd178, %fd401, %fd177;
	selp.f64 	%fd179, %fd401, %fd178, %p11;
	mov.b64 	%rd4, %fd179;
	mov.b64 	{%r111, %r116}, %rd4;
	mov.b32 	%r117, 2;
	// begin inline asm
	shfl.sync.down.b32 %r110, %r111, %r117, %r148, %r149;
	// end inline asm
	// begin inline asm
	shfl.sync.down.b32 %r115, %r116, %r117, %r148, %r149;
	// end inline asm
	mov.b64 	%rd5, {%r110, %r115};
	mov.b64 	%fd180, %rd5;
	setp.gt.s32 	%p12, %r99, 29;
	add.f64 	%fd181, %fd179, %fd180;
	selp.f64 	%fd182, %fd179, %fd181, %p12;
	mov.b64 	%rd6, %fd182;
	mov.b64 	{%r121, %r126}, %rd6;
	mov.b32 	%r127, 4;
	// begin inline asm
	shfl.sync.down.b32 %r120, %r121, %r127, %r148, %r149;
	// end inline asm
	// begin inline asm
	shfl.sync.down.b32 %r125, %r126, %r127, %r148, %r149;
	// end inline asm
	mov.b64 	%rd7, {%r120, %r125};
	mov.b64 	%fd183, %rd7;
	setp.gt.s32 	%p13, %r99, 27;
	add.f64 	%fd184, %fd182, %fd183;
	selp.f64 	%fd185, %fd182, %fd184, %p13;
	mov.b64 	%rd8, %fd185;
	mov.b64 	{%r131, %r136}, %rd8;
	mov.b32 	%r137, 8;
	// begin inline asm
	shfl.sync.down.b32 %r130, %r131, %r137, %r148, %r149;
	// end inline asm
	// begin inline asm
	shfl.sync.down.b32 %r135, %r136, %r137, %r148, %r149;
	// end inline asm
	mov.b64 	%rd9, {%r130, %r135};
	mov.b64 	%fd186, %rd9;
	setp.gt.s32 	%p14, %r99, 23;
	add.f64 	%fd187, %fd185, %fd186;
	selp.f64 	%fd188, %fd185, %fd187, %p14;
	mov.b64 	%rd10, %fd188;
	mov.b64 	{%r141, %r146}, %rd10;
	mov.b32 	%r147, 16;
	// begin inline asm
	shfl.sync.down.b32 %r140, %r141, %r147, %r148, %r149;
	// end inline asm
	// begin inline asm
	shfl.sync.down.b32 %r145, %r146, %r147, %r148, %r149;
	// end inline asm
	mov.b64 	%rd11, {%r140, %r145};
	mov.b64 	%fd189, %rd11;
	setp.gt.s32 	%p15, %r99, 15;
	add.f64 	%fd32, %fd188, %fd189;
	selp.f64 	%fd402, %fd188, %fd32, %p15;
	setp.ne.s32 	%p16, %r99, 0;
	@%p16 bra 	$L__BB2_33;
	shr.u32 	%r150, %r25, 2;
	and.b32  	%r151, %r150, 248;
	mov.u32 	%r152, _ZZN3cub18CUB_300001_SM_10006detail6reduce18DeviceReduceKernelINS2_10policy_hubIdjN4cuda3std3__44plusIdEEE10Policy1000EN6thrust24THRUST_300001_SM_1000_NS17counting_iteratorIdNSD_11use_defaultESF_SF_EEjS9_d12calculate_piIdEEEvT0_PT3_T1_NS0_13GridEvenShareISM_EET2_T4_E12temp_storage;
	add.s32 	%r153, %r152, %r151;
	st.shared.f64 	[%r153+24], %fd32;
$L__BB2_33:
	bar.sync 	0;
	setp.ne.s32 	%p17, %r25, 0;
	@%p17 bra 	$L__BB2_35;
	ld.shared.f64 	%fd190, [_ZZN3cub18CUB_300001_SM_10006detail6reduce18DeviceReduceKernelINS2_10policy_hubIdjN4cuda3std3__44plusIdEEE10Policy1000EN6thrust24THRUST_300001_SM_1000_NS17counting_iteratorIdNSD_11use_defaultESF_SF_EEjS9_d12calculate_piIdEEEvT0_PT3_T1_NS0_13GridEvenShareISM_EET2_T4_E12temp_storage+32];
	add.f64 	%fd191, %fd402, %fd190;
	ld.shared.f64 	%fd192, [_ZZN3cub18CUB_300001_SM_10006detail6reduce18DeviceReduceKernelINS2_10policy_hubIdjN4cuda3std3__44plusIdEEE10Policy1000EN6thrust24THRUST_300001_SM_1000_NS17counting_iteratorIdNSD_11use_defaultESF_SF_EEjS9_d12calculate_piIdEEEvT0_PT3_T1_NS0_13GridEvenShareISM_EET2_T4_E12temp_storage+40];
	add.f64 	%fd193, %fd191, %fd192;
	ld.shared.f64 	%fd194, [_ZZN3cub18CUB_300001_SM_10006detail6reduce18DeviceReduceKernelINS2_10policy_hubIdjN4cuda3std3__44plusIdEEE10Policy1000EN6thrust24THRUST_300001_SM_1000_NS17counting_iteratorIdNSD_11use_defaultESF_SF_EEjS9_d12calculate_piIdEEEvT0_PT3_T1_NS0_13GridEvenShareISM_EET2_T4_E12temp_storage+48];
	add.f64 	%fd195, %fd193, %fd194;
	ld.shared.f64 	%fd196, [_ZZN3cub18CUB_300001_SM_10006detail6reduce18DeviceReduceKernelINS2_10policy_hubIdjN4cuda3std3__44plusIdEEE10Policy1000EN6thrust24THRUST_300001_SM_1000_NS17counting_iteratorIdNSD_11use_defaultESF_SF_EEjS9_d12calculate_piIdEEEvT0_PT3_T1_NS0_13GridEvenShareISM_EET2_T4_E12temp_storage+56];
	add.f64 	%fd197, %fd195, %fd196;
	ld.shared.f64 	%fd198, [_ZZN3cub18CUB_300001_SM_10006detail6reduce18DeviceReduceKernelINS2_10policy_hubIdjN4cuda3std3__44plusIdEEE10Policy1000EN6thrust24THRUST_300001_SM_1000_NS17counting_iteratorIdNSD_11use_defaultESF_SF_EEjS9_d12calculate_piIdEEEvT0_PT3_T1_NS0_13GridEvenShareISM_EET2_T4_E12temp_storage+64];
	add.f64 	%fd199, %fd197, %fd198;
	ld.shared.f64 	%fd200, [_ZZN3cub18CUB_300001_SM_10006detail6reduce18DeviceReduceKernelINS2_10policy_hubIdjN4cuda3std3__44plusIdEEE10Policy1000EN6thrust24THRUST_300001_SM_1000_NS17counting_iteratorIdNSD_11use_defaultESF_SF_EEjS9_d12calculate_piIdEEEvT0_PT3_T1_NS0_13GridEvenShareISM_EET2_T4_E12temp_storage+72];
	add.f64 	%fd201, %fd199, %fd200;
	ld.shared.f64 	%fd202, [_ZZN3cub18CUB_300001_SM_10006detail6reduce18DeviceReduceKernelINS2_10policy_hubIdjN4cuda3std3__44plusIdEEE10Policy1000EN6thrust24THRUST_300001_SM_1000_NS17counting_iteratorIdNSD_11use_defaultESF_SF_EEjS9_d12calculate_piIdEEEvT0_PT3_T1_NS0_13GridEvenShareISM_EET2_T4_E12temp_storage+80];
	add.f64 	%fd203, %fd201, %fd202;
	ld.shared.f64 	%fd204, [_ZZN3cub18CUB_300001_SM_10006detail6reduce18DeviceReduceKernelINS2_10policy_hubIdjN4cuda3std3__44plusIdEEE10Policy1000EN6thrust24THRUST_300001_SM_1000_NS17counting_iteratorIdNSD_11use_defaultESF_SF_EEjS9_d12calculate_piIdEEEvT0_PT3_T1_NS0_13GridEvenShareISM_EET2_T4_E12temp_storage+88];
	add.f64 	%fd205, %fd203, %fd204;
	ld.shared.f64 	%fd206, [_ZZN3cub18CUB_300001_SM_10006detail6reduce18DeviceReduceKernelINS2_10policy_hubIdjN4cuda3std3__44plusIdEEE10Policy1000EN6thrust24THRUST_300001_SM_1000_NS17counting_iteratorIdNSD_11use_defaultESF_SF_EEjS9_d12calculate_piIdEEEvT0_PT3_T1_NS0_13GridEvenShareISM_EET2_T4_E12temp_storage+96];
	add.f64 	%fd207, %fd205, %fd206;
	ld.shared.f64 	%fd208, [_ZZN3cub18CUB_300001_SM_10006detail6reduce18DeviceReduceKernelINS2_10policy_hubIdjN4cuda3std3__44plusIdEEE10Policy1000EN6thrust24THRUST_300001_SM_1000_NS17counting_iteratorIdNSD_11use_defaultESF_SF_EEjS9_d12calculate_piIdEEEvT0_PT3_T1_NS0_13GridEvenShareISM_EET2_T4_E12temp_storage+104];
	add.f64 	%fd209, %fd207, %fd208;
	ld.shared.f64 	%fd210, [_ZZN3cub18CUB_300001_SM_10006detail6reduce18DeviceReduceKernelINS2_10policy_hubIdjN4cuda3std3__44plusIdEEE10Policy1000EN6thrust24THRUST_300001_SM_1000_NS17counting_iteratorIdNSD_11use_defaultESF_SF_EEjS9_d12calculate_piIdEEEvT0_PT3_T1_NS0_13GridEvenShareISM_EET2_T4_E12temp_storage+112];
	add.f64 	%fd211, %fd209, %fd210;
	ld.shared.f64 	%fd212, [_ZZN3cub18CUB_300001_SM_10006detail6reduce18DeviceReduceKernelINS2_10policy_hubIdjN4cuda3std3__44plusIdEEE10Policy1000EN6thrust24THRUST_300001_SM_1000_NS17counting_iteratorIdNSD_11use_defaultESF_SF_EEjS9_d12calculate_piIdEEEvT0_PT3_T1_NS0_13GridEvenShareISM_EET2_T4_E12temp_storage+120];
	add.f64 	%fd213, %fd211, %fd212;
	ld.shared.f64 	%fd214, [_ZZN3cub18CUB_300001_SM_10006detail6reduce18DeviceReduceKernelINS2_10policy_hubIdjN4cuda3std3__44plusIdEEE10Policy1000EN6thrust24THRUST_300001_SM_1000_NS17counting_iteratorIdNSD_11use_defaultESF_SF_EEjS9_d12calculate_piIdEEEvT0_PT3_T1_NS0_13GridEvenShareISM_EET2_T4_E12temp_storage+128];
	add.f64 	%fd215, %fd213, %fd214;
	ld.shared.f64 	%fd216, [_ZZN3cub18CUB_300001_SM_10006detail6reduce18DeviceReduceKernelINS2_10policy_hubIdjN4cuda3std3__44plusIdEEE10Policy1000EN6thrust24THRUST_300001_SM_1000_NS17counting_iteratorIdNSD_11use_defaultESF_SF_EEjS9_d12calculate_piIdEEEvT0_PT3_T1_NS0_13GridEvenShareISM_EET2_T4_E12temp_storage+136];
	add.f64 	%fd217, %fd215, %fd216;
	ld.shared.f64 	%fd218, [_ZZN3cub18CUB_300001_SM_10006detail6reduce18DeviceReduceKernelINS2_10policy_hubIdjN4cuda3std3__44plusIdEEE10Policy1000EN6thrust24THRUST_300001_SM_1000_NS17counting_iteratorIdNSD_11use_defaultESF_SF_EEjS9_d12calculate_piIdEEEvT0_PT3_T1_NS0_13GridEvenShareISM_EET2_T4_E12temp_storage+144];
	add.f64 	%fd219, %fd217, %fd218;
	ld.shared.f64 	%fd220, [_ZZN3cub18CUB_300001_SM_10006detail6reduce18DeviceReduceKernelINS2_10policy_hubIdjN4cuda3std3__44plusIdEEE10Policy1000EN6thrust24THRUST_300001_SM_1000_NS17counting_iteratorIdNSD_11use_defaultESF_SF_EEjS9_d12calculate_piIdEEEvT0_PT3_T1_NS0_13GridEvenShareISM_EET2_T4_E12temp_storage+152];
	add.f64 	%fd221, %fd219, %fd220;
	ld.shared.f64 	%fd222, [_ZZN3cub18CUB_300001_SM_10006detail6reduce18DeviceReduceKernelINS2_10policy_hubIdjN4cuda3std3__44plusIdEEE10Policy1000EN6thrust24THRUST_300001_SM_1000_NS17counting_iteratorIdNSD_11use_defaultESF_SF_EEjS9_d12calculate_piIdEEEvT0_PT3_T1_NS0_13GridEvenShareISM_EET2_T4_E12temp_storage+160];
	add.f64 	%fd223, %fd221, %fd222;
	ld.shared.f64 	%fd224, [_ZZN3cub18CUB_300001_SM_10006detail6reduce18DeviceReduceKernelINS2_10policy_hubIdjN4cuda3std3__44plusIdEEE10Policy1000EN6thrust24THRUST_300001_SM_1000_NS17counting_iteratorIdNSD_11use_defaultESF_SF_EEjS9_d12calculate_piIdEEEvT0_PT3_T1_NS0_13GridEvenShareISM_EET2_T4_E12temp_storage+168];
	add.f64 	%fd225, %fd223, %fd224;
	ld.shared.f64 	%fd226, [_ZZN3cub18CUB_300001_SM_10006detail6reduce18DeviceReduceKernelINS2_10policy_hubIdjN4cuda3std3__44plusIdEEE10Policy1000EN6thrust24THRUST_300001_SM_1000_NS17counting_iteratorIdNSD_11use_defaultESF_SF_EEjS9_d12calculate_piIdEEEvT0_PT3_T1_NS0_13GridEvenShareISM_EET2_T4_E12temp_storage+176];
	add.f64 	%fd402, %fd225, %fd226;
$L__BB2_35:
	mov.u32 	%r283, %tid.x;
	setp.ne.s32 	%p59, %r283, 0;
	@%p59 bra 	$L__BB2_37;
	ld.param.u64 	%rd35, [_ZN3cub18CUB_300001_SM_10006detail6reduce18DeviceReduceKernelINS2_10policy_hubIdjN4cuda3std3__44plusIdEEE10Policy1000EN6thrust24THRUST_300001_SM_1000_NS17counting_iteratorIdNSD_11use_defaultESF_SF_EEjS9_d12calculate_piIdEEEvT0_PT3_T1_NS0_13GridEvenShareISM_EET2_T4__param_1];
	cvta.to.global.u64 	%rd32, %rd35;
	mul.wide.u32 	%rd33, %r2, 8;
	add.s64 	%rd34, %rd32, %rd33;
	st.global.f64 	[%rd34], %fd402;
$L__BB2_37:
	ret;

}
	// .globl	_ZN3cub18CUB_300001_SM_10006detail6reduce28DeviceReduceSingleTileKernelINS2_10policy_hubIdjN4cuda3std3__44plusIdEEE10Policy1000EPdSC_iS9_ddNS7_10__identityEEEvT0_T1_T2_T3_T4_T6_
.visible .entry _ZN3cub18CUB_300001_SM_10006detail6reduce28DeviceReduceSingleTileKernelINS2_10policy_hubIdjN4cuda3std3__44plusIdEEE10Policy1000EPdSC_iS9_ddNS7_10__identityEEEvT0_T1_T2_T3_T4_T6_(
	.param .u64 .ptr .align 1 _ZN3cub18CUB_300001_SM_10006detail6reduce28DeviceReduceSingleTileKernelINS2_10policy_hubIdjN4cuda3std3__44plusIdEEE10Policy1000EPdSC_iS9_ddNS7_10__identityEEEvT0_T1_T2_T3_T4_T6__param_0,
	.param .u64 .ptr .align 1 _ZN3cub18CUB_300001_SM_10006detail6reduce28DeviceReduceSingleTileKernelINS2_10policy_hubIdjN4cuda3std3__44plusIdEEE10Policy1000EPdSC_iS9_ddNS7_10__identityEEEvT0_T1_T2_T3_T4_T6__param_1,
	.param .u32 _ZN3cub18CUB_300001_SM_10006detail6reduce28DeviceReduceSingleTileKernelINS2_10policy_hubIdjN4cuda3std3__44plusIdEEE10Policy1000EPdSC_iS9_ddNS7_10__identityEEEvT0_T1_T2_T3_T4_T6__param_2,
	.param .align 1 .b8 _ZN3cub18CUB_300001_SM_10006detail6reduce28DeviceReduceSingleTileKernelINS2_10policy_hubIdjN4cuda3std3__44plusIdEEE10Policy1000EPdSC_iS9_ddNS7_10__identityEEEvT0_T1_T2_T3_T4_T6__param_3[1],
	.param .f64 _ZN3cub18CUB_300001_SM_10006detail6reduce28DeviceReduceSingleTileKernelINS2_10policy_hubIdjN4cuda3std3__44plusIdEEE10Policy1000EPdSC_iS9_ddNS7_10__identityEEEvT0_T1_T2_T3_T4_T6__param_4,
	.param .align 1 .b8 _ZN3cub18CUB_300001_SM_10006detail6reduce28DeviceReduceSingleTileKernelINS2_10policy_hubIdjN4cuda3std3__44plusIdEEE10Policy1000EPdSC_iS9_ddNS7_10__identityEEEvT0_T1_T2_T3_T4_T6__param_5[1]
)
.maxntid 640
.minnctapersm 1
{
	.reg .pred 	%p<62>;
	.reg .b32 	%r<239>;
	.reg .b64 	%rd<109>;
	.reg .b64 	%fd<264>;
	// demoted variable
	.shared .align 8 .b8 _ZZN3cub18CUB_300001_SM_10006detail6reduce28DeviceReduceSingleTileKernelINS2_10policy_hubIdjN4cuda3std3__44plusIdEEE10Policy1000EPdSC_iS9_ddNS7_10__identityEEEvT0_T1_T2_T3_T4_T6_E12temp_storage[192];
	ld.param.u64 	%rd9, [_ZN3cub18CUB_300001_SM_10006detail6reduce28DeviceReduceSingleTileKernelINS2_10policy_hubIdjN4cuda3std3__44plusIdEEE10Policy1000EPdSC_iS9_ddNS7_10__identityEEEvT0_T1_T2_T3_T4_T6__param_0];
	ld.param.u64 	%rd10, [_ZN3cub18CUB_300001_SM_10006detail6reduce28DeviceReduceSingleTileKernelINS2_10policy_hubIdjN4cuda3std3__44plusIdEEE10Policy1000EPdSC_iS9_ddNS7_10__identityEEEvT0_T1_T2_T3_T4_T6__param_1];
	ld.param.u32 	%r36, [_ZN3cub18CUB_300001_SM_10006detail6reduce28DeviceReduceSingleTileKernelINS2_10policy_hubIdjN4cuda3std3__44plusIdEEE10Policy1000EPdSC_iS9_ddNS7_10__identityEEEvT0_T1_T2_T3_T4_T6__param_2];
	ld.param.f64 	%fd30, [_ZN3cub18CUB_300001_SM_10006detail6reduce28DeviceReduceSingleTileKernelINS2_10policy_hubIdjN4cuda3std3__44plusIdEEE10Policy1000EPdSC_iS9_ddNS7_10__identityEEEvT0_T1_T2_T3_T4_T6__param_4];
	cvta.to.global.u64 	%rd1, %rd10;
	setp.ne.s32 	%p1, %r36, 0;
	@%p1 bra 	$L__BB3_3;
	mov.u32 	%r225, %tid.x;
	setp.ne.s32 	%p61, %r225, 0;
	@%p61 bra 	$L__BB3_39;
	st.global.f64 	[%rd1], %fd30;
	bra.uni 	$L__BB3_39;
$L__BB3_3:
	setp.gt.s32 	%p2, %r36, 5119;
	@%p2 bra 	$L__BB3_21;
	mov.u32 	%r1, %tid.x;
	setp.ge.s32 	%p19, %r1, %r36;
	mov.f64 	%fd255, 0d0000000000000000;
	mov.u32 	%r229, %r1;
	@%p19 bra 	$L__BB3_6;
	mul.wide.u32 	%rd74, %r1, 8;
	add.s64 	%rd73, %rd9, %rd74;
	// begin inline asm
	ld.global.nc.u64 %rd72, [%rd73];
	// end inline asm
	mov.b64 	%fd255, %rd72;
	add.s32 	%r229, %r1, 640;
$L__BB3_6:
	setp.ge.s32 	%p20, %r229, %r36;
	@%p20 bra 	$L__BB3_12;
	not.b32 	%r101, %r229;
	add.s32 	%r4, %r36, %r101;
	mul.hi.u32 	%r102, %r4, -858993459;
	shr.u32 	%r103, %r102, 9;
	add.s32 	%r5, %r103, 1;
	and.b32  	%r104, %r103, 3;
	setp.eq.s32 	%p21, %r104, 3;
	@%p21 bra 	$L__BB3_10;
	mul.wide.u32 	%rd75, %r229, 8;
	add.s64 	%rd107, %rd9, %rd75;
	and.b32  	%r105, %r5, 3;
	neg.s32 	%r227, %r105;
$L__BB3_9:
	.pragma "nounroll";
	// begin inline asm
	ld.global.nc.u64 %rd76, [%rd107];
	// end inline asm
	mov.b64 	%fd121, %rd76;
	add.f64 	%fd255, %fd255, %fd121;
	add.s32 	%r229, %r229, 640;
	add.s64 	%rd107, %rd107, 5120;
	add.s32 	%r227, %r227, 1;
	setp.ne.s32 	%p22, %r227, 0;
	@%p22 bra 	$L__BB3_9;
$L__BB3_10:
	setp.lt.u32 	%p23, %r4, 1920;
	@%p23 bra 	$L__BB3_12;
$L__BB3_11:
	mul.wide.s32 	%rd86, %r229, 8;
	add.s64 	%rd79, %rd9, %rd86;
	// begin inline asm
	ld.global.nc.u64 %rd78, [%rd79];
	// end inline asm
	mov.b64 	%fd122, %rd78;
	add.f64 	%fd123, %fd255, %fd122;
	add.s64 	%rd81, %rd79, 5120;
	// begin inline asm
	ld.global.nc.u64 %rd80, [%rd81];
	// end inline asm
	mov.b64 	%fd124, %rd80;
	add.f64 	%fd125, %fd123, %fd124;
	add.s64 	%rd83, %rd79, 10240;
	// begin inline asm
	ld.global.nc.u64 %rd82, [%rd83];
	// end inline asm
	mov.b64 	%fd126, %rd82;
	add.f64 	%fd127, %fd125, %fd126;
	add.s64 	%rd85, %rd79, 15360;
	// begin inline asm
	ld.global.nc.u64 %rd84, [%rd85];
	// end inline asm
	mov.b64 	%fd128, %rd84;
	add.f64 	%fd255, %fd127, %fd128;
	add.s32 	%r229, %r229, 2560;
	setp.lt.s32 	%p24, %r229, %r36;
	@%p24 bra 	$L__BB3_11;
$L__BB3_12:
	setp.lt.s32 	%p25, %r36, 640;
	@%p25 bra 	$L__BB3_17;
	// begin inline asm
	mov.u32 %r169, %laneid;
	// end inline asm
	mov.b64 	%rd97, %fd255;
	mov.b64 	{%r171, %r176}, %rd97;
	mov.b32 	%r177, 1;
	mov.b32 	%r218, 31;
	mov.b32 	%r219, -1;
	// begin inline asm
	shfl.sync.down.b32 %r170, %r171, %r177, %r218, %r219;
	// end inline asm
	// begin inline asm
	shfl.sync.down.b32 %r175, %r176, %r177, %r218, %r219;
	// end inline asm
	mov.b64 	%rd98, {%r170, %r175};
	mov.b64 	%fd199, %rd98;
	setp.gt.s32 	%p53, %r169, 30;
	add.f64 	%fd200, %fd255, %fd199;
	selp.f64 	%fd201, %fd255, %fd200, %p53;
	mov.b64 	%rd99, %fd201;
	mov.b64 	{%r181, %r186}, %rd99;
	mov.b32 	%r187, 2;
	// begin inline asm
	shfl.sync.down.b32 %r180, %r181, %r187, %r218, %r219;
	// end inline asm
	// begin inline asm
	shfl.sync.down.b32 %r185, %r186, %r187, %r218, %r219;
	// end inline asm
	mov.b64 	%rd100, {%r180, %r185};
	mov.b64 	%fd202, %rd100;
	setp.gt.s32 	%p54, %r169, 29;
	add.f64 	%fd203, %fd201, %fd202;
	selp.f64 	%fd204, %fd201, %fd203, %p54;
	mov.b64 	%rd101, %fd204;
	mov.b64 	{%r191, %r196}, %rd101;
	mov.b32 	%r197, 4;
	// begin inline asm
	shfl.sync.down.b32 %r190, %r191, %r197, %r218, %r219;
	// end inline asm
	// begin inline asm
	shfl.sync.down.b32 %r195, %r196, %r197, %r218, %r219;
	// end inline asm
	mov.b64 	%rd102, {%r190, %r195};
	mov.b64 	%fd205, %rd102;
	setp.gt.s32 	%p55, %r169, 27;
	add.f64 	%fd206, %fd204, %fd205;
	selp.f64 	%fd207, %fd204, %fd206, %p55;
	mov.b64 	%rd103, %fd207;
	mov.b64 	{%r201, %r206}, %rd103;
	mov.b32 	%r207, 8;
	// begin inline asm
	shfl.sync.down.b32 %r200, %r201, %r207, %r218, %r219;
	// end inline asm
	// begin inline asm
	shfl.sync.down.b32 %r205, %r206, %r207, %r218, %r219;
	// end inline asm
	mov.b64 	%rd104, {%r200, %r205};
	mov.b64 	%fd208, %rd104;
	setp.gt.s32 	%p56, %r169, 23;
	add.f64 	%fd209, %fd207, %fd208;
	selp.f64 	%fd210, %fd207, %fd209, %p56;
	mov.b64 	%rd105, %fd210;
	mov.b64 	{%r211, %r216}, %rd105;
	mov.b32 	%r217, 16;
	// begin inline asm
	shfl.sync.down.b32 %r210, %r211, %r217, %r218, %r219;
	// end inline asm
	// begin inline asm
	shfl.sync.down.b32 %r215, %r216, %r217, %r218, %r219;
	// end inline asm
	mov.b64 	%rd106, {%r210, %r215};
	mov.b64 	%fd211, %rd106;
	setp.gt.s32 	%p57, %r169, 15;
	add.f64 	%fd10, %fd210, %fd211;
	selp.f64 	%fd263, %fd210, %fd10, %p57;
	setp.ne.s32 	%p58, %r169, 0;
	@%p58 bra 	$L__BB3_15;
	shr.u32 	%r220, %r1, 2;
	and.b32  	%r221, %r220, 248;
	mov.u32 	%r222, _ZZN3cub18CUB_300001_SM_10006detail6reduce28DeviceReduceSingleTileKernelINS2_10policy_hubIdjN4cuda3std3__44plusIdEEE10Policy1000EPdSC_iS9_ddNS7_10__identityEEEvT0_T1_T2_T3_T4_T6_E12temp_storage;
	add.s32 	%r223, %r222, %r221;
	st.shared.f64 	[%r223+24], %fd10;
$L__BB3_15:
	bar.sync 	0;
	setp.ne.s32 	%p59, %r1, 0;
	@%p59 bra 	$L__BB3_37;
	ld.shared.f64 	%fd212, [_ZZN3cub18CUB_300001_SM_10006detail6reduce28DeviceReduceSingleTileKernelINS2_10policy_hubIdjN4cuda3std3__44plusIdEEE10Policy1000EPdSC_iS9_ddNS7_10__identityEEEvT0_T1_T2_T3_T4_T6_E12temp_storage+32];
	add.f64 	%fd213, %fd263, %fd212;
	ld.shared.f64 	%fd214, [_ZZN3cub18CUB_300001_SM_10006detail6reduce28DeviceReduceSingleTileKernelINS2_10policy_hubIdjN4cuda3std3__44plusIdEEE10Policy1000EPdSC_iS9_ddNS7_10__identityEEEvT0_T1_T2_T3_T4_T6_E12temp_storage+40];
	add.f64 	%fd215, %fd213, %fd214;
	ld.shared.f64 	%fd216, [_ZZN3cub18CUB_300001_SM_10006detail6reduce28DeviceReduceSingleTileKernelINS2_10policy_hubIdjN4cuda3std3__44plusIdEEE10Policy1000EPdSC_iS9_ddNS7_10__identityEEEvT0_T1_T2_T3_T4_T6_E12temp_storage+48];
	add.f64 	%fd217, %fd215, %fd216;
	ld.shared.f64 	%fd218, [_ZZN3cub18CUB_300001_SM_10006detail6reduce28DeviceReduceSingleTileKernelINS2_10policy_hubIdjN4cuda3std3__44plusIdEEE10Policy1000EPdSC_iS9_ddNS7_10__identityEEEvT0_T1_T2_T3_T4_T6_E12temp_storage+56];
	add.f64 	%fd219, %fd217, %fd218;
	ld.shared.f64 	%fd220, [_ZZN3cub18CUB_300001_SM_10006detail6reduce28DeviceReduceSingleTileKernelINS2_10policy_hubIdjN4cuda3std3__44plusIdEEE10Policy1000EPdSC_iS9_ddNS7_10__identityEEEvT0_T1_T2_T3_T4_T6_E12temp_storage+64];
	add.f64 	%fd221, %fd219, %fd220;
	ld.shared.f64 	%fd222, [_ZZN3cub18CUB_300001_SM_10006detail6reduce28DeviceReduceSingleTileKernelINS2_10policy_hubIdjN4cuda3std3__44plusIdEEE10Policy1000EPdSC_iS9_ddNS7_10__identityEEEvT0_T1_T2_T3_T4_T6_E12temp_storage+72];
	add.f64 	%fd223, %fd221, %fd222;
	ld.shared.f64 	%fd224, [_ZZN3cub18CUB_300001_SM_10006detail6reduce28DeviceReduceSingleTileKernelINS2_10policy_hubIdjN4cuda3std3__44plusIdEEE10Policy1000EPdSC_iS9_ddNS7_10__identityEEEvT0_T1_T2_T3_T4_T6_E12temp_storage+80];
	add.f64 	%fd225, %fd223, %fd224;
	ld.shared.f64 	%fd226, [_ZZN3cub18CUB_300001_SM_10006detail6reduce28DeviceReduceSingleTileKernelINS2_10policy_hubIdjN4cuda3std3__44plusIdEEE10Policy1000EPdSC_iS9_ddNS7_10__identityEEEvT0_T1_T2_T3_T4_T6_E12temp_storage+88];
	add.f64 	%fd227, %fd225, %fd226;
	ld.shared.f64 	%fd228, [_ZZN3cub18CUB_300001_SM_10006detail6reduce28DeviceReduceSingleTileKernelINS2_10policy_hubIdjN4cuda3std3__44plusIdEEE10Policy1000EPdSC_iS9_ddNS7_10__identityEEEvT0_T1_T2_T3_T4_T6_E12temp_storage+96];
	add.f64 	%fd229, %fd227, %fd228;
	ld.shared.f64 	%fd230, [_ZZN3cub18CUB_300001_SM_10006detail6reduce28DeviceReduceSingleTileKernelINS2_10policy_hubIdjN4cuda3std3__44plusIdEEE10Policy1000EPdSC_iS9_ddNS7_10__identityEEEvT0_T1_T2_T3_T4_T6_E12temp_storage+104];
	add.f64 	%fd231, %fd229, %fd230;
	ld.shared.f64 	%fd232, [_ZZN3cub18CUB_300001_SM_10006detail6reduce28DeviceReduceSingleTileKernelINS2_10policy_hubIdjN4cuda3std3__44plusIdEEE10Policy1000EPdSC_iS9_ddNS7_10__identityEEEvT0_T1_T2_T3_T4_T6_E12temp_storage+112];
	add.f64 	%fd233, %fd231, %fd232;
	ld.shared.f64 	%fd234, [_ZZN3cub18CUB_300001_SM_10006detail6reduce28DeviceReduceSingleTileKernelINS2_10policy_hubIdjN4cuda3std3__44plusIdEEE10Policy1000EPdSC_iS9_ddNS7_10__identityEEEvT0_T1_T2_T3_T4_T6_E12temp_storage+120];
	add.f64 	%fd235, %fd233, %fd234;
	ld.shared.f64 	%fd236, [_ZZN3cub18CUB_300001_SM_10006detail6reduce28DeviceReduceSingleTileKernelINS2_10policy_hubIdjN4cuda3std3__44plusIdEEE10Policy1000EPdSC_iS9_ddNS7_10__identityEEEvT0_T1_T2_T3_T4_T6_E12temp_storage+128];
	add.f64 	%fd237, %fd235, %fd236;
	ld.shared.f64 	%fd238, [_ZZN3cub18CUB_300001_SM_10006detail6reduce28DeviceReduceSingleTileKernelINS2_10policy_hubIdjN4cuda3std3__44plusIdEEE10Policy1000EPdSC_iS9_ddNS7_10__identityEEEvT0_T1_T2_T3_T4_T6_E12temp_storage+136];
	add.f64 	%fd239, %fd237, %fd238;
	ld.shared.f64 	%fd240, [_ZZN3cub18CUB_300001_SM_10006detail6reduce28DeviceReduceSingleTileKernelINS2_10policy_hubIdjN4cuda3std3__44plusIdEEE10Policy1000EPdSC_iS9_ddNS7_10__identityEEEvT0_T1_T2_T3_T4_T6_E12temp_storage+144];
	add.f64 	%fd241, %fd239, %fd240;
	ld.shared.f64 	%fd242, [_ZZN3cub18CUB_300001_SM_10006detail6reduce28DeviceReduceSingleTileKernelINS2_10policy_hubIdjN4cuda3std3__44plusIdEEE10Policy1000EPdSC_iS9_ddNS7_10__identityEEEvT0_T1_T2_T3_T4_T6_E12temp_storage+152];
	add.f64 	%fd243, %fd241, %fd242;
	ld.shared.f64 	%fd244, [_ZZN3cub18CUB_300001_SM_10006detail6reduce28DeviceReduceSingleTileKernelINS2_10policy_hubIdjN4cuda3std3__44plusIdEEE10Policy1000EPdSC_iS9_ddNS7_10__identityEEEvT0_T1_T2_T3_T4_T6_E12temp_storage+160];
	add.f64 	%fd245, %fd243, %fd244;
	ld.shared.f64 	%fd246, [_ZZN3cub18CUB_300001_SM_10006detail6reduce28DeviceReduceSingleTileKernelINS2_10policy_hubIdjN4cuda3std3__44plusIdEEE10Policy1000EPdSC_iS9_ddNS7_10__identityEEEvT0_T1_T2_T3_T4_T6_E12temp_storage+168];
	add.f64 	%fd247, %fd245, %fd246;
	ld.shared.f64 	%fd248, [_ZZN3cub18CUB_300001_SM_10006detail6reduce28DeviceReduceSingleTileKernelINS2_10policy_hubIdjN4cuda3std3__44plusIdEEE10Policy1000EPdSC_iS9_ddNS7_10__identityEEEvT0_T1_T2_T3_T4_T6_E12temp_storage+176];
	add.f64 	%fd263, %fd247, %fd248;
	bra.uni 	$L__BB3_37;
$L__BB3_17:
	// begin inline asm
	mov.u32 %r106, %laneid;
	// end inline asm
	and.b32  	%r157, %r1, 992;
	add.s32 	%r158, %r157, 32;
	setp.gt.s32 	%p26, %r158, %r36;
	not.b32 	%r159, %r157;
	add.s32 	%r160, %r36, %r159;
	selp.b32 	%r155, %r160, 31, %p26;
	mov.b64 	%rd87, %fd255;
	mov.b64 	{%r108, %r113}, %rd87;
	mov.b32 	%r114, 1;
	mov.b32 	%r156, -1;
	// begin inline asm
	shfl.sync.down.b32 %r107, %r108, %r114, %r155, %r156;
	// end inline asm
	// begin inline asm
	shfl.sync.down.b32 %r112, %r113, %r114, %r155, %r156;
	// end inline asm
	mov.b64 	%rd88, {%r107, %r112};
	mov.b64 	%fd129, %rd88;
	setp.lt.s32 	%p27, %r106, %r155;
	add.f64 	%fd130, %fd255, %fd129;
	selp.f64 	%fd131, %fd130, %fd255, %p27;
	mov.b64 	%rd89, %fd131;
	mov.b64 	{%r118, %r123}, %rd89;
	mov.b32 	%r124, 2;
	// begin inline asm
	shfl.sync.down.b32 %r117, %r118, %r124, %r155, %r156;
	// end inline asm
	// begin inline asm
	shfl.sync.down.b32 %r122, %r123, %r124, %r155, %r156;
	// end inline asm
	mov.b64 	%rd90, {%r117, %r122};
	mov.b64 	%fd132, %rd90;
	add.s32 	%r161, %r106, 2;
	setp.gt.s32 	%p28, %r161, %r155;
	add.f64 	%fd133, %fd131, %fd132;
	selp.f64 	%fd134, %fd131, %fd133, %p28;
	mov.b64 	%rd91, %fd134;
	mov.b64 	{%r128, %r133}, %rd91;
	mov.b32 	%r134, 4;
	// begin inline asm
	shfl.sync.down.b32 %r127, %r128, %r134, %r155, %r156;
	// end inline asm
	// begin inline asm
	shfl.sync.down.b32 %r132, %r133, %r134, %r155, %r156;
	// end inline asm
	mov.b64 	%rd92, {%r127, %r132};
	mov.b64 	%fd135, %rd92;
	add.s32 	%r162, %r106, 4;
	setp.gt.s32 	%p29, %r162, %r155;
	add.f64 	%fd136, %fd134, %fd135;
	selp.f64 	%fd137, %fd134, %fd136, %p29;
	mov.b64 	%rd93, %fd137;
	mov.b64 	{%r138, %r143}, %rd93;
	mov.b32 	%r144, 8;
	// begin inline asm
	shfl.sync.down.b32 %r137, %r138, %r144, %r155, %r156;
	// end inline asm
	// begin inline asm
	shfl.sync.down.b32 %r142, %r143, %r144, %r155, %r156;
	// end inline asm
	mov.b64 	%rd94, {%r137, %r142};
	mov.b64 	%fd138, %rd94;
	add.s32 	%r163, %r106, 8;
	setp.gt.s32 	%p30, %r163, %r155;
	add.f64 	%fd139, %fd137, %fd138;
	selp.f64 	%fd140, %fd137, %fd139, %p30;
	mov.b64 	%rd95, %fd140;
	mov.b64 	{%r148, %r153}, %rd95;
	mov.b32 	%r154, 16;
	// begin inline asm
	shfl.sync.down.b32 %r147, %r148, %r154, %r155, %r156;
	// end inline asm
	// begin inline asm
	shfl.sync.down.b32 %r152, %r153, %r154, %r155, %r156;
	// end inline asm
	mov.b64 	%rd96, {%r147, %r152};
	mov.b64 	%fd141, %rd96;
	add.s32 	%r164, %r106, 16;
	setp.gt.s32 	%p31, %r164, %r155;
	add.f64 	%fd142, %fd140, %fd141;
	selp.f64 	%fd263, %fd140, %fd142, %p31;
	setp.ne.s32 	%p32, %r106, 0;
	@%p32 bra 	$L__BB3_19;
	shr.u32 	%r165, %r1, 2;
	and.b32  	%r166, %r165, 248;
	mov.u32 	%r167, _ZZN3cub18CUB_300001_SM_10006detail6reduce28DeviceReduceSingleTileKernelINS2_10policy_hubIdjN4cuda3std3__44plusIdEEE10Policy1000EPdSC_iS9_ddNS7_10__identityEEEvT0_T1_T2_T3_T4_T6_E12temp_storage;
	add.s32 	%r168, %r167, %r166;
	st.shared.f64 	[%r168+24], %fd263;
$L__BB3_19:
	bar.sync 	0;
	setp.ne.s32 	%p33, %r1, 0;
	@%p33 bra 	$L__BB3_37;
	setp.gt.s32 	%p34, %r36, 32;
	ld.shared.f64 	%fd143, [_ZZN3cub18CUB_300001_SM_10006detail6reduce28DeviceReduceSingleTileKernelINS2_10policy_hubIdjN4cuda3std3__44plusIdEEE10Policy1000EPdSC_iS9_ddNS7_10__identityEEEvT0_T1_T2_T3_T4_T6_E12temp_storage+32];
	add.f64 	%fd144, %fd263, %fd143;
	selp.f64 	%fd145, %fd144, %fd263, %p34;
	setp.gt.s32 	%p35, %r36, 64;
	ld.shared.f64 	%fd146, [_ZZN3cub18CUB_300001_SM_10006detail6reduce28DeviceReduceSingleTileKernelINS2_10policy_hubIdjN4cuda3std3__44plusIdEEE10Policy1000EPdSC_iS9_ddNS7_10__identityEEEvT0_T1_T2_T3_T4_T6_E12temp_storage+40];
	add.f64 	%fd147, %fd146, %fd145;
	selp.f64 	%fd148, %fd147, %fd145, %p35;
	setp.gt.s32 	%p36, %r36, 96;
	ld.shared.f64 	%fd149, [_ZZN3cub18CUB_300001_SM_10006detail6reduce28DeviceReduceSingleTileKernelINS2_10policy_hubIdjN4cuda3std3__44plusIdEEE10Policy1000EPdSC_iS9_ddNS7_10__identityEEEvT0_T1_T2_T3_T4_T6_E12temp_storage+48];
	add.f64 	%fd150, %fd149, %fd148;
	selp.f64 	%fd151, %fd150, %fd148, %p36;
	setp.gt.s32 	%p37, %r36, 128;
	ld.shared.f64 	%fd152, [_ZZN3cub18CUB_300001_SM_10006detail6reduce28DeviceReduceSingleTileKernelINS2_10policy_hubIdjN4cuda3std3__44plusIdEEE10Policy1000EPdSC_iS9_ddNS7_10__identityEEEvT0_T1_T2_T3_T4_T6_E12temp_storage+56];
	add.f64 	%fd153, %fd152, %fd151;
	selp.f64 	%fd154, %fd153, %fd151, %p37;
	setp.gt.s32 	%p38, %r36, 160;
	ld.shared.f64 	%fd155, [_ZZN3cub18CUB_300001_SM_10006detail6reduce28DeviceReduceSingleTileKernelINS2_10policy_hubIdjN4cuda3std3__44plusIdEEE10Policy1000EPdSC_iS9_ddNS7_10__identityEEEvT0_T1_T2_T3_T4_T6_E12temp_storage+64];
	add.f64 	%fd156, %fd155, %fd154;
	selp.f64 	%fd157, %fd156, %fd154, %p38;
	setp.gt.s32 	%p39, %r36, 192;
	ld.shared.f64 	%fd158, [_ZZN3cub18CUB_300001_SM_10006detail6reduce28DeviceReduceSingleTileKernelINS2_10policy_hubIdjN4cuda3std3__44plusIdEEE10Policy1000EPdSC_iS9_ddNS7_10__identityEEEvT0_T1_T2_T3_T4_T6_E12temp_storage+72];
	add.f64 	%fd159, %fd158, %fd157;
	selp.f64 	%fd160, %fd159, %fd157, %p39;
	setp.gt.s32 	%p40, %r36, 224;
	ld.shared.f64 	%fd161, [_ZZN3cub18CUB_300001_SM_10006detail6reduce28DeviceReduceSingleTileKernelINS2_10policy_hubIdjN4cuda3std3__44plusIdEEE10Policy1000EPdSC_iS9_ddNS7_10__identityEEEvT0_T1_T2_T3_T4_T6_E12temp_storage+80];
	add.f64 	%fd162, %fd161, %fd160;
	selp.f64 	%fd163, %fd162, %fd160, %p40;
	setp.gt.s32 	%p41, %r36, 256;
	ld.shared.f64 	%fd164, [_ZZN3cub18CUB_300001_SM_10006detail6reduce28DeviceReduceSingleTileKernelINS2_10policy_hubIdjN4cuda3std3__44plusIdEEE10Policy1000EPdSC_iS9_ddNS7_10__identityEEEvT0_T1_T2_T3_T4_T6_E12temp_storage+88];
	add.f64 	%fd165, %fd164, %fd163;
	selp.f64 	%fd166, %fd165, %fd163, %p41;
	setp.gt.s32 	%p42, %r36, 288;
	ld.shared.f64 	%fd167, [_ZZN3cub18CUB_300001_SM_10006detail6reduce28DeviceReduceSingleTileKernelINS2_10policy_hubIdjN4cuda3std3__44plusIdEEE10Policy1000EPdSC_iS9_ddNS7_10__identityEEEvT0_T1_T2_T3_T4_T6_E12temp_storage+96];
	add.f64 	%fd168, %fd167, %fd166;
	selp.f64 	%fd169, %fd168, %fd166, %p42;
	setp.gt.s32 	%p43, %r36, 320;
	ld.shared.f64 	%fd170, [_ZZN3cub18CUB_300001_SM_10006detail6reduce28DeviceReduceSingleTileKernelINS2_10policy_hubIdjN4cuda3std3__44plusIdEEE10Policy1000EPdSC_iS9_ddNS7_10__identityEEEvT0_T1_T2_T3_T4_T6_E12temp_storage+104];
	add.f64 	%fd171, %fd170, %fd169;
	selp.f64 	%fd172, %fd171, %fd169, %p43;
	setp.gt.s32 	%p44, %r36, 352;
	ld.shared.f64 	%fd173, [_ZZN3cub18CUB_300001_SM_10006detail6reduce28DeviceReduceSingleTileKernelINS2_10policy_hubIdjN4cuda3std3__44plusIdEEE10Policy1000EPdSC_iS9_ddNS7_10__identityEEEvT0_T1_T2_T3_T4_T6_E12temp_storage+112];
	add.f64 	%fd174, %fd173, %fd172;
	selp.f64 	%fd175, %fd174, %fd172, %p44;
	setp.gt.s32 	%p45, %r36, 384;
	ld.shared.f64 	%fd176, [_ZZN3cub18CUB_300001_SM_10006detail6reduce28DeviceReduceSingleTileKernelINS2_10policy_hubIdjN4cuda3std3__44plusIdEEE10Policy1000EPdSC_iS9_ddNS7_10__identityEEEvT0_T1_T2_T3_T4_T6_E12temp_storage+120];
	add.f64 	%fd177, %fd176, %fd175;
	selp.f64 	%fd178, %fd177, %fd175, %p45;
	setp.gt.s32 	%p46, %r36, 416;
	ld.shared.f64 	%fd179, [_ZZN3cub18CUB_300001_SM_10006detail6reduce28DeviceReduceSingleTileKernelINS2_10policy_hubIdjN4cuda3std3__44plusIdEEE10Policy1000EPdSC_iS9_ddNS7_10__identityEEEvT0_T1_T2_T3_T4_T6_E12temp_storage+128];
	add.f64 	%fd180, %fd179, %fd178;
	selp.f64 	%fd181, %fd180, %fd178, %p46;
	setp.gt.s32 	%p47, %r36, 448;
	ld.shared.f64 	%fd182, [_ZZN3cub18CUB_300001_SM_10006detail6reduce28DeviceReduceSingleTileKernelINS2_10policy_hubIdjN4cuda3std3__44plusIdEEE10Policy1000EPdSC_iS9_ddNS7_10__identityEEEvT0_T1_T2_T3_T4_T6_E12temp_storage+136];
	add.f64 	%fd183, %fd182, %fd181;
	selp.f64 	%fd184, %fd183, %fd181, %p47;
	setp.gt.s32 	%p48, %r36, 480;
	ld.shared.f64 	%fd185, [_ZZN3cub18CUB_300001_SM_10006detail6reduce28DeviceReduceSingleTileKernelINS2_10policy_hubIdjN4cuda3std3__44plusIdEEE10Policy1000EPdSC_iS9_ddNS7_10__identityEEEvT0_T1_T2_T3_T4_T6_E12temp_storage+144];
	add.f64 	%fd186, %fd185, %fd184;
	selp.f64 	%fd187, %fd186, %fd184, %p48;
	setp.gt.s32 	%p49, %r36, 512;
	ld.shared.f64 	%fd188, [_ZZN3cub18CUB_300001_SM_10006detail6reduce28DeviceReduceSingleTileKernelINS2_10policy_hubIdjN4cuda3std3__44plusIdEEE10Policy1000EPdSC_iS9_ddNS7_10__identityEEEvT0_T1_T2_T3_T4_T6_E12temp_storage+152];
	add.f64 	%fd189, %fd188, %fd187;
	selp.f64 	%fd190, %fd189, %fd187, %p49;
	setp.gt.s32 	%p50, %r36, 544;
	ld.shared.f64 	%fd191, [_ZZN3cub18CUB_300001_SM_10006detail6reduce28DeviceReduceSingleTileKernelINS2_10policy_hubIdjN4cuda3std3__44plusIdEEE10Policy1000EPdSC_iS9_ddNS7_10__identityEEEvT0_T1_T2_T3_T4_T6_E12temp_storage+160];
	add.f64 	%fd192, %fd191, %fd190;
	selp.f64 	%fd193, %fd192, %fd190, %p50;
	setp.gt.s32 	%p51, %r36, 576;
	ld.shared.f64 	%fd194, [_ZZN3cub18CUB_300001_SM_10006detail6reduce28DeviceReduceSingleTileKernelINS2_10policy_hubIdjN4cuda3std3__44plusIdEEE10Policy1000EPdSC_iS9_ddNS7_10__identityEEEvT0_T1_T2_T3_T4_T6_E12temp_storage+168];
	add.f64 	%fd195, %fd194, %fd193;
	selp.f64 	%fd196, %fd195, %fd193, %p51;
	setp.gt.s32 	%p52, %r36, 608;
	ld.shared.f64 	%fd197, [_ZZN3cub18CUB_300001_SM_10006detail6reduce28DeviceReduceSingleTileKernelINS2_10policy_hubIdjN4cuda3std3__44plusIdEEE10Policy1000EPdSC_iS9_ddNS7_10__identityEEEvT0_T1_T2_T3_T4_T6_E12temp_storage+176];
	add.f64 	%fd198, %fd197, %fd196;
	selp.f64 	%fd263, %fd198, %fd196, %p52;
	bra.uni 	$L__BB3_37;
$L__BB3_21:
	mov.u32 	%r14, %tid.x;
	mul.wide.u32 	%rd27, %r14, 8;
	add.s64 	%rd12, %rd9, %rd27;
	// begin inline asm
	ld.global.nc.u64 %rd11, [%rd12];
	// end inline asm
	mov.b64 	%fd31, %rd11;
	add.s64 	%rd14, %rd12, 5120;
	// begin inline asm
	ld.global.nc.u64 %rd13, [%rd14];
	// end inline asm
	mov.b64 	%fd32, %rd13;
	add.s64 	%rd16, %rd12, 10240;
	// begin inline asm
	ld.global.nc.u64 %rd15, [%rd16];
	// end inline asm
	mov.b64 	%fd33, %rd15;
	add.s64 	%rd18, %rd12, 15360;
	// begin inline asm
	ld.global.nc.u64 %rd17, [%rd18];
	// end inline asm
	mov.b64 	%fd34, %rd17;
	add.s64 	%rd20, %rd12, 20480;
	// begin inline asm
	ld.global.nc.u64 %rd19, [%rd20];
	// end inline asm
	mov.b64 	%fd35, %rd19;
	add.s64 	%rd22, %rd12, 25600;
	// begin inline asm
	ld.global.nc.u64 %rd21, [%rd22];
	// end inline asm
	mov.b64 	%fd36, %rd21;
	add.s64 	%rd24, %rd12, 30720;
	// begin inline asm
	ld.global.nc.u64 %rd23, [%rd24];
	// end inline asm
	mov.b64 	%fd37, %rd23;
	add.s64 	%rd26, %rd12, 35840;
	// begin inline asm
	ld.global.nc.u64 %rd25, [%rd26];
	// end inline asm
	mov.b64 	%fd38, %rd25;
	add.f64 	%fd39, %fd31, %fd32;
	add.f64 	%fd40, %fd39, %fd33;
	add.f64 	%fd41, %fd40, %fd34;
	add.f64 	%fd42, %fd41, %fd35;
	add.f64 	%fd43, %fd42, %fd36;
	add.f64 	%fd44, %fd43, %fd37;
	add.f64 	%fd262, %fd44, %fd38;
	setp.lt.u32 	%p3, %r36, 10240;
	mov.b32 	%r232, 5120;
	@%p3 bra 	$L__BB3_25;
	add.s32 	%r15, %r36, -5120;
	mov.b32 	%r232, 5120;
$L__BB3_23:
	mul.wide.s32 	%rd44, %r232, 8;
	add.s64 	%rd29, %rd12, %rd44;
	// begin inline asm
	ld.global.nc.u64 %rd28, [%rd29];
	// end inline asm
	mov.b64 	%fd45, %rd28;
	add.s64 	%rd31, %rd29, 5120;
	// begin inline asm
	ld.global.nc.u64 %rd30, [%rd31];
	// end inline asm
	mov.b64 	%fd46, %rd30;
	add.s64 	%rd33, %rd29, 10240;
	// begin inline asm
	ld.global.nc.u64 %rd32, [%rd33];
	// end inline asm
	mov.b64 	%fd47, %rd32;
	add.s64 	%rd35, %rd29, 15360;
	// begin inline asm
	ld.global.nc.u64 %rd34, [%rd35];
	// end inline asm
	mov.b64 	%fd48, %rd34;
	add.s64 	%rd37, %rd29, 20480;
	// begin inline asm
	ld.global.nc.u64 %rd36, [%rd37];
	// end inline asm
	mov.b64 	%fd49, %rd36;
	add.s64 	%rd39, %rd29, 25600;
	// begin inline asm
	ld.global.nc.u64 %rd38, [%rd39];
	// end inline asm
	mov.b64 	%fd50, %rd38;
	add.s64 	%rd41, %rd29, 30720;
	// begin inline asm
	ld.global.nc.u64 %rd40, [%rd41];
	// end inline asm
	mov.b64 	%fd51, %rd40;
	add.s64 	%rd43, %rd29, 35840;
	// begin inline asm
	ld.global.nc.u64 %rd42, [%rd43];
	// end inline asm
	mov.b64 	%fd52, %rd42;
	add.f64 	%fd53, %fd262, %fd45;
	add.f64 	%fd54, %fd53, %fd46;
	add.f64 	%fd55, %fd54, %fd47;
	add.f64 	%fd56, %fd55, %fd48;
	add.f64 	%fd57, %fd56, %fd49;
	add.f64 	%fd58, %fd57, %fd50;
	add.f64 	%fd59, %fd58, %fd51;
	add.f64 	%fd262, %fd59, %fd52;
	sub.s32 	%r39, %r36, %r232;
	setp.lt.s32 	%p4, %r39, 5120;
	@%p4 bra 	$L__BB3_33;
	add.s32 	%r232, %r232, 5120;
	setp.le.s32 	%p5, %r232, %r15;
	@%p5 bra 	$L__BB3_23;
$L__BB3_25:
	setp.le.s32 	%p6, %r36, %r232;
	@%p6 bra 	$L__BB3_33;
	sub.s32 	%r19, %r36, %r232;
	setp.ge.s32 	%p7, %r14, %r19;
	@%p7 bra 	$L__BB3_33;
	not.b32 	%r40, %r14;
	add.s32 	%r41, %r36, %r40;
	sub.s32 	%r20, %r41, %r232;
	mul.hi.u32 	%r42, %r20, -858993459;
	shr.u32 	%r43, %r42, 9;
	add.s32 	%r21, %r43, 1;
	and.b32  	%r44, %r43, 3;
	setp.eq.s32 	%p8, %r44, 3;
	mov.u32 	%r236, %r14;
	@%p8 bra 	$L__BB3_30;
	add.s32 	%r234, %r14, %r232;
	and.b32  	%r45, %r21, 3;
	neg.s32 	%r233, %r45;
	mov.u32 	%r236, %r14;
$L__BB3_29:
	.pragma "nounroll";
	mul.wide.u32 	%rd47, %r234, 8;
	add.s64 	%rd46, %rd9, %rd47;
	// begin inline asm
	ld.global.nc.u64 %rd45, [%rd46];
	// end inline asm
	mov.b64 	%fd61, %rd45;
	add.f64 	%fd262, %fd262, %fd61;
	add.s32 	%r236, %r236, 640;
	add.s32 	%r234, %r234, 640;
	add.s32 	%r233, %r233, 1;
	setp.ne.s32 	%p9, %r233, 0;
	@%p9 bra 	$L__BB3_29;
$L__BB3_30:
	setp.lt.u32 	%p10, %r20, 1920;
	@%p10 bra 	$L__BB3_33;
	cvt.u64.u32 	%rd48, %r236;
	cvt.u64.u32 	%rd49, %r232;
	add.s64 	%rd50, %rd48, %rd49;
	shl.b64 	%rd51, %rd50, 3;
	add.s64 	%rd52, %rd51, %rd9;
	add.s64 	%rd108, %rd52, 10240;
	add.s32 	%r237, %r236, %r232;
$L__BB3_32:
	mul.wide.u32 	%rd61, %r237, 8;
	add.s64 	%rd54, %rd9, %rd61;
	// begin inline asm
	ld.global.nc.u64 %rd53, [%rd54];
	// end inline asm
	mov.b64 	%fd62, %rd53;
	add.f64 	%fd63, %fd262, %fd62;
	add.s64 	%rd56, %rd108, -5120;
	// begin inline asm
	ld.global.nc.u64 %rd55, [%rd56];
	// end inline asm
	mov.b64 	%fd64, %rd55;
	add.f64 	%fd65, %fd63, %fd64;
	// begin inline asm
	ld.global.nc.u64 %rd57, [%rd108];
	// end inline asm
	mov.b64 	%fd66, %rd57;
	add.f64 	%fd67, %fd65, %fd66;
	add.s64 	%rd60, %rd108, 5120;
	// begin inline asm
	ld.global.nc.u64 %rd59, [%rd60];
	// end inline asm
	mov.b64 	%fd68, %rd59;
	add.f64 	%fd262, %fd67, %fd68;
	add.s32 	%r236, %r236, 2560;
	add.s64 	%rd108, %rd108, 20480;
	add.s32 	%r237, %r237, 2560;
	setp.lt.s32 	%p11, %r236, %r19;
	@%p11 bra 	$L__BB3_32;
$L__BB3_33:
	// begin inline asm
	mov.u32 %r46, %laneid;
	// end inline asm
	mov.b64 	%rd62, %fd262;
	mov.b64 	{%r48, %r53}, %rd62;
	mov.b32 	%r54, 1;
	mov.b32 	%r95, 31;
	mov.b32 	%r96, -1;
	// begin inline asm
	shfl.sync.down.b32 %r47, %r48, %r54, %r95, %r96;
	// end inline asm
	// begin inline asm
	shfl.sync.down.b32 %r52, %r53, %r54, %r95, %r96;
	// end inline asm
	mov.b64 	%rd63, {%r47, %r52};
	mov.b64 	%fd69, %rd63;
	setp.gt.s32 	%p12, %r46, 30;
	add.f64 	%fd70, %fd262, %fd69;
	selp.f64 	%fd71, %fd262, %fd70, %p12;
	mov.b64 	%rd64, %fd71;
	mov.b64 	{%r58, %r63}, %rd64;
	mov.b32 	%r64, 2;
	// begin inline asm
	shfl.sync.down.b32 %r57, %r58, %r64, %r95, %r96;
	// end inline asm
	// begin inline asm
	shfl.sync.down.b32 %r62, %r63, %r64, %r95, %r96;
	// end inline asm
	mov.b64 	%rd65, {%r57, %r62};
	mov.b64 	%fd72, %rd65;
	setp.gt.s32 	%p13, %r46, 29;
	add.f64 	%fd73, %fd71, %fd72;
	selp.f64 	%fd74, %fd71, %fd73, %p13;
	mov.b64 	%rd66, %fd74;
	mov.b64 	{%r68, %r73}, %rd66;
	mov.b32 	%r74, 4;
	// begin inline asm
	shfl.sync.down.b32 %r67, %r68, %r74, %r95, %r96;
	// end inline asm
	// begin inline asm
	shfl.sync.down.b32 %r72, %r73, %r74, %r95, %r96;
	// end inline asm
	mov.b64 	%rd67, {%r67, %r72};
	mov.b64 	%fd75, %rd67;
	setp.gt.s32 	%p14, %r46, 27;
	add.f64 	%fd76, %fd74, %fd75;
	selp.f64 	%fd77, %fd74, %fd76, %p14;
	mov.b64 	%rd68, %fd77;
	mov.b64 	{%r78, %r83}, %rd68;
	mov.b32 	%r84, 8;
	// begin inline asm
	shfl.sync.down.b32 %r77, %r78, %r84, %r95, %r96;
	// end inline asm
	// begin inline asm
	shfl.sync.down.b32 %r82, %r83, %r84, %r95, %r96;
	// end inline asm
	mov.b64 	%rd69, {%r77, %r82};
	mov.b64 	%fd78, %rd69;
	setp.gt.s32 	%p15, %r46, 23;
	add.f64 	%fd79, %fd77, %fd78;
	selp.f64 	%fd80, %fd77, %fd79, %p15;
	mov.b64 	%rd70, %fd80;
	mov.b64 	{%r88, %r93}, %rd70;
	mov.b32 	%r94, 16;
	// begin inline asm
	shfl.sync.down.b32 %r87, %r88, %r94, %r95, %r96;
	// end inline asm
	// begin inline asm
	shfl.sync.down.b32 %r92, %r93, %r94, %r95, %r96;
	// end inline asm
	mov.b64 	%rd71, {%r87, %r92};
	mov.b64 	%fd81, %rd71;
	setp.gt.s32 	%p16, %r46, 15;
	add.f64 	%fd26, %fd80, %fd81;
	selp.f64 	%fd263, %fd80, %fd26, %p16;
	setp.ne.s32 	%p17, %r46, 0;
	@%p17 bra 	$L__BB3_35;
	shr.u32 	%r97, %r14, 2;
	and.b32  	%r98, %r97, 248;
	mov.u32 	%r99, _ZZN3cub18CUB_300001_SM_10006detail6reduce28DeviceReduceSingleTileKernelINS2_10policy_hubIdjN4cuda3std3__44plusIdEEE10Policy1000EPdSC_iS9_ddNS7_10__identityEEEvT0_T1_T2_T3_T4_T6_E12temp_storage;
	add.s32 	%r100, %r99, %r98;
	st.shared.f64 	[%r100+24], %fd26;
$L__BB3_35:
	bar.sync 	0;
	setp.ne.s32 	%p18, %r14, 0;
	@%p18 bra 	$L__BB3_37;
	ld.shared.f64 	%fd82, [_ZZN3cub18CUB_300001_SM_10006detail6reduce28DeviceReduceSingleTileKernelINS2_10policy_hubIdjN4cuda3std3__44plusIdEEE10Policy1000EPdSC_iS9_ddNS7_10__identityEEEvT0_T1_T2_T3_T4_T6_E12temp_storage+32];
	add.f64 	%fd83, %fd263, %fd82;
	ld.shared.f64 	%fd84, [_ZZN3cub18CUB_300001_SM_10006detail6reduce28DeviceReduceSingleTileKernelINS2_10policy_hubIdjN4cuda3std3__44plusIdEEE10Policy1000EPdSC_iS9_ddNS7_10__identityEEEvT0_T1_T2_T3_T4_T6_E12temp_storage+40];
	add.f64 	%fd85, %fd83, %fd84;
	ld.shared.f64 	%fd86, [_ZZN3cub18CUB_300001_SM_10006detail6reduce28DeviceReduceSingleTileKernelINS2_10policy_hubIdjN4cuda3std3__44plusIdEEE10Policy1000EPdSC_iS9_ddNS7_10__identityEEEvT0_T1_T2_T3_T4_T6_E12temp_storage+48];
	add.f64 	%fd87, %fd85, %fd86;
	ld.shared.f64 	%fd88, [_ZZN3cub18CUB_300001_SM_10006detail6reduce28DeviceReduceSingleTileKernelINS2_10policy_hubIdjN4cuda3std3__44plusIdEEE10Policy1000EPdSC_iS9_ddNS7_10__identityEEEvT0_T1_T2_T3_T4_T6_E12temp_storage+56];
	add.f64 	%fd89, %fd87, %fd88;
	ld.shared.f64 	%fd90, [_ZZN3cub18CUB_300001_SM_10006detail6reduce28DeviceReduceSingleTileKernelINS2_10policy_hubIdjN4cuda3std3__44plusIdEEE10Policy1000EPdSC_iS9_ddNS7_10__identityEEEvT0_T1_T2_T3_T4_T6_E12temp_storage+64];
	add.f64 	%fd91, %fd89, %fd90;
	ld.shared.f64 	%fd92, [_ZZN3cub18CUB_300001_SM_10006detail6reduce28DeviceReduceSingleTileKernelINS2_10policy_hubIdjN4cuda3std3__44plusIdEEE10Policy1000EPdSC_iS9_ddNS7_10__identityEEEvT0_T1_T2_T3_T4_T6_E12temp_storage+72];
	add.f64 	%fd93, %fd91, %fd92;
	ld.shared.f64 	%fd94, [_ZZN3cub18CUB_300001_SM_10006detail6reduce28DeviceReduceSingleTileKernelINS2_10policy_hubIdjN4cuda3std3__44plusIdEEE10Policy1000EPdSC_iS9_ddNS7_10__identityEEEvT0_T1_T2_T3_T4_T6_E12temp_storage+80];
	add.f64 	%fd95, %fd93, %fd94;
	ld.shared.f64 	%fd96, [_ZZN3cub18CUB_300001_SM_10006detail6reduce28DeviceReduceSingleTileKernelINS2_10policy_hubIdjN4cuda3std3__44plusIdEEE10Policy1000EPdSC_iS9_ddNS7_10__identityEEEvT0_T1_T2_T3_T4_T6_E12temp_storage+88];
	add.f64 	%fd97, %fd95, %fd96;
	ld.shared.f64 	%fd98, [_ZZN3cub18CUB_300001_SM_10006detail6reduce28DeviceReduceSingleTileKernelINS2_10policy_hubIdjN4cuda3std3__44plusIdEEE10Policy1000EPdSC_iS9_ddNS7_10__identityEEEvT0_T1_T2_T3_T4_T6_E12temp_storage+96];
	add.f64 	%fd99, %fd97, %fd98;
	ld.shared.f64 	%fd100, [_ZZN3cub18CUB_300001_SM_10006detail6reduce28DeviceReduceSingleTileKernelINS2_10policy_hubIdjN4cuda3std3__44plusIdEEE10Policy1000EPdSC_iS9_ddNS7_10__identityEEEvT0_T1_T2_T3_T4_T6_E12temp_storage+104];
	add.f64 	%fd101, %fd99, %fd100;
	ld.shared.f64 	%fd102, [_ZZN3cub18CUB_300001_SM_10006detail6reduce28DeviceReduceSingleTileKernelINS2_10policy_hubIdjN4cuda3std3__44plusIdEEE10Policy1000EPdSC_iS9_ddNS7_10__identityEEEvT0_T1_T2_T3_T4_T6_E12temp_storage+112];
	add.f64 	%fd103, %fd101, %fd102;
	ld.shared.f64 	%fd104, [_ZZN3cub18CUB_300001_SM_10006detail6reduce28DeviceReduceSingleTileKernelINS2_10policy_hubIdjN4cuda3std3__44plusIdEEE10Policy1000EPdSC_iS9_ddNS7_10__identityEEEvT0_T1_T2_T3_T4_T6_E12temp_storage+120];
	add.f64 	%fd105, %fd103, %fd104;
	ld.shared.f64 	%fd106, [_ZZN3cub18CUB_300001_SM_10006detail6reduce28DeviceReduceSingleTileKernelINS2_10policy_hubIdjN4cuda3std3__44plusIdEEE10Policy1000EPdSC_iS9_ddNS7_10__identityEEEvT0_T1_T2_T3_T4_T6_E12temp_storage+128];
	add.f64 	%fd107, %fd105, %fd106;
	ld.shared.f64 	%fd108, [_ZZN3cub18CUB_300001_SM_10006detail6reduce28DeviceReduceSingleTileKernelINS2_10policy_hubIdjN4cuda3std3__44plusIdEEE10Policy1000EPdSC_iS9_ddNS7_10__identityEEEvT0_T1_T2_T3_T4_T6_E12temp_storage+136];
	add.f64 	%fd109, %fd107, %fd108;
	ld.shared.f64 	%fd110, [_ZZN3cub18CUB_300001_SM_10006detail6reduce28DeviceReduceSingleTileKernelINS2_10policy_hubIdjN4cuda3std3__44plusIdEEE10Policy1000EPdSC_iS9_ddNS7_10__identityEEEvT0_T1_T2_T3_T4_T6_E12temp_storage+144];
	add.f64 	%fd111, %fd109, %fd110;
	ld.shared.f64 	%fd112, [_ZZN3cub18CUB_300001_SM_10006detail6reduce28DeviceReduceSingleTileKernelINS2_10policy_hubIdjN4cuda3std3__44plusIdEEE10Policy1000EPdSC_iS9_ddNS7_10__identityEEEvT0_T1_T2_T3_T4_T6_E12temp_storage+152];
	add.f64 	%fd113, %fd111, %fd112;
	ld.shared.f64 	%fd114, [_ZZN3cub18CUB_300001_SM_10006detail6reduce28DeviceReduceSingleTileKernelINS2_10policy_hubIdjN4cuda3std3__44plusIdEEE10Policy1000EPdSC_iS9_ddNS7_10__identityEEEvT0_T1_T2_T3_T4_T6_E12temp_storage+160];
	add.f64 	%fd115, %fd113, %fd114;
	ld.shared.f64 	%fd116, [_ZZN3cub18CUB_300001_SM_10006detail6reduce28DeviceReduceSingleTileKernelINS2_10policy_hubIdjN4cuda3std3__44plusIdEEE10Policy1000EPdSC_iS9_ddNS7_10__identityEEEvT0_T1_T2_T3_T4_T6_E12temp_storage+168];
	add.f64 	%fd117, %fd115, %fd116;
	ld.shared.f64 	%fd118, [_ZZN3cub18CUB_300001_SM_10006detail6reduce28DeviceReduceSingleTileKernelINS2_10policy_hubIdjN4cuda3std3__44plusIdEEE10Policy1000EPdSC_iS9_ddNS7_10__identityEEEvT0_T1_T2_T3_T4_T6_E12temp_storage+176];
	add.f64 	%fd263, %fd117, %fd118;
$L__BB3_37:
	mov.u32 	%r224, %tid.x;
	setp.ne.s32 	%p60, %r224, 0;
	@%p60 bra 	$L__BB3_39;
	add.f64 	%fd249, %fd30, %fd263;
	st.global.f64 	[%rd1], %fd249;
$L__BB3_39:
	ret;

}
	// .globl	_ZN3cub18CUB_300001_SM_10006detail6reduce28DeviceReduceSingleTileKernelINS2_10policy_hubIdyN4cuda3std3__44plusIdEEE10Policy1000EN6thrust24THRUST_300001_SM_1000_NS17counting_iteratorIdNSD_11use_defaultESF_SF_EEPdyS9_dd12calculate_piIdEEEvT0_T1_T2_T3_T4_T6_
.visible .entry _ZN3cub18CUB_300001_SM_10006detail6reduce28DeviceReduceSingleTileKernelINS2_10policy_hubIdyN4cuda3std3__44plusIdEEE10Policy1000EN6thrust24THRUST_300001_SM_1000_NS17counting_iteratorIdNSD_11use_defaultESF_SF_EEPdyS9_dd12calculate_piIdEEEvT0_T1_T2_T3_T4_T6_(
	.param .align 8 .b8 _ZN3cub18CUB_300001_SM_10006detail6reduce28DeviceReduceSingleTileKernelINS2_10policy_hubIdyN4cuda3std3__44plusIdEEE10Policy1000EN6thrust24THRUST_300001_SM_1000_NS17counting_iteratorIdNSD_11use_defaultESF_SF_EEPdyS9_dd12calculate_piIdEEEvT0_T1_T2_T3_T4_T6__param_0[8],
	.param .u64 .ptr .align 1 _ZN3cub18CUB_300001_SM_10006detail6reduce28DeviceReduceSingleTileKernelINS2_10policy_hubIdyN4cuda3std3__44plusIdEEE10Policy1000EN6thrust24THRUST_300001_SM_1000_NS17counting_iteratorIdNSD_11use_defaultESF_SF_EEPdyS9_dd12calculate_piIdEEEvT0_T1_T2_T3_T4_T6__param_1,
	.param .u64 _ZN3cub18CUB_300001_SM_10006detail6reduce28DeviceReduceSingleTileKernelINS2_10policy_hubIdyN4cuda3std3__44plusIdEEE10Policy1000EN6thrust24THRUST_300001_SM_1000_NS17counting_iteratorIdNSD_11use_defaultESF_SF_EEPdyS9_dd12calculate_piIdEEEvT0_T1_T2_T3_T4_T6__param_2,
	.param .align 1 .b8 _ZN3cub18CUB_300001_SM_10006detail6reduce28DeviceReduceSingleTileKernelINS2_10policy_hubIdyN4cuda3std3__44plusIdEEE10Policy1000EN6thrust24THRUST_300001_SM_1000_NS17counting_iteratorIdNSD_11use_defaultESF_SF_EEPdyS9_dd12calculate_piIdEEEvT0_T1_T2_T3_T4_T6__param_3[1],
	.param .f64 _ZN3cub18CUB_300001_SM_10006detail6reduce28DeviceReduceSingleTileKernelINS2_10policy_hubIdyN4cuda3std3__44plusIdEEE10Policy1000EN6thrust24THRUST_300001_SM_1000_NS17counting_iteratorIdNSD_11use_defaultESF_SF_EEPdyS9_dd12calculate_piIdEEEvT0_T1_T2_T3_T4_T6__param_4,
	.param .align 8 .b8 _ZN3cub18CUB_300001_SM_10006detail6reduce28DeviceReduceSingleTileKernelINS2_10policy_hubIdyN4cuda3std3__44plusIdEEE10Policy1000EN6thrust24THRUST_300001_SM_1000_NS17counting_iteratorIdNSD_11use_defaultESF_SF_EEPdyS9_dd12calculate_piIdEEEvT0_T1_T2_T3_T4_T6__param_5[8]
)
.maxntid 512
.minnctapersm 1
{
	.reg .pred 	%p<58>;
	.reg .b32 	%r<238>;
	.reg .b64 	%rd<56>;
	.reg .b64 	%fd<364>;
	// demoted variable
	.shared .align 8 .b8 _ZZN3cub18CUB_300001_SM_10006detail6reduce28DeviceReduceSingleTileKernelINS2_10policy_hubIdyN4cuda3std3__44plusIdEEE10Policy1000EN6thrust24THRUST_300001_SM_1000_NS17counting_iteratorIdNSD_11use_defaultESF_SF_EEPdyS9_dd12calculate_piIdEEEvT0_T1_T2_T3_T4_T6_E12temp_storage[152];
	ld.param.f64 	%fd41, [_ZN3cub18CUB_300001_SM_10006detail6reduce28DeviceReduceSingleTileKernelINS2_10policy_hubIdyN4cuda3std3__44plusIdEEE10Policy1000EN6thrust24THRUST_300001_SM_1000_NS17counting_iteratorIdNSD_11use_defaultESF_SF_EEPdyS9_dd12calculate_piIdEEEvT0_T1_T2_T3_T4_T6__param_5];
	ld.param.f64 	%fd39, [_ZN3cub18CUB_300001_SM_10006detail6reduce28DeviceReduceSingleTileKernelINS2_10policy_hubIdyN4cuda3std3__44plusIdEEE10Policy1000EN6thrust24THRUST_300001_SM_1000_NS17counting_iteratorIdNSD_11use_defaultESF_SF_EEPdyS9_dd12calculate_piIdEEEvT0_T1_T2_T3_T4_T6__param_0];
	ld.param.u64 	%rd10, [_ZN3cub18CUB_300001_SM_10006detail6reduce28DeviceReduceSingleTileKernelINS2_10policy_hubIdyN4cuda3std3__44plusIdEEE10Policy1000EN6thrust24THRUST_300001_SM_1000_NS17counting_iteratorIdNSD_11use_defaultESF_SF_EEPdyS9_dd12calculate_piIdEEEvT0_T1_T2_T3_T4_T6__param_1];
	ld.param.u64 	%rd9, [_ZN3cub18CUB_300001_SM_10006detail6reduce28DeviceReduceSingleTileKernelINS2_10policy_hubIdyN4cuda3std3__44plusIdEEE10Policy1000EN6thrust24THRUST_300001_SM_1000_NS17counting_iteratorIdNSD_11use_defaultESF_SF_EEPdyS9_dd12calculate_piIdEEEvT0_T1_T2_T3_T4_T6__param_2];
	ld.param.f64 	%fd40, [_ZN3cub18CUB_300001_SM_10006detail6reduce28DeviceReduceSingleTileKernelINS2_10policy_hubIdyN4cuda3std3__44plusIdEEE10Policy1000EN6thrust24THRUST_300001_SM_1000_NS17counting_iteratorIdNSD_11use_defaultESF_SF_EEPdyS9_dd12calculate_piIdEEEvT0_T1_T2_T3_T4_T6__param_4];
	cvta.to.global.u64 	%rd1, %rd10;
	setp.ne.s64 	%p1, %rd9, 0;
	@%p1 bra 	$L__BB4_3;
	mov.u32 	%r228, %tid.x;
	setp.ne.s32 	%p57, %r228, 0;
	@%p57 bra 	$L__BB4_39;
	st.global.f64 	[%rd1], %fd40;
	bra.uni 	$L__BB4_39;
$L__BB4_3:
	setp.gt.u64 	%p2, %rd9, 3583;
	@%p2 bra 	$L__BB4_21;
	cvt.u32.u64 	%r1, %rd9;
	mov.u32 	%r2, %tid.x;
	setp.ge.u32 	%p19, %r2, %r1;
	mov.f64 	%fd355, 0d0000000000000000;
	mov.u32 	%r232, %r2;
	@%p19 bra 	$L__BB4_6;
	cvt.rn.f64.u32 	%fd207, %r2;
	add.f64 	%fd208, %fd39, %fd207;
	add.f64 	%fd209, %fd208, 0d3FE0000000000000;
	mul.f64 	%fd210, %fd209, %fd41;
	fma.rn.f64 	%fd211, %fd210, %fd210, 0d3FF0000000000000;
	mov.f64 	%fd212, 0d4010000000000000;
	div.rn.f64 	%fd355, %fd212, %fd211;
	add.s32 	%r232, %r2, 512;
$L__BB4_6:
	setp.ge.u32 	%p20, %r232, %r1;
	@%p20 bra 	$L__BB4_12;
	not.b32 	%r101, %r232;
	add.s32 	%r5, %r101, %r1;
	and.b32  	%r102, %r5, 1536;
	setp.eq.s32 	%p21, %r102, 1536;
	@%p21 bra 	$L__BB4_10;
	shr.u32 	%r103, %r5, 9;
	add.s32 	%r104, %r103, 1;
	and.b32  	%r105, %r104, 3;
	neg.s32 	%r230, %r105;
$L__BB4_9:
	.pragma "nounroll";
	cvt.rn.f64.s32 	%fd214, %r232;
	add.f64 	%fd215, %fd39, %fd214;
	add.f64 	%fd216, %fd215, 0d3FE0000000000000;
	mul.f64 	%fd217, %fd41, %fd216;
	fma.rn.f64 	%fd218, %fd217, %fd217, 0d3FF0000000000000;
	mov.f64 	%fd219, 0d4010000000000000;
	div.rn.f64 	%fd220, %fd219, %fd218;
	add.f64 	%fd355, %fd355, %fd220;
	add.s32 	%r232, %r232, 512;
	add.s32 	%r230, %r230, 1;
	setp.ne.s32 	%p22, %r230, 0;
	@%p22 bra 	$L__BB4_9;
$L__BB4_10:
	setp.lt.u32 	%p23, %r5, 1536;
	@%p23 bra 	$L__BB4_12;
$L__BB4_11:
	cvt.rn.f64.s32 	%fd221, %r232;
	add.f64 	%fd222, %fd39, %fd221;
	add.f64 	%fd223, %fd222, 0d3FE0000000000000;
	mul.f64 	%fd224, %fd41, %fd223;
	fma.rn.f64 	%fd225, %fd224, %fd224, 0d3FF0000000000000;
	mov.f64 	%fd226, 0d4010000000000000;
	div.rn.f64 	%fd227, %fd226, %fd225;
	add.f64 	%fd228, %fd355, %fd227;
	add.s32 	%r106, %r232, 512;
	cvt.rn.f64.s32 	%fd229, %r106;
	add.f64 	%fd230, %fd39, %fd229;
	add.f64 	%fd231, %fd230, 0d3FE0000000000000;
	mul.f64 	%fd232, %fd41, %fd231;
	fma.rn.f64 	%fd233, %fd232, %fd232, 0d3FF0000000000000;
	div.rn.f64 	%fd234, %fd226, %fd233;
	add.f64 	%fd235, %fd228, %fd234;
	add.s32 	%r107, %r232, 1024;
	cvt.rn.f64.s32 	%fd236, %r107;
	add.f64 	%fd237, %fd39, %fd236;
	add.f64 	%fd238, %fd237, 0d3FE0000000000000;
	mul.f64 	%fd239, %fd41, %fd238;
	fma.rn.f64 	%fd240, %fd239, %fd239, 0d3FF0000000000000;
	div.rn.f64 	%fd241, %fd226, %fd240;
	add.f64 	%fd242, %fd235, %fd241;
	add.s32 	%r108, %r232, 1536;
	cvt.rn.f64.s32 	%fd243, %r108;
	add.f64 	%fd244, %fd39, %fd243;
	add.f64 	%fd245, %fd244, 0d3FE0000000000000;
	mul.f64 	%fd246, %fd41, %fd245;
	fma.rn.f64 	%fd247, %fd246, %fd246, 0d3FF0000000000000;
	div.rn.f64 	%fd248, %fd226, %fd247;
	add.f64 	%fd355, %fd242, %fd248;
	add.s32 	%r232, %r232, 2048;
	setp.lt.s32 	%p24, %r232, %r1;
	@%p24 bra 	$L__BB4_11;
$L__BB4_12:
	setp.lt.u64 	%p25, %rd9, 512;
	@%p25 bra 	$L__BB4_17;
	// begin inline asm
	mov.u32 %r172, %laneid;
	// end inline asm
	mov.b64 	%rd43, %fd355;
	mov.b64 	{%r174, %r179}, %rd43;
	mov.b32 	%r180, 1;
	mov.b32 	%r221, 31;
	mov.b32 	%r222, -1;
	// begin inline asm
	shfl.sync.down.b32 %r173, %r174, %r180, %r221, %r222;
	// end inline asm
	// begin inline asm
	shfl.sync.down.b32 %r178, %r179, %r180, %r221, %r222;
	// end inline asm
	mov.b64 	%rd44, {%r173, %r178};
	mov.b64 	%fd307, %rd44;
	setp.gt.s32 	%p49, %r172, 30;
	add.f64 	%fd308, %fd355, %fd307;
	selp.f64 	%fd309, %fd355, %fd308, %p49;
	mov.b64 	%rd45, %fd309;
	mov.b64 	{%r184, %r189}, %rd45;
	mov.b32 	%r190, 2;
	// begin inline asm
	shfl.sync.down.b32 %r183, %r184, %r190, %r221, %r222;
	// end inline asm
	// begin inline asm
	shfl.sync.down.b32 %r188, %r189, %r190, %r221, %r222;
	// end inline asm
	mov.b64 	%rd46, {%r183, %r188};
	mov.b64 	%fd310, %rd46;
	setp.gt.s32 	%p50, %r172, 29;
	add.f64 	%fd311, %fd309, %fd310;
	selp.f64 	%fd312, %fd309, %fd311, %p50;
	mov.b64 	%rd47, %fd312;
	mov.b64 	{%r194, %r199}, %rd47;
	mov.b32 	%r200, 4;
	// begin inline asm
	shfl.sync.down.b32 %r193, %r194, %r200, %r221, %r222;
	// end inline asm
	// begin inline asm
	shfl.sync.down.b32 %r198, %r199, %r200, %r221, %r222;
	// end inline asm
	mov.b64 	%rd48, {%r193, %r198};
	mov.b64 	%fd313, %rd48;
	setp.gt.s32 	%p51, %r172, 27;
	add.f64 	%fd314, %fd312, %fd313;
	selp.f64 	%fd315, %fd312, %fd314, %p51;
	mov.b64 	%rd49, %fd315;
	mov.b64 	{%r204, %r209}, %rd49;
	mov.b32 	%r210, 8;
	// begin inline asm
	shfl.sync.down.b32 %r203, %r204, %r210, %r221, %r222;
	// end inline asm
	// begin inline asm
	shfl.sync.down.b32 %r208, %r209, %r210, %r221, %r222;
	// end inline asm
	mov.b64 	%rd50, {%r203, %r208};
	mov.b64 	%fd316, %rd50;
	setp.gt.s32 	%p52, %r172, 23;
	add.f64 	%fd317, %fd315, %fd316;
	selp.f64 	%fd318, %fd315, %fd317, %p52;
	mov.b64 	%rd51, %fd318;
	mov.b64 	{%r214, %r219}, %rd51;
	mov.b32 	%r220, 16;
	// begin inline asm
	shfl.sync.down.b32 %r213, %r214, %r220, %r221, %r222;
	// end inline asm
	// begin inline asm
	shfl.sync.down.b32 %r218, %r219, %r220, %r221, %r222;
	// end inline asm
	mov.b64 	%rd52, {%r213, %r218};
	mov.b64 	%fd319, %rd52;
	setp.gt.s32 	%p53, %r172, 15;
	add.f64 	%fd12, %fd318, %fd319;
	selp.f64 	%fd363, %fd318, %fd12, %p53;
	setp.ne.s32 	%p54, %r172, 0;
	@%p54 bra 	$L__BB4_15;
	shr.u32 	%r223, %r2, 2;
	and.b32  	%r224, %r223, 248;
	mov.u32 	%r225, _ZZN3cub18CUB_300001_SM_10006detail6reduce28DeviceReduceSingleTileKernelINS2_10policy_hubIdyN4cuda3std3__44plusIdEEE10Policy1000EN6thrust24THRUST_300001_SM_1000_NS17counting_iteratorIdNSD_11use_defaultESF_SF_EEPdyS9_dd12calculate_piIdEEEvT0_T1_T2_T3_T4_T6_E12temp_storage;
	add.s32 	%r226, %r225, %r224;
	st.shared.f64 	[%r226+16], %fd12;
$L__BB4_15:
	bar.sync 	0;
	setp.ne.s32 	%p55, %r2, 0;
	@%p55 bra 	$L__BB4_37;
	ld.shared.f64 	%fd320, [_ZZN3cub18CUB_300001_SM_10006detail6reduce28DeviceReduceSingleTileKernelINS2_10policy_hubIdyN4cuda3std3__44plusIdEEE10Policy1000EN6thrust24THRUST_300001_SM_1000_NS17counting_iteratorIdNSD_11use_defaultESF_SF_EEPdyS9_dd12calculate_piIdEEEvT0_T1_T2_T3_T4_T6_E12temp_storage+24];
	add.f64 	%fd321, %fd363, %fd320;
	ld.shared.f64 	%fd322, [_ZZN3cub18CUB_300001_SM_10006detail6reduce28DeviceReduceSingleTileKernelINS2_10policy_hubIdyN4cuda3std3__44plusIdEEE10Policy1000EN6thrust24THRUST_300001_SM_1000_NS17counting_iteratorIdNSD_11use_defaultESF_SF_EEPdyS9_dd12calculate_piIdEEEvT0_T1_T2_T3_T4_T6_E12temp_storage+32];
	add.f64 	%fd323, %fd321, %fd322;
	ld.shared.f64 	%fd324, [_ZZN3cub18CUB_300001_SM_10006detail6reduce28DeviceReduceSingleTileKernelINS2_10policy_hubIdyN4cuda3std3__44plusIdEEE10Policy1000EN6thrust24THRUST_300001_SM_1000_NS17counting_iteratorIdNSD_11use_defaultESF_SF_EEPdyS9_dd12calculate_piIdEEEvT0_T1_T2_T3_T4_T6_E12temp_storage+40];
	add.f64 	%fd325, %fd323, %fd324;
	ld.shared.f64 	%fd326, [_ZZN3cub18CUB_300001_SM_10006detail6reduce28DeviceReduceSingleTileKernelINS2_10policy_hubIdyN4cuda3std3__44plusIdEEE10Policy1000EN6thrust24THRUST_300001_SM_1000_NS17counting_iteratorIdNSD_11use_defaultESF_SF_EEPdyS9_dd12calculate_piIdEEEvT0_T1_T2_T3_T4_T6_E12temp_storage+48];
	add.f64 	%fd327, %fd325, %fd326;
	ld.shared.f64 	%fd328, [_ZZN3cub18CUB_300001_SM_10006detail6reduce28DeviceReduceSingleTileKernelINS2_10policy_hubIdyN4cuda3std3__44plusIdEEE10Policy1000EN6thrust24THRUST_300001_SM_1000_NS17counting_iteratorIdNSD_11use_defaultESF_SF_EEPdyS9_dd12calculate_piIdEEEvT0_T1_T2_T3_T4_T6_E12temp_storage+56];
	add.f64 	%fd329, %fd327, %fd328;
	ld.shared.f64 	%fd330, [_ZZN3cub18CUB_300001_SM_10006detail6reduce28DeviceReduceSingleTileKernelINS2_10policy_hubIdyN4cuda3std3__44plusIdEEE10Policy1000EN6thrust24THRUST_300001_SM_1000_NS17counting_iteratorIdNSD_11use_defaultESF_SF_EEPdyS9_dd12calculate_piIdEEEvT0_T1_T2_T3_T4_T6_E12temp_storage+64];
	add.f64 	%fd331, %fd329, %fd330;
	ld.shared.f64 	%fd332, [_ZZN3cub18CUB_300001_SM_10006detail6reduce28DeviceReduceSingleTileKernelINS2_10policy_hubIdyN4cuda3std3__44plusIdEEE10Policy1000EN6thrust24THRUST_300001_SM_1000_NS17counting_iteratorIdNSD_11use_defaultESF_SF_EEPdyS9_dd12calculate_piIdEEEvT0_T1_T2_T3_T4_T6_E12temp_storage+72];
	add.f64 	%fd333, %fd331, %fd332;
	ld.shared.f64 	%fd334, [_ZZN3cub18CUB_300001_SM_10006detail6reduce28DeviceReduceSingleTileKernelINS2_10policy_hubIdyN4cuda3std3__44plusIdEEE10Policy1000EN6thrust24THRUST_300001_SM_1000_NS17counting_iteratorIdNSD_11use_defaultESF_SF_EEPdyS9_dd12calculate_piIdEEEvT0_T1_T2_T3_T4_T6_E12temp_storage+80];
	add.f64 	%fd335, %fd333, %fd334;
	ld.shared.f64 	%fd336, [_ZZN3cub18CUB_300001_SM_10006detail6reduce28DeviceReduceSingleTileKernelINS2_10policy_hubIdyN4cuda3std3__44plusIdEEE10Policy1000EN6thrust24THRUST_300001_SM_1000_NS17counting_iteratorIdNSD_11use_defaultESF_SF_EEPdyS9_dd12calculate_piIdEEEvT0_T1_T2_T3_T4_T6_E12temp_storage+88];
	add.f64 	%fd337, %fd335, %fd336;
	ld.shared.f64 	%fd338, [_ZZN3cub18CUB_300001_SM_10006detail6reduce28DeviceReduceSingleTileKernelINS2_10policy_hubIdyN4cuda3std3__44plusIdEEE10Policy1000EN6thrust24THRUST_300001_SM_1000_NS17counting_iteratorIdNSD_11use_defaultESF_SF_EEPdyS9_dd12calculate_piIdEEEvT0_T1_T2_T3_T4_T6_E12temp_storage+96];
	add.f64 	%fd339, %fd337, %fd338;
	ld.shared.f64 	%fd340, [_ZZN3cub18CUB_300001_SM_10006detail6reduce28DeviceReduceSingleTileKernelINS2_10policy_hubIdyN4cuda3std3__44plusIdEEE10Policy1000EN6thrust24THRUST_300001_SM_1000_NS17counting_iteratorIdNSD_11use_defaultESF_SF_EEPdyS9_dd12calculate_piIdEEEvT0_T1_T2_T3_T4_T6_E12temp_storage+104];
	add.f64 	%fd341, %fd339, %fd340;
	ld.shared.f64 	%fd342, [_ZZN3cub18CUB_300001_SM_10006detail6reduce28DeviceReduceSingleTileKernelINS2_10policy_hubIdyN4cuda3std3__44plusIdEEE10Policy1000EN6thrust24THRUST_300001_SM_1000_NS17counting_iteratorIdNSD_11use_defaultESF_SF_EEPdyS9_dd12calculate_piIdEEEvT0_T1_T2_T3_T4_T6_E12temp_storage+112];
	add.f64 	%fd343, %fd341, %fd342;
	ld.shared.f64 	%fd344, [_ZZN3cub18CUB_300001_SM_10006detail6reduce28DeviceReduceSingleTileKernelINS2_10policy_hubIdyN4cuda3std3__44plusIdEEE10Policy1000EN6thrust24THRUST_300001_SM_1000_NS17counting_iteratorIdNSD_11use_defaultESF_SF_EEPdyS9_dd12calculate_piIdEEEvT0_T1_T2_T3_T4_T6_E12temp_storage+120];
	add.f64 	%fd345, %fd343, %fd344;
	ld.shared.f64 	%fd346, [_ZZN3cub18CUB_300001_SM_10006detail6reduce28DeviceReduceSingleTileKernelINS2_10policy_hubIdyN4cuda3std3__44plusIdEEE10Policy1000EN6thrust24THRUST_300001_SM_1000_NS17counting_iteratorIdNSD_11use_defaultESF_SF_EEPdyS9_dd12calculate_piIdEEEvT0_T1_T2_T3_T4_T6_E12temp_storage+128];
	add.f64 	%fd347, %fd345, %fd346;
	ld.shared.f64 	%fd348, [_ZZN3cub18CUB_300001_SM_10006detail6reduce28DeviceReduceSingleTileKernelINS2_10policy_hubIdyN4cuda3std3__44plusIdEEE10Policy1000EN6thrust24THRUST_300001_SM_1000_NS17counting_iteratorIdNSD_11use_defaultESF_SF_EEPdyS9_dd12calculate_piIdEEEvT0_T1_T2_T3_T4_T6_E12temp_storage+136];
	add.f64 	%fd363, %fd347, %fd348;
	bra.uni 	$L__BB4_37;
$L__BB4_17:
	// begin inline asm
	mov.u32 %r109, %laneid;
	// end inline asm
	and.b32  	%r160, %r2, 992;
	add.s32 	%r161, %r160, 32;
	setp.gt.u32 	%p26, %r161, %r1;
	not.b32 	%r162, %r160;
	add.s32 	%r163, %r1, %r162;
	selp.b32 	%r158, %r163, 31, %p26;
	mov.b64 	%rd33, %fd355;
	mov.b64 	{%r111, %r116}, %rd33;
	mov.b32 	%r117, 1;
	mov.b32 	%r159, -1;
	// begin inline asm
	shfl.sync.down.b32 %r110, %r111, %r117, %r158, %r159;
	// end inline asm
	// begin inline asm
	shfl.sync.down.b32 %r115, %r116, %r117, %r158, %r159;
	// end inline asm
	mov.b64 	%rd34, {%r110, %r115};
	mov.b64 	%fd249, %rd34;
	setp.lt.s32 	%p27, %r109, %r158;
	add.f64 	%fd250, %fd355, %fd249;
	selp.f64 	%fd251, %fd250, %fd355, %p27;
	mov.b64 	%rd35, %fd251;
	mov.b64 	{%r121, %r126}, %rd35;
	mov.b32 	%r127, 2;
	// begin inline asm
	shfl.sync.down.b32 %r120, %r121, %r127, %r158, %r159;
	// end inline asm
	// begin inline asm
	shfl.sync.down.b32 %r125, %r126, %r127, %r158, %r159;
	// end inline asm
	mov.b64 	%rd36, {%r120, %r125};
	mov.b64 	%fd252, %rd36;
	add.s32 	%r164, %r109, 2;
	setp.gt.s32 	%p28, %r164, %r158;
	add.f64 	%fd253, %fd251, %fd252;
	selp.f64 	%fd254, %fd251, %fd253, %p28;
	mov.b64 	%rd37, %fd254;
	mov.b64 	{%r131, %r136}, %rd37;
	mov.b32 	%r137, 4;
	// begin inline asm
	shfl.sync.down.b32 %r130, %r131, %r137, %r158, %r159;
	// end inline asm
	// begin inline asm
	shfl.sync.down.b32 %r135, %r136, %r137, %r158, %r159;
	// end inline asm
	mov.b64 	%rd38, {%r130, %r135};
	mov.b64 	%fd255, %rd38;
	add.s32 	%r165, %r109, 4;
	setp.gt.s32 	%p29, %r165, %r158;
	add.f64 	%fd256, %fd254, %fd255;
	selp.f64 	%fd257, %fd254, %fd256, %p29;
	mov.b64 	%rd39, %fd257;
	mov.b64 	{%r141, %r146}, %rd39;
	mov.b32 	%r147, 8;
	// begin inline asm
	shfl.sync.down.b32 %r140, %r141, %r147, %r158, %r159;
	// end inline asm
	// begin inline asm
	shfl.sync.down.b32 %r145, %r146, %r147, %r158, %r159;
	// end inline asm
	mov.b64 	%rd40, {%r140, %r145};
	mov.b64 	%fd258, %rd40;
	add.s32 	%r166, %r109, 8;
	setp.gt.s32 	%p30, %r166, %r158;
	add.f64 	%fd259, %fd257, %fd258;
	selp.f64 	%fd260, %fd257, %fd259, %p30;
	mov.b64 	%rd41, %fd260;
	mov.b64 	{%r151, %r156}, %rd41;
	mov.b32 	%r157, 16;
	// begin inline asm
	shfl.sync.down.b32 %r150, %r151, %r157, %r158, %r159;
	// end inline asm
	// begin inline asm
	shfl.sync.down.b32 %r155, %r156, %r157, %r158, %r159;
	// end inline asm
	mov.b64 	%rd42, {%r150, %r155};
	mov.b64 	%fd261, %rd42;
	add.s32 	%r167, %r109, 16;
	setp.gt.s32 	%p31, %r167, %r158;
	add.f64 	%fd262, %fd260, %fd261;
	selp.f64 	%fd363, %fd260, %fd262, %p31;
	setp.ne.s32 	%p32, %r109, 0;
	@%p32 bra 	$L__BB4_19;
	shr.u32 	%r168, %r2, 2;
	and.b32  	%r169, %r168, 248;
	mov.u32 	%r170, _ZZN3cub18CUB_300001_SM_10006detail6reduce28DeviceReduceSingleTileKernelINS2_10policy_hubIdyN4cuda3std3__44plusIdEEE10Policy1000EN6thrust24THRUST_300001_SM_1000_NS17counting_iteratorIdNSD_11use_defaultESF_SF_EEPdyS9_dd12calculate_piIdEEEvT0_T1_T2_T3_T4_T6_E12temp_storage;
	add.s32 	%r171, %r170, %r169;
	st.shared.f64 	[%r171+16], %fd363;
$L__BB4_19:
	bar.sync 	0;
	setp.ne.s32 	%p33, %r2, 0;
	@%p33 bra 	$L__BB4_37;
	setp.gt.u64 	%p34, %rd9, 32;
	ld.shared.f64 	%fd263, [_ZZN3cub18CUB_300001_SM_10006detail6reduce28DeviceReduceSingleTileKernelINS2_10policy_hubIdyN4cuda3std3__44plusIdEEE10Policy1000EN6thrust24THRUST_300001_SM_1000_NS17counting_iteratorIdNSD_11use_defaultESF_SF_EEPdyS9_dd12calculate_piIdEEEvT0_T1_T2_T3_T4_T6_E12temp_storage+24];
	add.f64 	%fd264, %fd363, %fd263;
	selp.f64 	%fd265, %fd264, %fd363, %p34;
	setp.gt.u64 	%p35, %rd9, 64;
	ld.shared.f64 	%fd266, [_ZZN3cub18CUB_300001_SM_10006detail6reduce28DeviceReduceSingleTileKernelINS2_10policy_hubIdyN4cuda3std3__44plusIdEEE10Policy1000EN6thrust24THRUST_300001_SM_1000_NS17counting_iteratorIdNSD_11use_defaultESF_SF_EEPdyS9_dd12calculate_piIdEEEvT0_T1_T2_T3_T4_T6_E12temp_storage+32];
	add.f64 	%fd267, %fd266, %fd265;
	selp.f64 	%fd268, %fd267, %fd265, %p35;
	setp.gt.u64 	%p36, %rd9, 96;
	ld.shared.f64 	%fd269, [_ZZN3cub18CUB_300001_SM_10006detail6reduce28DeviceReduceSingleTileKernelINS2_10policy_hubIdyN4cuda3std3__44plusIdEEE10Policy1000EN6thrust24THRUST_300001_SM_1000_NS17counting_iteratorIdNSD_11use_defaultESF_SF_EEPdyS9_dd12calculate_piIdEEEvT0_T1_T2_T3_T4_T6_E12temp_storage+40];
	add.f64 	%fd270, %fd269, %fd268;
	selp.f64 	%fd271, %fd270, %fd268, %p36;
	setp.gt.u64 	%p37, %rd9, 128;
	ld.shared.f64 	%fd272, [_ZZN3cub18CUB_300001_SM_10006detail6reduce28DeviceReduceSingleTileKernelINS2_10policy_hubIdyN4cuda3std3__44plusIdEEE10Policy1000EN6thrust24THRUST_300001_SM_1000_NS17counting_iteratorIdNSD_11use_defaultESF_SF_EEPdyS9_dd12calculate_piIdEEEvT0_T1_T2_T3_T4_T6_E12temp_storage+48];
	add.f64 	%fd273, %fd272, %fd271;
	selp.f64 	%fd274, %fd273, %fd271, %p37;
	setp.gt.u64 	%p38, %rd9, 160;
	ld.shared.f64 	%fd275, [_ZZN3cub18CUB_300001_SM_10006detail6reduce28DeviceReduceSingleTileKernelINS2_10policy_hubIdyN4cuda3std3__44plusIdEEE10Policy1000EN6thrust24THRUST_300001_SM_1000_NS17counting_iteratorIdNSD_11use_defaultESF_SF_EEPdyS9_dd12calculate_piIdEEEvT0_T1_T2_T3_T4_T6_E12temp_storage+56];
	add.f64 	%fd276, %fd275, %fd274;
	selp.f64 	%fd277, %fd276, %fd274, %p38;
	setp.gt.u64 	%p39, %rd9, 192;
	ld.shared.f64 	%fd278, [_ZZN3cub18CUB_300001_SM_10006detail6reduce28DeviceReduceSingleTileKernelINS2_10policy_hubIdyN4cuda3std3__44plusIdEEE10Policy1000EN6thrust24THRUST_300001_SM_1000_NS17counting_iteratorIdNSD_11use_defaultESF_SF_EEPdyS9_dd12calculate_piIdEEEvT0_T1_T2_T3_T4_T6_E12temp_storage+64];
	add.f64 	%fd279, %fd278, %fd277;
	selp.f64 	%fd280, %fd279, %fd277, %p39;
	setp.gt.u64 	%p40, %rd9, 224;
	ld.shared.f64 	%fd281, [_ZZN3cub18CUB_300001_SM_10006detail6reduce28DeviceReduceSingleTileKernelINS2_10policy_hubIdyN4cuda3std3__44plusIdEEE10Policy1000EN6thrust24THRUST_300001_SM_1000_NS17counting_iteratorIdNSD_11use_defaultESF_SF_EEPdyS9_dd12calculate_piIdEEEvT0_T1_T2_T3_T4_T6_E12temp_storage+72];
	add.f64 	%fd282, %fd281, %fd280;
	selp.f64 	%fd283, %fd282, %fd280, %p40;
	setp.gt.u64 	%p41, %rd9, 256;
	ld.shared.f64 	%fd284, [_ZZN3cub18CUB_300001_SM_10006detail6reduce28DeviceReduceSingleTileKernelINS2_10policy_hubIdyN4cuda3std3__44plusIdEEE10Policy1000EN6thrust24THRUST_300001_SM_1000_NS17counting_iteratorIdNSD_11use_defaultESF_SF_EEPdyS9_dd12calculate_piIdEEEvT0_T1_T2_T3_T4_T6_E12temp_storage+80];
	add.f64 	%fd285, %fd284, %fd283;
	selp.f64 	%fd286, %fd285, %fd283, %p41;
	setp.gt.u64 	%p42, %rd9, 288;
	ld.shared.f64 	%fd287, [_ZZN3cub18CUB_300001_SM_10006detail6reduce28DeviceReduceSingleTileKernelINS2_10policy_hubIdyN4cuda3std3__44plusIdEEE10Policy1000EN6thrust24THRUST_300001_SM_1000_NS17counting_iteratorIdNSD_11use_defaultESF_SF_EEPdyS9_dd12calculate_piIdEEEvT0_T1_T2_T3_T4_T6_E12temp_storage+88];
	add.f64 	%fd288, %fd287, %fd286;
	selp.f64 	%fd289, %fd288, %fd286, %p42;
	setp.gt.u64 	%p43, %rd9, 320;
	ld.shared.f64 	%fd290, [_ZZN3cub18CUB_300001_SM_10006detail6reduce28DeviceReduceSingleTileKernelINS2_10policy_hubIdyN4cuda3std3__44plusIdEEE10Policy1000EN6thrust24THRUST_300001_SM_1000_NS17counting_iteratorIdNSD_11use_defaultESF_SF_EEPdyS9_dd12calculate_piIdEEEvT0_T1_T2_T3_T4_T6_E12temp_storage+96];
	add.f64 	%fd291, %fd290, %fd289;
	selp.f64 	%fd292, %fd291, %fd289, %p43;
	setp.gt.u64 	%p44, %rd9, 352;
	ld.shared.f64 	%fd293, [_ZZN3cub18CUB_300001_SM_10006detail6reduce28DeviceReduceSingleTileKernelINS2_10policy_hubIdyN4cuda3std3__44plusIdEEE10Policy1000EN6thrust24THRUST_300001_SM_1000_NS17counting_iteratorIdNSD_11use_defaultESF_SF_EEPdyS9_dd12calculate_piIdEEEvT0_T1_T2_T3_T4_T6_E12temp_storage+104];
	add.f64 	%fd294, %fd293, %fd292;
	selp.f64 	%fd295, %fd294, %fd292, %p44;
	setp.gt.u64 	%p45, %rd9, 384;
	ld.shared.f64 	%fd296, [_ZZN3cub18CUB_300001_SM_10006detail6reduce28DeviceReduceSingleTileKernelINS2_10policy_hubIdyN4cuda3std3__44plusIdEEE10Policy1000EN6thrust24THRUST_300001_SM_1000_NS17counting_iteratorIdNSD_11use_defaultESF_SF_EEPdyS9_dd12calculate_piIdEEEvT0_T1_T2_T3_T4_T6_E12temp_storage+112];
	add.f64 	%fd297, %fd296, %fd295;
	selp.f64 	%fd298, %fd297, %fd295, %p45;
	setp.gt.u64 	%p46, %rd9, 416;
	ld.shared.f64 	%fd299, [_ZZN3cub18CUB_300001_SM_10006detail6reduce28DeviceReduceSingleTileKernelINS2_10policy_hubIdyN4cuda3std3__44plusIdEEE10Policy1000EN6thrust24THRUST_300001_SM_1000_NS17counting_iteratorIdNSD_11use_defaultESF_SF_EEPdyS9_dd12calculate_piIdEEEvT0_T1_T2_T3_T4_T6_E12temp_storage+120];
	add.f64 	%fd300, %fd299, %fd298;
	selp.f64 	%fd301, %fd300, %fd298, %p46;
	setp.gt.u64 	%p47, %rd9, 448;
	ld.shared.f64 	%fd302, [_ZZN3cub18CUB_300001_SM_10006detail6reduce28DeviceReduceSingleTileKernelINS2_10policy_hubIdyN4cuda3std3__44plusIdEEE10Policy1000EN6thrust24THRUST_300001_SM_1000_NS17counting_iteratorIdNSD_11use_defaultESF_SF_EEPdyS9_dd12calculate_piIdEEEvT0_T1_T2_T3_T4_T6_E12temp_storage+128];
	add.f64 	%fd303, %fd302, %fd301;
	selp.f64 	%fd304, %fd303, %fd301, %p47;
	setp.gt.u64 	%p48, %rd9, 480;
	ld.shared.f64 	%fd305, [_ZZN3cub18CUB_300001_SM_10006detail6reduce28DeviceReduceSingleTileKernelINS2_10policy_hubIdyN4cuda3std3__44plusIdEEE10Policy1000EN6thrust24THRUST_300001_SM_1000_NS17counting_iteratorIdNSD_11use_defaultESF_SF_EEPdyS9_dd12calculate_piIdEEEvT0_T1_T2_T3_T4_T6_E12temp_storage+136];
	add.f64 	%fd306, %fd305, %fd304;
	selp.f64 	%fd363, %fd306, %fd304, %p48;
	bra.uni 	$L__BB4_37;
$L__BB4_21:
	mov.u32 	%r14, %tid.x;
	add.f64 	%fd42, %fd39, 0d0000000000000000;
	cvt.rn.f64.u32 	%fd17, %r14;
	add.f64 	%fd43, %fd42, %fd17;
	add.f64 	%fd44, %fd43, 0d3FE0000000000000;
	mul.f64 	%fd45, %fd41, %fd44;
	fma.rn.f64 	%fd46, %fd45, %fd45, 0d3FF0000000000000;
	mov.f64 	%fd47, 0d4010000000000000;
	div.rn.f64 	%fd48, %fd47, %fd46;
	add.s32 	%r26, %r14, 512;
	cvt.rn.f64.u32 	%fd18, %r26;
	add.f64 	%fd49, %fd42, %fd18;
	add.f64 	%fd50, %fd49, 0d3FE0000000000000;
	mul.f64 	%fd51, %fd41, %fd50;
	fma.rn.f64 	%fd52, %fd51, %fd51, 0d3FF0000000000000;
	div.rn.f64 	%fd53, %fd47, %fd52;
	or.b32  	%r27, %r14, 1024;
	cvt.rn.f64.u32 	%fd19, %r27;
	add.f64 	%fd54, %fd42, %fd19;
	add.f64 	%fd55, %fd54, 0d3FE0000000000000;
	mul.f64 	%fd56, %fd41, %fd55;
	fma.rn.f64 	%fd57, %fd56, %fd56, 0d3FF0000000000000;
	div.rn.f64 	%fd58, %fd47, %fd57;
	add.s32 	%r28, %r14, 1536;
	cvt.rn.f64.u32 	%fd20, %r28;
	add.f64 	%fd59, %fd42, %fd20;
	add.f64 	%fd60, %fd59, 0d3FE0000000000000;
	mul.f64 	%fd61, %fd41, %fd60;
	fma.rn.f64 	%fd62, %fd61, %fd61, 0d3FF0000000000000;
	div.rn.f64 	%fd63, %fd47, %fd62;
	or.b32  	%r29, %r14, 2048;
	cvt.rn.f64.u32 	%fd21, %r29;
	add.f64 	%fd64, %fd42, %fd21;
	add.f64 	%fd65, %fd64, 0d3FE0000000000000;
	mul.f64 	%fd66, %fd41, %fd65;
	fma.rn.f64 	%fd67, %fd66, %fd66, 0d3FF0000000000000;
	div.rn.f64 	%fd68, %fd47, %fd67;
	add.s32 	%r30, %r14, 2560;
	cvt.rn.f64.u32 	%fd22, %r30;
	add.f64 	%fd69, %fd42, %fd22;
	add.f64 	%fd70, %fd69, 0d3FE0000000000000;
	mul.f64 	%fd71, %fd41, %fd70;
	fma.rn.f64 	%fd72, %fd71, %fd71, 0d3FF0000000000000;
	div.rn.f64 	%fd73, %fd47, %fd72;
	or.b32  	%r31, %r14, 3072;
	cvt.rn.f64.u32 	%fd23, %r31;
	add.f64 	%fd74, %fd42, %fd23;
	add.f64 	%fd75, %fd74, 0d3FE0000000000000;
	mul.f64 	%fd76, %fd41, %fd75;
	fma.rn.f64 	%fd77, %fd76, %fd76, 0d3FF0000000000000;
	div.rn.f64 	%fd78, %fd47, %fd77;
	add.f64 	%fd79, %fd48, %fd53;
	add.f64 	%fd80, %fd79, %fd58;
	add.f64 	%fd81, %fd80, %fd63;
	add.f64 	%fd82, %fd81, %fd68;
	add.f64 	%fd83, %fd82, %fd73;
	add.f64 	%fd362, %fd83, %fd78;
	add.s64 	%rd2, %rd9, -3584;
	setp.lt.u64 	%p3, %rd2, 3584;
	mov.b64 	%rd54, 3584;
	@%p3 bra 	$L__BB4_25;
	mov.b64 	%rd54, 3584;
$L__BB4_23:
	cvt.rn.f64.s64 	%fd84, %rd54;
	add.f64 	%fd85, %fd39, %fd84;
	add.f64 	%fd86, %fd85, %fd17;
	add.f64 	%fd87, %fd86, 0d3FE0000000000000;
	mul.f64 	%fd88, %fd41, %fd87;
	fma.rn.f64 	%fd89, %fd88, %fd88, 0d3FF0000000000000;
	mov.f64 	%fd90, 0d4010000000000000;
	div.rn.f64 	%fd91, %fd90, %fd89;
	add.f64 	%fd92, %fd85, %fd18;
	add.f64 	%fd93, %fd92, 0d3FE0000000000000;
	mul.f64 	%fd94, %fd41, %fd93;
	fma.rn.f64 	%fd95, %fd94, %fd94, 0d3FF0000000000000;
	div.rn.f64 	%fd96, %fd90, %fd95;
	add.f64 	%fd97, %fd85, %fd19;
	add.f64 	%fd98, %fd97, 0d3FE0000000000000;
	mul.f64 	%fd99, %fd41, %fd98;
	fma.rn.f64 	%fd100, %fd99, %fd99, 0d3FF0000000000000;
	div.rn.f64 	%fd101, %fd90, %fd100;
	add.f64 	%fd102, %fd85, %fd20;
	add.f64 	%fd103, %fd102, 0d3FE0000000000000;
	mul.f64 	%fd104, %fd41, %fd103;
	fma.rn.f64 	%fd105, %fd104, %fd104, 0d3FF0000000000000;
	div.rn.f64 	%fd106, %fd90, %fd105;
	add.f64 	%fd107, %fd85, %fd21;
	add.f64 	%fd108, %fd107, 0d3FE0000000000000;
	mul.f64 	%fd109, %fd41, %fd108;
	fma.rn.f64 	%fd110, %fd109, %fd109, 0d3FF0000000000000;
	div.rn.f64 	%fd111, %fd90, %fd110;
	add.f64 	%fd112, %fd85, %fd22;
	add.f64 	%fd113, %fd112, 0d3FE0000000000000;
	mul.f64 	%fd114, %fd41, %fd113;
	fma.rn.f64 	%fd115, %fd114, %fd114, 0d3FF0000000000000;
	div.rn.f64 	%fd116, %fd90, %fd115;
	add.f64 	%fd117, %fd85, %fd23;
	add.f64 	%fd118, %fd117, 0d3FE0000000000000;
	mul.f64 	%fd119, %fd41, %fd118;
	fma.rn.f64 	%fd120, %fd119, %fd119, 0d3FF0000000000000;
	div.rn.f64 	%fd121, %fd90, %fd120;
	add.f64 	%fd122, %fd362, %fd91;
	add.f64 	%fd123, %fd122, %fd96;
	add.f64 	%fd124, %fd123, %fd101;
	add.f64 	%fd125, %fd124, %fd106;
	add.f64 	%fd126, %fd125, %fd111;
	add.f64 	%fd127, %fd126, %fd116;
	add.f64 	%fd362, %fd127, %fd121;
	sub.s64 	%rd13, %rd9, %rd54;
	setp.lt.u64 	%p4, %rd13, 3584;
	@%p4 bra 	$L__BB4_33;
	add.s64 	%rd54, %rd54, 3584;
	setp.le.u64 	%p5, %rd54, %rd2;
	@%p5 bra 	$L__BB4_23;
$L__BB4_25:
	setp.le.u64 	%p6, %rd9, %rd54;
	@%p6 bra 	$L__BB4_33;
	cvt.u32.u64 	%r32, %rd54;
	cvt.u32.u64 	%r33, %rd9;
	sub.s32 	%r15, %r33, %r32;
	setp.ge.s32 	%p7, %r14, %r15;
	@%p7 bra 	$L__BB4_33;
	not.b32 	%r35, %r14;
	add.s32 	%r36, %r35, %r33;
	sub.s32 	%r16, %r36, %r32;
	and.b32  	%r38, %r16, 1536;
	setp.eq.s32 	%p8, %r38, 1536;
	mov.u32 	%r236, %r14;
	@%p8 bra 	$L__BB4_30;
	cvt.u64.u32 	%rd14, %r14;
	add.s64 	%rd55, %rd54, %rd14;
	shr.u32 	%r39, %r16, 9;
	add.s32 	%r40, %r39, 1;
	and.b32  	%r41, %r40, 3;
	neg.s32 	%r234, %r41;
	mov.u32 	%r236, %r14;
$L__BB4_29:
	.pragma "nounroll";
	cvt.rn.f64.s64 	%fd129, %rd55;
	add.f64 	%fd130, %fd39, %fd129;
	add.f64 	%fd131, %fd130, 0d3FE0000000000000;
	mul.f64 	%fd132, %fd41, %fd131;
	fma.rn.f64 	%fd133, %fd132, %fd132, 0d3FF0000000000000;
	mov.f64 	%fd134, 0d4010000000000000;
	div.rn.f64 	%fd135, %fd134, %fd133;
	add.f64 	%fd362, %fd362, %fd135;
	add.s32 	%r236, %r236, 512;
	add.s64 	%rd55, %rd55, 512;
	add.s32 	%r234, %r234, 1;
	setp.ne.s32 	%p9, %r234, 0;
	@%p9 bra 	$L__BB4_29;
$L__BB4_30:
	setp.lt.u32 	%p10, %r16, 1536;
	@%p10 bra 	$L__BB4_33;
	add.s32 	%r237, %r236, 1024;
$L__BB4_32:
	add.s32 	%r42, %r237, -1024;
	cvt.u64.u32 	%rd15, %r42;
	add.s64 	%rd16, %rd54, %rd15;
	cvt.rn.f64.s64 	%fd136, %rd16;
	add.f64 	%fd137, %fd39, %fd136;
	add.f64 	%fd138, %fd137, 0d3FE0000000000000;
	mul.f64 	%fd139, %fd41, %fd138;
	fma.rn.f64 	%fd140, %fd139, %fd139, 0d3FF0000000000000;
	mov.f64 	%fd141, 0d4010000000000000;
	div.rn.f64 	%fd142, %fd141, %fd140;
	add.f64 	%fd143, %fd362, %fd142;
	add.s32 	%r43, %r237, -512;
	cvt.u64.u32 	%rd17, %r43;
	add.s64 	%rd18, %rd54, %rd17;
	cvt.rn.f64.s64 	%fd144, %rd18;
	add.f64 	%fd145, %fd39, %fd144;
	add.f64 	%fd146, %fd145, 0d3FE0000000000000;
	mul.f64 	%fd147, %fd41, %fd146;
	fma.rn.f64 	%fd148, %fd147, %fd147, 0d3FF0000000000000;
	div.rn.f64 	%fd149, %fd141, %fd148;
	add.f64 	%fd150, %fd143, %fd149;
	add.s32 	%r44, %r237, 512;
	cvt.u64.u32 	%rd19, %r237;
	add.s64 	%rd20, %rd54, %rd19;
	cvt.rn.f64.s64 	%fd151, %rd20;
	add.f64 	%fd152, %fd39, %fd151;
	add.f64 	%fd153, %fd152, 0d3FE0000000000000;
	mul.f64 	%fd154, %fd41, %fd153;
	fma.rn.f64 	%fd155, %fd154, %fd154, 0d3FF0000000000000;
	div.rn.f64 	%fd156, %fd141, %fd155;
	add.f64 	%fd157, %fd150, %fd156;
	cvt.u64.u32 	%rd21, %r44;
	add.s64 	%rd22, %rd54, %rd21;
	cvt.rn.f64.s64 	%fd158, %rd22;
	add.f64 	%fd159, %fd39, %fd158;
	add.f64 	%fd160, %fd159, 0d3FE0000000000000;
	mul.f64 	%fd161, %fd41, %fd160;
	fma.rn.f64 	%fd162, %fd161, %fd161, 0d3FF0000000000000;
	div.rn.f64 	%fd163, %fd141, %fd162;
	add.f64 	%fd362, %fd157, %fd163;
	add.s32 	%r25, %r237, 2048;
	add.s32 	%r45, %r237, 1024;
	setp.lt.s32 	%p11, %r45, %r15;
	mov.u32 	%r237, %r25;
	@%p11 bra 	$L__BB4_32;
$L__BB4_33:
	// begin inline asm
	mov.u32 %r46, %laneid;
	// end inline asm
	mov.b64 	%rd23, %fd362;
	mov.b64 	{%r48, %r53}, %rd23;
	mov.b32 	%r54, 1;
	mov.b32 	%r95, 31;
	mov.b32 	%r96, -1;
	// begin inline asm
	shfl.sync.down.b32 %r47, %r48, %r54, %r95, %r96;
	// end inline asm
	// begin inline asm
	shfl.sync.down.b32 %r52, %r53, %r54, %r95, %r96;
	// end inline asm
	mov.b64 	%rd24, {%r47, %r52};
	mov.b64 	%fd164, %rd24;
	setp.gt.s32 	%p12, %r46, 30;
	add.f64 	%fd165, %fd362, %fd164;
	selp.f64 	%fd166, %fd362, %fd165, %p12;
	mov.b64 	%rd25, %fd166;
	mov.b64 	{%r58, %r63}, %rd25;
	mov.b32 	%r64, 2;
	// begin inline asm
	shfl.sync.down.b32 %r57, %r58, %r64, %r95, %r96;
	// end inline asm
	// begin inline asm
	shfl.sync.down.b32 %r62, %r63, %r64, %r95, %r96;
	// end inline asm
	mov.b64 	%rd26, {%r57, %r62};
	mov.b64 	%fd167, %rd26;
	setp.gt.s32 	%p13, %r46, 29;
	add.f64 	%fd168, %fd166, %fd167;
	selp.f64 	%fd169, %fd166, %fd168, %p13;
	mov.b64 	%rd27, %fd169;
	mov.b64 	{%r68, %r73}, %rd27;
	mov.b32 	%r74, 4;
	// begin inline asm
	shfl.sync.down.b32 %r67, %r68, %r74, %r95, %r96;
	// end inline asm
	// begin inline asm
	shfl.sync.down.b32 %r72, %r73, %r74, %r95, %r96;
	// end inline asm
	mov.b64 	%rd28, {%r67, %r72};
	mov.b64 	%fd170, %rd28;
	setp.gt.s32 	%p14, %r46, 27;
	add.f64 	%fd171, %fd169, %fd170;
	selp.f64 	%fd172, %fd169, %fd171, %p14;
	mov.b64 	%rd29, %fd172;
	mov.b64 	{%r78, %r83}, %rd29;
	mov.b32 	%r84, 8;
	// begin inline asm
	shfl.sync.down.b32 %r77, %r78, %r84, %r95, %r96;
	// end inline asm
	// begin inline asm
	shfl.sync.down.b32 %r82, %r83, %r84, %r95, %r96;
	// end inline asm
	mov.b64 	%rd30, {%r77, %r82};
	mov.b64 	%fd173, %rd30;
	setp.gt.s32 	%p15, %r46, 23;
	add.f64 	%fd174, %fd172, %fd173;
	selp.f64 	%fd175, %fd172, %fd174, %p15;
	mov.b64 	%rd31, %fd175;
	mov.b64 	{%r88, %r93}, %rd31;
	mov.b32 	%r94, 16;
	// begin inline asm
	shfl.sync.down.b32 %r87, %r88, %r94, %r95, %r96;
	// end inline asm
	// begin inline asm
	shfl.sync.down.b32 %r92, %r93, %r94, %r95, %r96;
	// end inline asm
	mov.b64 	%rd32, {%r87, %r92};
	mov.b64 	%fd176, %rd32;
	setp.gt.s32 	%p16, %r46, 15;
	add.f64 	%fd35, %fd175, %fd176;
	selp.f64 	%fd363, %fd175, %fd35, %p16;
	setp.ne.s32 	%p17, %r46, 0;
	@%p17 bra 	$L__BB4_35;
	shr.u32 	%r97, %r14, 2;
	and.b32  	%r98, %r97, 248;
	mov.u32 	%r99, _ZZN3cub18CUB_300001_SM_10006detail6reduce28DeviceReduceSingleTileKernelINS2_10policy_hubIdyN4cuda3std3__44plusIdEEE10Policy1000EN6thrust24THRUST_300001_SM_1000_NS17counting_iteratorIdNSD_11use_defaultESF_SF_EEPdyS9_dd12calculate_piIdEEEvT0_T1_T2_T3_T4_T6_E12temp_storage;
	add.s32 	%r100, %r99, %r98;
	st.shared.f64 	[%r100+16], %fd35;
$L__BB4_35:
	bar.sync 	0;
	setp.ne.s32 	%p18, %r14, 0;
	@%p18 bra 	$L__BB4_37;
	ld.shared.f64 	%fd177, [_ZZN3cub18CUB_300001_SM_10006detail6reduce28DeviceReduceSingleTileKernelINS2_10policy_hubIdyN4cuda3std3__44plusIdEEE10Policy1000EN6thrust24THRUST_300001_SM_1000_NS17counting_iteratorIdNSD_11use_defaultESF_SF_EEPdyS9_dd12calculate_piIdEEEvT0_T1_T2_T3_T4_T6_E12temp_storage+24];
	add.f64 	%fd178, %fd363, %fd177;
	ld.shared.f64 	%fd179, [_ZZN3cub18CUB_300001_SM_10006detail6reduce28DeviceReduceSingleTileKernelINS2_10policy_hubIdyN4cuda3std3__44plusIdEEE10Policy1000EN6thrust24THRUST_300001_SM_1000_NS17counting_iteratorIdNSD_11use_defaultESF_SF_EEPdyS9_dd12calculate_piIdEEEvT0_T1_T2_T3_T4_T6_E12temp_storage+32];
	add.f64 	%fd180, %fd178, %fd179;
	ld.shared.f64 	%fd181, [_ZZN3cub18CUB_300001_SM_10006detail6reduce28DeviceReduceSingleTileKernelINS2_10policy_hubIdyN4cuda3std3__44plusIdEEE10Policy1000EN6thrust24THRUST_300001_SM_1000_NS17counting_iteratorIdNSD_11use_defaultESF_SF_EEPdyS9_dd12calculate_piIdEEEvT0_T1_T2_T3_T4_T6_E12temp_storage+40];
	add.f64 	%fd182, %fd180, %fd181;
	ld.shared.f64 	%fd183, [_ZZN3cub18CUB_300001_SM_10006detail6reduce28DeviceReduceSingleTileKernelINS2_10policy_hubIdyN4cuda3std3__44plusIdEEE10Policy1000EN6thrust24THRUST_300001_SM_1000_NS17counting_iteratorIdNSD_11use_defaultESF_SF_EEPdyS9_dd12calculate_piIdEEEvT0_T1_T2_T3_T4_T6_E12temp_storage+48];
	add.f64 	%fd184, %fd182, %fd183;
	ld.shared.f64 	%fd185, [_ZZN3cub18CUB_300001_SM_10006detail6reduce28DeviceReduceSingleTileKernelINS2_10policy_hubIdyN4cuda3std3__44plusIdEEE10Policy1000EN6thrust24THRUST_300001_SM_1000_NS17counting_iteratorIdNSD_11use_defaultESF_SF_EEPdyS9_dd12calculate_piIdEEEvT0_T1_T2_T3_T4_T6_E12temp_storage+56];
	add.f64 	%fd186, %fd184, %fd185;
	ld.shared.f64 	%fd187, [_ZZN3cub18CUB_300001_SM_10006detail6reduce28DeviceReduceSingleTileKernelINS2_10policy_hubIdyN4cuda3std3__44plusIdEEE10Policy1000EN6thrust24THRUST_300001_SM_1000_NS17counting_iteratorIdNSD_11use_defaultESF_SF_EEPdyS9_dd12calculate_piIdEEEvT0_T1_T2_T3_T4_T6_E12temp_storage+64];
	add.f64 	%fd188, %fd186, %fd187;
	ld.shared.f64 	%fd189, [_ZZN3cub18CUB_300001_SM_10006detail6reduce28DeviceReduceSingleTileKernelINS2_10policy_hubIdyN4cuda3std3__44plusIdEEE10Policy1000EN6thrust24THRUST_300001_SM_1000_NS17counting_iteratorIdNSD_11use_defaultESF_SF_EEPdyS9_dd12calculate_piIdEEEvT0_T1_T2_T3_T4_T6_E12temp_storage+72];
	add.f64 	%fd190, %fd188, %fd189;
	ld.shared.f64 	%fd191, [_ZZN3cub18CUB_300001_SM_10006detail6reduce28DeviceReduceSingleTileKernelINS2_10policy_hubIdyN4cuda3std3__44plusIdEEE10Policy1000EN6thrust24THRUST_300001_SM_1000_NS17counting_iteratorIdNSD_11use_defaultESF_SF_EEPdyS9_dd12calculate_piIdEEEvT0_T1_T2_T3_T4_T6_E12temp_storage+80];
	add.f64 	%fd192, %fd190, %fd191;
	ld.shared.f64 	%fd193, [_ZZN3cub18CUB_300001_SM_10006detail6reduce28DeviceReduceSingleTileKernelINS2_10policy_hubIdyN4cuda3std3__44plusIdEEE10Policy1000EN6thrust24THRUST_300001_SM_1000_NS17counting_iteratorIdNSD_11use_defaultESF_SF_EEPdyS9_dd12calculate_piIdEEEvT0_T1_T2_T3_T4_T6_E12temp_storage+88];
	add.f64 	%fd194, %fd192, %fd193;
	ld.shared.f64 	%fd195, [_ZZN3cub18CUB_300001_SM_10006detail6reduce28DeviceReduceSingleTileKernelINS2_10policy_hubIdyN4cuda3std3__44plusIdEEE10Policy1000EN6thrust24THRUST_300001_SM_1000_NS17counting_iteratorIdNSD_11use_defaultESF_SF_EEPdyS9_dd12calculate_piIdEEEvT0_T1_T2_T3_T4_T6_E12temp_storage+96];
	add.f64 	%fd196, %fd194, %fd195;
	ld.shared.f64 	%fd197, [_ZZN3cub18CUB_300001_SM_10006detail6reduce28DeviceReduceSingleTileKernelINS2_10policy_hubIdyN4cuda3std3__44plusIdEEE10Policy1000EN6thrust24THRUST_300001_SM_1000_NS17counting_iteratorIdNSD_11use_defaultESF_SF_EEPdyS9_dd12calculate_piIdEEEvT0_T1_T2_T3_T4_T6_E12temp_storage+104];
	add.f64 	%fd198, %fd196, %fd197;
	ld.shared.f64 	%fd199, [_ZZN3cub18CUB_300001_SM_10006detail6reduce28DeviceReduceSingleTileKernelINS2_10policy_hubIdyN4cuda3std3__44plusIdEEE10Policy1000EN6thrust24THRUST_300001_SM_1000_NS17counting_iteratorIdNSD_11use_defaultESF_SF_EEPdyS9_dd12calculate_piIdEEEvT0_T1_T2_T3_T4_T6_E12temp_storage+112];
	add.f64 	%fd200, %fd198, %fd199;
	ld.shared.f64 	%fd201, [_ZZN3cub18CUB_300001_SM_10006detail6reduce28DeviceReduceSingleTileKernelINS2_10policy_hubIdyN4cuda3std3__44plusIdEEE10Policy1000EN6thrust24THRUST_300001_SM_1000_NS17counting_iteratorIdNSD_11use_defaultESF_SF_EEPdyS9_dd12calculate_piIdEEEvT0_T1_T2_T3_T4_T6_E12temp_storage+120];
	add.f64 	%fd202, %fd200, %fd201;
	ld.shared.f64 	%fd203, [_ZZN3cub18CUB_300001_SM_10006detail6reduce28DeviceReduceSingleTileKernelINS2_10policy_hubIdyN4cuda3std3__44plusIdEEE10Policy1000EN6thrust24THRUST_300001_SM_1000_NS17counting_iteratorIdNSD_11use_defaultESF_SF_EEPdyS9_dd12calculate_piIdEEEvT0_T1_T2_T3_T4_T6_E12temp_storage+128];
	add.f64 	%fd204, %fd202, %fd203;
	ld.shared.f64 	%fd205, [_ZZN3cub18CUB_300001_SM_10006detail6reduce28DeviceReduceSingleTileKernelINS2_10policy_hubIdyN4cuda3std3__44plusIdEEE10Policy1000EN6thrust24THRUST_300001_SM_1000_NS17counting_iteratorIdNSD_11use_defaultESF_SF_EEPdyS9_dd12calculate_piIdEEEvT0_T1_T2_T3_T4_T6_E12temp_storage+136];
	add.f64 	%fd363, %fd204, %fd205;
$L__BB4_37:
	mov.u32 	%r227, %tid.x;
	setp.ne.s32 	%p56, %r227, 0;
	@%p56 bra 	$L__BB4_39;
	add.f64 	%fd349, %fd40, %fd363;
	st.global.f64 	[%rd1], %fd349;
$L__BB4_39:
	ret;

}
	// .globl	_ZN3cub18CUB_300001_SM_10006detail6reduce18DeviceReduceKernelINS2_10policy_hubIdyN4cuda3std3__44plusIdEEE10Policy1000EN6thrust24THRUST_300001_SM_1000_NS17counting_iteratorIdNSD_11use_defaultESF_SF_EEyS9_d12calculate_piIdEEEvT0_PT3_T1_NS0_13GridEvenShareISM_EET2_T4_
.visible .entry _ZN3cub18CUB_300001_SM_10006detail6reduce18DeviceReduceKernelINS2_10policy_hubIdyN4cuda3std3__44plusIdEEE10Policy1000EN6thrust24THRUST_300001_SM_1000_NS17counting_iteratorIdNSD_11use_defaultESF_SF_EEyS9_d12calculate_piIdEEEvT0_PT3_T1_NS0_13GridEvenShareISM_EET2_T4_(
	.param .align 8 .b8 _ZN3cub18CUB_300001_SM_10006detail6reduce18DeviceReduceKernelINS2_10policy_hubIdyN4cuda3std3__44plusIdEEE10Policy1000EN6thrust24THRUST_300001_SM_1000_NS17counting_iteratorIdNSD_11use_defaultESF_SF_EEyS9_d12calculate_piIdEEEvT0_PT3_T1_NS0_13GridEvenShareISM_EET2_T4__param_0[8],
	.param .u64 .ptr .align 1 _ZN3cub18CUB_300001_SM_10006detail6reduce18DeviceReduceKernelINS2_10policy_hubIdyN4cuda3std3__44plusIdEEE10Policy1000EN6thrust24THRUST_300001_SM_1000_NS17counting_iteratorIdNSD_11use_defaultESF_SF_EEyS9_d12calculate_piIdEEEvT0_PT3_T1_NS0_13GridEvenShareISM_EET2_T4__param_1,
	.param .u64 _ZN3cub18CUB_300001_SM_10006detail6reduce18DeviceReduceKernelINS2_10policy_hubIdyN4cuda3std3__44plusIdEEE10Policy1000EN6thrust24THRUST_300001_SM_1000_NS17counting_iteratorIdNSD_11use_defaultESF_SF_EEyS9_d12calculate_piIdEEEvT0_PT3_T1_NS0_13GridEvenShareISM_EET2_T4__param_2,
	.param .align 8 .b8 _ZN3cub18CUB_300001_SM_10006detail6reduce18DeviceReduceKernelINS2_10policy_hubIdyN4cuda3std3__44plusIdEEE10Policy1000EN6thrust24THRUST_300001_SM_1000_NS17counting_iteratorIdNSD_11use_defaultESF_SF_EEyS9_d12calculate_piIdEEEvT0_PT3_T1_NS0_13GridEvenShareISM_EET2_T4__param_3[72],
	.param .align 1 .b8 _ZN3cub18CUB_300001_SM_10006detail6reduce18DeviceReduceKernelINS2_10policy_hubIdyN4cuda3std3__44plusIdEEE10Policy1000EN6thrust24THRUST_300001_SM_1000_NS17counting_iteratorIdNSD_11use_defaultESF_SF_EEyS9_d12calculate_piIdEEEvT0_PT3_T1_NS0_13GridEvenShareISM_EET2_T4__param_4[1],
	.param .align 8 .b8 _ZN3cub18CUB_300001_SM_10006detail6reduce18DeviceReduceKernelINS2_10policy_hubIdyN4cuda3std3__44plusIdEEE10Policy1000EN6thrust24THRUST_300001_SM_1000_NS17counting_iteratorIdNSD_11use_defaultESF_SF_EEyS9_d12calculate_piIdEEEvT0_PT3_T1_NS0_13GridEvenShareISM_EET2_T4__param_5[8]
)
.maxntid 512
{
	.reg .pred 	%p<56>;
	.reg .b16 	%rs<4>;
	.reg .b32 	%r<271>;
	.reg .b64 	%rd<85>;
	.reg .b64 	%fd<359>;
	// demoted variable
	.shared .align 8 .b8 _ZZN3cub18CUB_300001_SM_10006detail6reduce18DeviceReduceKernelINS2_10policy_hubIdyN4cuda3std3__44plusIdEEE10Policy1000EN6thrust24THRUST_300001_SM_1000_NS17counting_iteratorIdNSD_11use_defaultESF_SF_EEyS9_d12calculate_piIdEEEvT0_PT3_T1_NS0_13GridEvenShareISM_EET2_T4_E12temp_storage[152];
	ld.param.f64 	%fd1, [_ZN3cub18CUB_300001_SM_10006detail6reduce18DeviceReduceKernelINS2_10policy_hubIdyN4cuda3std3__44plusIdEEE10Policy1000EN6thrust24THRUST_300001_SM_1000_NS17counting_iteratorIdNSD_11use_defaultESF_SF_EEyS9_d12calculate_piIdEEEvT0_PT3_T1_NS0_13GridEvenShareISM_EET2_T4__param_0];
	ld.param.f64 	%fd2, [_ZN3cub18CUB_300001_SM_10006detail6reduce18DeviceReduceKernelINS2_10policy_hubIdyN4cuda3std3__44plusIdEEE10Policy1000EN6thrust24THRUST_300001_SM_1000_NS17counting_iteratorIdNSD_11use_defaultESF_SF_EEyS9_d12calculate_piIdEEEvT0_PT3_T1_NS0_13GridEvenShareISM_EET2_T4__param_5];
	ld.param.u64 	%rd20, [_ZN3cub18CUB_300001_SM_10006detail6reduce18DeviceReduceKernelINS2_10policy_hubIdyN4cuda3std3__44plusIdEEE10Policy1000EN6thrust24THRUST_300001_SM_1000_NS17counting_iteratorIdNSD_11use_defaultESF_SF_EEyS9_d12calculate_piIdEEEvT0_PT3_T1_NS0_13GridEvenShareISM_EET2_T4__param_3+32];
	ld.param.u32 	%r38, [_ZN3cub18CUB_300001_SM_10006detail6reduce18DeviceReduceKernelINS2_10policy_hubIdyN4cuda3std3__44plusIdEEE10Policy1000EN6thrust24THRUST_300001_SM_1000_NS17counting_iteratorIdNSD_11use_defaultESF_SF_EEyS9_d12calculate_piIdEEEvT0_PT3_T1_NS0_13GridEvenShareISM_EET2_T4__param_3+40];
	mov.u32 	%r1, %ctaid.x;
	mul.lo.s32 	%r39, %r38, 3584;
	cvt.s64.s32 	%rd2, %r39;
	mul.lo.s32 	%r40, %r1, 3584;
	cvt.u64.u32 	%rd3, %r40;
	sub.s64 	%rd4, %rd20, %rd3;
	setp.gt.u64 	%p1, %rd4, 3583;
	@%p1 bra 	$L__BB5_19;
	cvt.u32.u64 	%r127, %rd3;
	cvt.u32.u64 	%r2, %rd20;
	sub.s32 	%r3, %r2, %r127;
	mov.u32 	%r4, %tid.x;
	setp.ge.s32 	%p18, %r4, %r3;
	mov.f64 	%fd351, 0d0000000000000000;
	mov.u32 	%r263, %r4;
	@%p18 bra 	$L__BB5_3;
	add.s32 	%r129, %r127, %r4;
	cvt.rn.f64.u32 	%fd204, %r129;
	add.f64 	%fd205, %fd1, %fd204;
	add.f64 	%fd206, %fd205, 0d3FE0000000000000;
	mul.f64 	%fd207, %fd206, %fd2;
	fma.rn.f64 	%fd208, %fd207, %fd207, 0d3FF0000000000000;
	mov.f64 	%fd209, 0d4010000000000000;
	div.rn.f64 	%fd351, %fd209, %fd208;
	add.s32 	%r263, %r4, 512;
$L__BB5_3:
	setp.ge.s32 	%p19, %r263, %r3;
	@%p19 bra 	$L__BB5_10;
	not.b32 	%r131, %r263;
	add.s32 	%r132, %r131, %r2;
	sub.s32 	%r7, %r132, %r127;
	and.b32  	%r133, %r7, 1536;
	setp.eq.s32 	%p20, %r133, 1536;
	@%p20 bra 	$L__BB5_7;
	cvt.u64.u32 	%rd48, %r263;
	add.s64 	%rd81, %rd3, %rd48;
	shr.u32 	%r134, %r7, 9;
	add.s32 	%r135, %r134, 1;
	and.b32  	%r136, %r135, 3;
	neg.s32 	%r261, %r136;
$L__BB5_6:
	.pragma "nounroll";
	cvt.rn.f64.s64 	%fd211, %rd81;
	add.f64 	%fd212, %fd1, %fd211;
	add.f64 	%fd213, %fd212, 0d3FE0000000000000;
	mul.f64 	%fd214, %fd2, %fd213;
	fma.rn.f64 	%fd215, %fd214, %fd214, 0d3FF0000000000000;
	mov.f64 	%fd216, 0d4010000000000000;
	div.rn.f64 	%fd217, %fd216, %fd215;
	add.f64 	%fd351, %fd351, %fd217;
	add.s32 	%r263, %r263, 512;
	add.s64 	%rd81, %rd81, 512;
	add.s32 	%r261, %r261, 1;
	setp.ne.s32 	%p21, %r261, 0;
	@%p21 bra 	$L__BB5_6;
$L__BB5_7:
	setp.lt.u32 	%p22, %r7, 1536;
	@%p22 bra 	$L__BB5_10;
	add.s32 	%r264, %r263, 1024;
$L__BB5_9:
	add.s32 	%r137, %r264, -1024;
	cvt.s64.s32 	%rd49, %r137;
	add.s64 	%rd50, %rd49, %rd3;
	cvt.rn.f64.s64 	%fd218, %rd50;
	add.f64 	%fd219, %fd1, %fd218;
	add.f64 	%fd220, %fd219, 0d3FE0000000000000;
	mul.f64 	%fd221, %fd2, %fd220;
	fma.rn.f64 	%fd222, %fd221, %fd221, 0d3FF0000000000000;
	mov.f64 	%fd223, 0d4010000000000000;
	div.rn.f64 	%fd224, %fd223, %fd222;
	add.f64 	%fd225, %fd351, %fd224;
	add.s32 	%r138, %r264, -512;
	cvt.s64.s32 	%rd51, %r138;
	add.s64 	%rd52, %rd51, %rd3;
	cvt.rn.f64.s64 	%fd226, %rd52;
	add.f64 	%fd227, %fd1, %fd226;
	add.f64 	%fd228, %fd227, 0d3FE0000000000000;
	mul.f64 	%fd229, %fd2, %fd228;
	fma.rn.f64 	%fd230, %fd229, %fd229, 0d3FF0000000000000;
	div.rn.f64 	%fd231, %fd223, %fd230;
	add.f64 	%fd232, %fd225, %fd231;
	add.s32 	%r139, %r264, 512;
	cvt.s64.s32 	%rd53, %r264;
	add.s64 	%rd54, %rd53, %rd3;
	cvt.rn.f64.s64 	%fd233, %rd54;
	add.f64 	%fd234, %fd1, %fd233;
	add.f64 	%fd235, %fd234, 0d3FE0000000000000;
	mul.f64 	%fd236, %fd2, %fd235;
	fma.rn.f64 	%fd237, %fd236, %fd236, 0d3FF0000000000000;
	div.rn.f64 	%fd238, %fd223, %fd237;
	add.f64 	%fd239, %fd232, %fd238;
	cvt.s64.s32 	%rd55, %r139;
	add.s64 	%rd56, %rd55, %rd3;
	cvt.rn.f64.s64 	%fd240, %rd56;
	add.f64 	%fd241, %fd1, %fd240;
	add.f64 	%fd242, %fd241, 0d3FE0000000000000;
	mul.f64 	%fd243, %fd2, %fd242;
	fma.rn.f64 	%fd244, %fd243, %fd243, 0d3FF0000000000000;
	div.rn.f64 	%fd245, %fd223, %fd244;
	add.f64 	%fd351, %fd239, %fd245;
	add.s32 	%r16, %r264, 2048;
	add.s32 	%r140, %r264, 1024;
	setp.lt.s32 	%p23, %r140, %r3;
	mov.u32 	%r264, %r16;
	@%p23 bra 	$L__BB5_9;
$L__BB5_10:
	setp.lt.s32 	%p24, %r3, 512;
	@%p24 bra 	$L__BB5_15;
	// begin inline asm
	mov.u32 %r204, %laneid;
	// end inline asm
	mov.b64 	%rd67, %fd351;
	mov.b64 	{%r206, %r211}, %rd67;
	mov.b32 	%r212, 1;
	mov.b32 	%r253, 31;
	mov.b32 	%r254, -1;
	// begin inline asm
	shfl.sync.down.b32 %r205, %r206, %r212, %r253, %r254;
	// end inline asm
	// begin inline asm
	shfl.sync.down.b32 %r210, %r211, %r212, %r253, %r254;
	// end inline asm
	mov.b64 	%rd68, {%r205, %r210};
	mov.b64 	%fd304, %rd68;
	setp.gt.s32 	%p48, %r204, 30;
	add.f64 	%fd305, %fd351, %fd304;
	selp.f64 	%fd306, %fd351, %fd305, %p48;
	mov.b64 	%rd69, %fd306;
	mov.b64 	{%r216, %r221}, %rd69;
	mov.b32 	%r222, 2;
	// begin inline asm
	shfl.sync.down.b32 %r215, %r216, %r222, %r253, %r254;
	// end inline asm
	// begin inline asm
	shfl.sync.down.b32 %r220, %r221, %r222, %r253, %r254;
	// end inline asm
	mov.b64 	%rd70, {%r215, %r220};
	mov.b64 	%fd307, %rd70;
	setp.gt.s32 	%p49, %r204, 29;
	add.f64 	%fd308, %fd306, %fd307;
	selp.f64 	%fd309, %fd306, %fd308, %p49;
	mov.b64 	%rd71, %fd309;
	mov.b64 	{%r226, %r231}, %rd71;
	mov.b32 	%r232, 4;
	// begin inline asm
	shfl.sync.down.b32 %r225, %r226, %r232, %r253, %r254;
	// end inline asm
	// begin inline asm
	shfl.sync.down.b32 %r230, %r231, %r232, %r253, %r254;
	// end inline asm
	mov.b64 	%rd72, {%r225, %r230};
	mov.b64 	%fd310, %rd72;
	setp.gt.s32 	%p50, %r204, 27;
	add.f64 	%fd311, %fd309, %fd310;
	selp.f64 	%fd312, %fd309, %fd311, %p50;
	mov.b64 	%rd73, %fd312;
	mov.b64 	{%r236, %r241}, %rd73;
	mov.b32 	%r242, 8;
	// begin inline asm
	shfl.sync.down.b32 %r235, %r236, %r242, %r253, %r254;
	// end inline asm
	// begin inline asm
	shfl.sync.down.b32 %r240, %r241, %r242, %r253, %r254;
	// end inline asm
	mov.b64 	%rd74, {%r235, %r240};
	mov.b64 	%fd313, %rd74;
	setp.gt.s32 	%p51, %r204, 23;
	add.f64 	%fd314, %fd312, %fd313;
	selp.f64 	%fd315, %fd312, %fd314, %p51;
	mov.b64 	%rd75, %fd315;
	mov.b64 	{%r246, %r251}, %rd75;
	mov.b32 	%r252, 16;
	// begin inline asm
	shfl.sync.down.b32 %r245, %r246, %r252, %r253, %r254;
	// end inline asm
	// begin inline asm
	shfl.sync.down.b32 %r250, %r251, %r252, %r253, %r254;
	// end inline asm
	mov.b64 	%rd76, {%r245, %r250};
	mov.b64 	%fd316, %rd76;
	setp.gt.s32 	%p52, %r204, 15;
	add.f64 	%fd12, %fd315, %fd316;
	selp.f64 	%fd358, %fd315, %fd12, %p52;
	setp.ne.s32 	%p53, %r204, 0;
	@%p53 bra 	$L__BB5_13;
	shr.u32 	%r255, %r4, 2;
	and.b32  	%r256, %r255, 248;
	mov.u32 	%r257, _ZZN3cub18CUB_300001_SM_10006detail6reduce18DeviceReduceKernelINS2_10policy_hubIdyN4cuda3std3__44plusIdEEE10Policy1000EN6thrust24THRUST_300001_SM_1000_NS17counting_iteratorIdNSD_11use_defaultESF_SF_EEyS9_d12calculate_piIdEEEvT0_PT3_T1_NS0_13GridEvenShareISM_EET2_T4_E12temp_storage;
	add.s32 	%r258, %r257, %r256;
	st.shared.f64 	[%r258+16], %fd12;
$L__BB5_13:
	bar.sync 	0;
	setp.ne.s32 	%p54, %r4, 0;
	@%p54 bra 	$L__BB5_35;
	ld.shared.f64 	%fd317, [_ZZN3cub18CUB_300001_SM_10006detail6reduce18DeviceReduceKernelINS2_10policy_hubIdyN4cuda3std3__44plusIdEEE10Policy1000EN6thrust24THRUST_300001_SM_1000_NS17counting_iteratorIdNSD_11use_defaultESF_SF_EEyS9_d12calculate_piIdEEEvT0_PT3_T1_NS0_13GridEvenShareISM_EET2_T4_E12temp_storage+24];
	add.f64 	%fd318, %fd358, %fd317;
	ld.shared.f64 	%fd319, [_ZZN3cub18CUB_300001_SM_10006detail6reduce18DeviceReduceKernelINS2_10policy_hubIdyN4cuda3std3__44plusIdEEE10Policy1000EN6thrust24THRUST_300001_SM_1000_NS17counting_iteratorIdNSD_11use_defaultESF_SF_EEyS9_d12calculate_piIdEEEvT0_PT3_T1_NS0_13GridEvenShareISM_EET2_T4_E12temp_storage+32];
	add.f64 	%fd320, %fd318, %fd319;
	ld.shared.f64 	%fd321, [_ZZN3cub18CUB_300001_SM_10006detail6reduce18DeviceReduceKernelINS2_10policy_hubIdyN4cuda3std3__44plusIdEEE10Policy1000EN6thrust24THRUST_300001_SM_1000_NS17counting_iteratorIdNSD_11use_defaultESF_SF_EEyS9_d12calculate_piIdEEEvT0_PT3_T1_NS0_13GridEvenShareISM_EET2_T4_E12temp_storage+40];
	add.f64 	%fd322, %fd320, %fd321;
	ld.shared.f64 	%fd323, [_ZZN3cub18CUB_300001_SM_10006detail6reduce18DeviceReduceKernelINS2_10policy_hubIdyN4cuda3std3__44plusIdEEE10Policy1000EN6thrust24THRUST_300001_SM_1000_NS17counting_iteratorIdNSD_11use_defaultESF_SF_EEyS9_d12calculate_piIdEEEvT0_PT3_T1_NS0_13GridEvenShareISM_EET2_T4_E12temp_storage+48];
	add.f64 	%fd324, %fd322, %fd323;
	ld.shared.f64 	%fd325, [_ZZN3cub18CUB_300001_SM_10006detail6reduce18DeviceReduceKernelINS2_10policy_hubIdyN4cuda3std3__44plusIdEEE10Policy1000EN6thrust24THRUST_300001_SM_1000_NS17counting_iteratorIdNSD_11use_defaultESF_SF_EEyS9_d12calculate_piIdEEEvT0_PT3_T1_NS0_13GridEvenShareISM_EET2_T4_E12temp_storage+56];
	add.f64 	%fd326, %fd324, %fd325;
	ld.shared.f64 	%fd327, [_ZZN3cub18CUB_300001_SM_10006detail6reduce18DeviceReduceKernelINS2_10policy_hubIdyN4cuda3std3__44plusIdEEE10Policy1000EN6thrust24THRUST_300001_SM_1000_NS17counting_iteratorIdNSD_11use_defaultESF_SF_EEyS9_d12calculate_piIdEEEvT0_PT3_T1_NS0_13GridEvenShareISM_EET2_T4_E12temp_storage+64];
	add.f64 	%fd328, %fd326, %fd327;
	ld.shared.f64 	%fd329, [_ZZN3cub18CUB_300001_SM_10006detail6reduce18DeviceReduceKernelINS2_10policy_hubIdyN4cuda3std3__44plusIdEEE10Policy1000EN6thrust24THRUST_300001_SM_1000_NS17counting_iteratorIdNSD_11use_defaultESF_SF_EEyS9_d12calculate_piIdEEEvT0_PT3_T1_NS0_13GridEvenShareISM_EET2_T4_E12temp_storage+72];
	add.f64 	%fd330, %fd328, %fd329;
	ld.shared.f64 	%fd331, [_ZZN3cub18CUB_300001_SM_10006detail6reduce18DeviceReduceKernelINS2_10policy_hubIdyN4cuda3std3__44plusIdEEE10Policy1000EN6thrust24THRUST_300001_SM_1000_NS17counting_iteratorIdNSD_11use_defaultESF_SF_EEyS9_d12calculate_piIdEEEvT0_PT3_T1_NS0_13GridEvenShareISM_EET2_T4_E12temp_storage+80];
	add.f64 	%fd332, %fd330, %fd331;
	ld.shared.f64 	%fd333, [_ZZN3cub18CUB_300001_SM_10006detail6reduce18DeviceReduceKernelINS2_10policy_hubIdyN4cuda3std3__44plusIdEEE10Policy1000EN6thrust24THRUST_300001_SM_1000_NS17counting_iteratorIdNSD_11use_defaultESF_SF_EEyS9_d12calculate_piIdEEEvT0_PT3_T1_NS0_13GridEvenShareISM_EET2_T4_E12temp_storage+88];
	add.f64 	%fd334, %fd332, %fd333;
	ld.shared.f64 	%fd335, [_ZZN3cub18CUB_300001_SM_10006detail6reduce18DeviceReduceKernelINS2_10policy_hubIdyN4cuda3std3__44plusIdEEE10Policy1000EN6thrust24THRUST_300001_SM_1000_NS17counting_iteratorIdNSD_11use_defaultESF_SF_EEyS9_d12calculate_piIdEEEvT0_PT3_T1_NS0_13GridEvenShareISM_EET2_T4_E12temp_storage+96];
	add.f64 	%fd336, %fd334, %fd335;
	ld.shared.f64 	%fd337, [_ZZN3cub18CUB_300001_SM_10006detail6reduce18DeviceReduceKernelINS2_10policy_hubIdyN4cuda3std3__44plusIdEEE10Policy1000EN6thrust24THRUST_300001_SM_1000_NS17counting_iteratorIdNSD_11use_defaultESF_SF_EEyS9_d12calculate_piIdEEEvT0_PT3_T1_NS0_13GridEvenShareISM_EET2_T4_E12temp_storage+104];
	add.f64 	%fd338, %fd336, %fd337;
	ld.shared.f64 	%fd339, [_ZZN3cub18CUB_300001_SM_10006detail6reduce18DeviceReduceKernelINS2_10policy_hubIdyN4cuda3std3__44plusIdEEE10Policy1000EN6thrust24THRUST_300001_SM_1000_NS17counting_iteratorIdNSD_11use_defaultESF_SF_EEyS9_d12calculate_piIdEEEvT0_PT3_T1_NS0_13GridEvenShareISM_EET2_T4_E12temp_storage+112];
	add.f64 	%fd340, %fd338, %fd339;
	ld.shared.f64 	%fd341, [_ZZN3cub18CUB_300001_SM_10006detail6reduce18DeviceReduceKernelINS2_10policy_hubIdyN4cuda3std3__44plusIdEEE10Policy1000EN6thrust24THRUST_300001_SM_1000_NS17counting_iteratorIdNSD_11use_defaultESF_SF_EEyS9_d12calculate_piIdEEEvT0_PT3_T1_NS0_13GridEvenShareISM_EET2_T4_E12temp_storage+120];
	add.f64 	%fd342, %fd340, %fd341;
	ld.shared.f64 	%fd343, [_ZZN3cub18CUB_300001_SM_10006detail6reduce18DeviceReduceKernelINS2_10policy_hubIdyN4cuda3std3__44plusIdEEE10Policy1000EN6thrust24THRUST_300001_SM_1000_NS17counting_iteratorIdNSD_11use_defaultESF_SF_EEyS9_d12calculate_piIdEEEvT0_PT3_T1_NS0_13GridEvenShareISM_EET2_T4_E12temp_storage+128];
	add.f64 	%fd344, %fd342, %fd343;
	ld.shared.f64 	%fd345, [_ZZN3cub18CUB_300001_SM_10006detail6reduce18DeviceReduceKernelINS2_10policy_hubIdyN4cuda3std3__44plusIdEEE10Policy1000EN6thrust24THRUST_300001_SM_1000_NS17counting_iteratorIdNSD_11use_defaultESF_SF_EEyS9_d12calculate_piIdEEEvT0_PT3_T1_NS0_13GridEvenShareISM_EET2_T4_E12temp_storage+136];
	add.f64 	%fd358, %fd344, %fd345;
	bra.uni 	$L__BB5_35;
$L__BB5_15:
	// begin inline asm
	mov.u32 %r141, %laneid;
	// end inline asm
	and.b32  	%r192, %r4, 992;
	add.s32 	%r193, %r192, 32;
	setp.gt.s32 	%p25, %r193, %r3;
	not.b32 	%r194, %r192;
	add.s32 	%r195, %r3, %r194;
	selp.b32 	%r190, %r195, 31, %p25;
	mov.b64 	%rd57, %fd351;
	mov.b64 	{%r143, %r148}, %rd57;
	mov.b32 	%r149, 1;
	mov.b32 	%r191, -1;
	// begin inline asm
	shfl.sync.down.b32 %r142, %r143, %r149, %r190, %r191;
	// end inline asm
	// begin inline asm
	shfl.sync.down.b32 %r147, %r148, %r149, %r190, %r191;
	// end inline asm
	mov.b64 	%rd58, {%r142, %r147};
	mov.b64 	%fd246, %rd58;
	setp.lt.s32 	%p26, %r141, %r190;
	add.f64 	%fd247, %fd351, %fd246;
	selp.f64 	%fd248, %fd247, %fd351, %p26;
	mov.b64 	%rd59, %fd248;
	mov.b64 	{%r153, %r158}, %rd59;
	mov.b32 	%r159, 2;
	// begin inline asm
	shfl.sync.down.b32 %r152, %r153, %r159, %r190, %r191;
	// end inline asm
	// begin inline asm
	shfl.sync.down.b32 %r157, %r158, %r159, %r190, %r191;
	// end inline asm
	mov.b64 	%rd60, {%r152, %r157};
	mov.b64 	%fd249, %rd60;
	add.s32 	%r196, %r141, 2;
	setp.gt.s32 	%p27, %r196, %r190;
	add.f64 	%fd250, %fd248, %fd249;
	selp.f64 	%fd251, %fd248, %fd250, %p27;
	mov.b64 	%rd61, %fd251;
	mov.b64 	{%r163, %r168}, %rd61;
	mov.b32 	%r169, 4;
	// begin inline asm
	shfl.sync.down.b32 %r162, %r163, %r169, %r190, %r191;
	// end inline asm
	// begin inline asm
	shfl.sync.down.b32 %r167, %r168, %r169, %r190, %r191;
	// end inline asm
	mov.b64 	%rd62, {%r162, %r167};
	mov.b64 	%fd252, %rd62;
	add.s32 	%r197, %r141, 4;
	setp.gt.s32 	%p28, %r197, %r190;
	add.f64 	%fd253, %fd251, %fd252;
	selp.f64 	%fd254, %fd251, %fd253, %p28;
	mov.b64 	%rd63, %fd254;
	mov.b64 	{%r173, %r178}, %rd63;
	mov.b32 	%r179, 8;
	// begin inline asm
	shfl.sync.down.b32 %r172, %r173, %r179, %r190, %r191;
	// end inline asm
	// begin inline asm
	shfl.sync.down.b32 %r177, %r178, %r179, %r190, %r191;
	// end inline asm
	mov.b64 	%rd64, {%r172, %r177};
	mov.b64 	%fd255, %rd64;
	add.s32 	%r198, %r141, 8;
	setp.gt.s32 	%p29, %r198, %r190;
	add.f64 	%fd256, %fd254, %fd255;
	selp.f64 	%fd257, %fd254, %fd256, %p29;
	mov.b64 	%rd65, %fd257;
	mov.b64 	{%r183, %r188}, %rd65;
	mov.b32 	%r189, 16;
	// begin inline asm
	shfl.sync.down.b32 %r182, %r183, %r189, %r190, %r191;
	// end inline asm
	// begin inline asm
	shfl.sync.down.b32 %r187, %r188, %r189, %r190, %r191;
	// end inline asm
	mov.b64 	%rd66, {%r182, %r187};
	mov.b64 	%fd258, %rd66;
	add.s32 	%r199, %r141, 16;
	setp.gt.s32 	%p30, %r199, %r190;
	add.f64 	%fd259, %fd257, %fd258;
	selp.f64 	%fd358, %fd257, %fd259, %p30;
	setp.ne.s32 	%p31, %r141, 0;
	@%p31 bra 	$L__BB5_17;
	shr.u32 	%r200, %r4, 2;
	and.b32  	%r201, %r200, 248;
	mov.u32 	%r202, _ZZN3cub18CUB_300001_SM_10006detail6reduce18DeviceReduceKernelINS2_10policy_hubIdyN4cuda3std3__44plusIdEEE10Policy1000EN6thrust24THRUST_300001_SM_1000_NS17counting_iteratorIdNSD_11use_defaultESF_SF_EEyS9_d12calculate_piIdEEEvT0_PT3_T1_NS0_13GridEvenShareISM_EET2_T4_E12temp_storage;
	add.s32 	%r203, %r202, %r201;
	st.shared.f64 	[%r203+16], %fd358;
$L__BB5_17:
	bar.sync 	0;
	setp.ne.s32 	%p32, %r4, 0;
	@%p32 bra 	$L__BB5_35;
	setp.gt.s32 	%p33, %r3, 32;
	ld.shared.f64 	%fd260, [_ZZN3cub18CUB_300001_SM_10006detail6reduce18DeviceReduceKernelINS2_10policy_hubIdyN4cuda3std3__44plusIdEEE10Policy1000EN6thrust24THRUST_300001_SM_1000_NS17counting_iteratorIdNSD_11use_defaultESF_SF_EEyS9_d12calculate_piIdEEEvT0_PT3_T1_NS0_13GridEvenShareISM_EET2_T4_E12temp_storage+24];
	add.f64 	%fd261, %fd358, %fd260;
	selp.f64 	%fd262, %fd261, %fd358, %p33;
	setp.gt.s32 	%p34, %r3, 64;
	ld.shared.f64 	%fd263, [_ZZN3cub18CUB_300001_SM_10006detail6reduce18DeviceReduceKernelINS2_10policy_hubIdyN4cuda3std3__44plusIdEEE10Policy1000EN6thrust24THRUST_300001_SM_1000_NS17counting_iteratorIdNSD_11use_defaultESF_SF_EEyS9_d12calculate_piIdEEEvT0_PT3_T1_NS0_13GridEvenShareISM_EET2_T4_E12temp_storage+32];
	add.f64 	%fd264, %fd263, %fd262;
	selp.f64 	%fd265, %fd264, %fd262, %p34;
	setp.gt.s32 	%p35, %r3, 96;
	ld.shared.f64 	%fd266, [_ZZN3cub18CUB_300001_SM_10006detail6reduce18DeviceReduceKernelINS2_10policy_hubIdyN4cuda3std3__44plusIdEEE10Policy1000EN6thrust24THRUST_300001_SM_1000_NS17counting_iteratorIdNSD_11use_defaultESF_SF_EEyS9_d12calculate_piIdEEEvT0_PT3_T1_NS0_13GridEvenShareISM_EET2_T4_E12temp_storage+40];
	add.f64 	%fd267, %fd266, %fd265;
	selp.f64 	%fd268, %fd267, %fd265, %p35;
	setp.gt.s32 	%p36, %r3, 128;
	ld.shared.f64 	%fd269, [_ZZN3cub18CUB_300001_SM_10006detail6reduce18DeviceReduceKernelINS2_10policy_hubIdyN4cuda3std3__44plusIdEEE10Policy1000EN6thrust24THRUST_300001_SM_1000_NS17counting_iteratorIdNSD_11use_defaultESF_SF_EEyS9_d12calculate_piIdEEEvT0_PT3_T1_NS0_13GridEvenShareISM_EET2_T4_E12temp_storage+48];
	add.f64 	%fd270, %fd269, %fd268;
	selp.f64 	%fd271, %fd270, %fd268, %p36;
	setp.gt.s32 	%p37, %r3, 160;
	ld.shared.f64 	%fd272, [_ZZN3cub18CUB_300001_SM_10006detail6reduce18DeviceReduceKernelINS2_10policy_hubIdyN4cuda3std3__44plusIdEEE10Policy1000EN6thrust24THRUST_300001_SM_1000_NS17counting_iteratorIdNSD_11use_defaultESF_SF_EEyS9_d12calculate_piIdEEEvT0_PT3_T1_NS0_13GridEvenShareISM_EET2_T4_E12temp_storage+56];
	add.f64 	%fd273, %fd272, %fd271;
	selp.f64 	%fd274, %fd273, %fd271, %p37;
	setp.gt.s32 	%p38, %r3, 192;
	ld.shared.f64 	%fd275, [_ZZN3cub18CUB_300001_SM_10006detail6reduce18DeviceReduceKernelINS2_10policy_hubIdyN4cuda3std3__44plusIdEEE10Policy1000EN6thrust24THRUST_300001_SM_1000_NS17counting_iteratorIdNSD_11use_defaultESF_SF_EEyS9_d12calculate_piIdEEEvT0_PT3_T1_NS0_13GridEvenShareISM_EET2_T4_E12temp_storage+64];
	add.f64 	%fd276, %fd275, %fd274;
	selp.f64 	%fd277, %fd276, %fd274, %p38;
	setp.gt.s32 	%p39, %r3, 224;
	ld.shared.f64 	%fd278, [_ZZN3cub18CUB_300001_SM_10006detail6reduce18DeviceReduceKernelINS2_10policy_hubIdyN4cuda3std3__44plusIdEEE10Policy1000EN6thrust24THRUST_300001_SM_1000_NS17counting_iteratorIdNSD_11use_defaultESF_SF_EEyS9_d12calculate_piIdEEEvT0_PT3_T1_NS0_13GridEvenShareISM_EET2_T4_E12temp_storage+72];
	add.f64 	%fd279, %fd278, %fd277;
	selp.f64 	%fd280, %fd279, %fd277, %p39;
	setp.gt.s32 	%p40, %r3, 256;
	ld.shared.f64 	%fd281, [_ZZN3cub18CUB_300001_SM_10006detail6reduce18DeviceReduceKernelINS2_10policy_hubIdyN4cuda3std3__44plusIdEEE10Policy1000EN6thrust24THRUST_300001_SM_1000_NS17counting_iteratorIdNSD_11use_defaultESF_SF_EEyS9_d12calculate_piIdEEEvT0_PT3_T1_NS0_13GridEvenShareISM_EET2_T4_E12temp_storage+80];
	add.f64 	%fd282, %fd281, %fd280;
	selp.f64 	%fd283, %fd282, %fd280, %p40;
	setp.gt.s32 	%p41, %r3, 288;
	ld.shared.f64 	%fd284, [_ZZN3cub18CUB_300001_SM_10006detail6reduce18DeviceReduceKernelINS2_10policy_hubIdyN4cuda3std3__44plusIdEEE10Policy1000EN6thrust24THRUST_300001_SM_1000_NS17counting_iteratorIdNSD_11use_defaultESF_SF_EEyS9_d12calculate_piIdEEEvT0_PT3_T1_NS0_13GridEvenShareISM_EET2_T4_E12temp_storage+88];
	add.f64 	%fd285, %fd284, %fd283;
	selp.f64 	%fd286, %fd285, %fd283, %p41;
	setp.gt.s32 	%p42, %r3, 320;
	ld.shared.f64 	%fd287, [_ZZN3cub18CUB_300001_SM_10006detail6reduce18DeviceReduceKernelINS2_10policy_hubIdyN4cuda3std3__44plusIdEEE10Policy1000EN6thrust24THRUST_300001_SM_1000_NS17counting_iteratorIdNSD_11use_defaultESF_SF_EEyS9_d12calculate_piIdEEEvT0_PT3_T1_NS0_13GridEvenShareISM_EET2_T4_E12temp_storage+96];
	add.f64 	%fd288, %fd287, %fd286;
	selp.f64 	%fd289, %fd288, %fd286, %p42;
	setp.gt.s32 	%p43, %r3, 352;
	ld.shared.f64 	%fd290, [_ZZN3cub18CUB_300001_SM_10006detail6reduce18DeviceReduceKernelINS2_10policy_hubIdyN4cuda3std3__44plusIdEEE10Policy1000EN6thrust24THRUST_300001_SM_1000_NS17counting_iteratorIdNSD_11use_defaultESF_SF_EEyS9_d12calculate_piIdEEEvT0_PT3_T1_NS0_13GridEvenShareISM_EET2_T4_E12temp_storage+104];
	add.f64 	%fd291, %fd290, %fd289;
	selp.f64 	%fd292, %fd291, %fd289, %p43;
	setp.gt.s32 	%p44, %r3, 384;
	ld.shared.f64 	%fd293, [_ZZN3cub18CUB_300001_SM_10006detail6reduce18DeviceReduceKernelINS2_10policy_hubIdyN4cuda3std3__44plusIdEEE10Policy1000EN6thrust24THRUST_300001_SM_1000_NS17counting_iteratorIdNSD_11use_defaultESF_SF_EEyS9_d12calculate_piIdEEEvT0_PT3_T1_NS0_13GridEvenShareISM_EET2_T4_E12temp_storage+112];
	add.f64 	%fd294, %fd293, %fd292;
	selp.f64 	%fd295, %fd294, %fd292, %p44;
	setp.gt.s32 	%p45, %r3, 416;
	ld.shared.f64 	%fd296, [_ZZN3cub18CUB_300001_SM_10006detail6reduce18DeviceReduceKernelINS2_10policy_hubIdyN4cuda3std3__44plusIdEEE10Policy1000EN6thrust24THRUST_300001_SM_1000_NS17counting_iteratorIdNSD_11use_defaultESF_SF_EEyS9_d12calculate_piIdEEEvT0_PT3_T1_NS0_13GridEvenShareISM_EET2_T4_E12temp_storage+120];
	add.f64 	%fd297, %fd296, %fd295;
	selp.f64 	%fd298, %fd297, %fd295, %p45;
	setp.gt.s32 	%p46, %r3, 448;
	ld.shared.f64 	%fd299, [_ZZN3cub18CUB_300001_SM_10006detail6reduce18DeviceReduceKernelINS2_10policy_hubIdyN4cuda3std3__44plusIdEEE10Policy1000EN6thrust24THRUST_300001_SM_1000_NS17counting_iteratorIdNSD_11use_defaultESF_SF_EEyS9_d12calculate_piIdEEEvT0_PT3_T1_NS0_13GridEvenShareISM_EET2_T4_E12temp_storage+128];
	add.f64 	%fd300, %fd299, %fd298;
	selp.f64 	%fd301, %fd300, %fd298, %p46;
	setp.gt.s32 	%p47, %r3, 480;
	ld.shared.f64 	%fd302, [_ZZN3cub18CUB_300001_SM_10006detail6reduce18DeviceReduceKernelINS2_10policy_hubIdyN4cuda3std3__44plusIdEEE10Policy1000EN6thrust24THRUST_300001_SM_1000_NS17counting_iteratorIdNSD_11use_defaultESF_SF_EEyS9_d12calculate_piIdEEEvT0_PT3_T1_NS0_13GridEvenShareISM_EET2_T4_E12temp_storage+136];
	add.f64 	%fd303, %fd302, %fd301;
	selp.f64 	%fd358, %fd303, %fd301, %p47;
	bra.uni 	$L__BB5_35;
$L__BB5_19:
	cvt.u32.u64 	%r41, %rd3;
	mov.u32 	%r17, %tid.x;
	cvt.rn.f64.u32 	%fd38, %r41;
	add.f64 	%fd39, %fd1, %fd38;
	cvt.rn.f64.u32 	%fd17, %r17;
	add.f64 	%fd40, %fd39, %fd17;
	add.f64 	%fd41, %fd40, 0d3FE0000000000000;
	mul.f64 	%fd42, %fd2, %fd41;
	fma.rn.f64 	%fd43, %fd42, %fd42, 0d3FF0000000000000;
	mov.f64 	%fd44, 0d4010000000000000;
	div.rn.f64 	%fd45, %fd44, %fd43;
	add.s32 	%r42, %r17, 512;
	cvt.rn.f64.u32 	%fd18, %r42;
	add.f64 	%fd46, %fd39, %fd18;
	add.f64 	%fd47, %fd46, 0d3FE0000000000000;
	mul.f64 	%fd48, %fd2, %fd47;
	fma.rn.f64 	%fd49, %fd48, %fd48, 0d3FF0000000000000;
	div.rn.f64 	%fd50, %fd44, %fd49;
	or.b32  	%r43, %r17, 1024;
	cvt.rn.f64.u32 	%fd19, %r43;
	add.f64 	%fd51, %fd39, %fd19;
	add.f64 	%fd52, %fd51, 0d3FE0000000000000;
	mul.f64 	%fd53, %fd2, %fd52;
	fma.rn.f64 	%fd54, %fd53, %fd53, 0d3FF0000000000000;
	div.rn.f64 	%fd55, %fd44, %fd54;
	add.s32 	%r44, %r17, 1536;
	cvt.rn.f64.u32 	%fd20, %r44;
	add.f64 	%fd56, %fd39, %fd20;
	add.f64 	%fd57, %fd56, 0d3FE0000000000000;
	mul.f64 	%fd58, %fd2, %fd57;
	fma.rn.f64 	%fd59, %fd58, %fd58, 0d3FF0000000000000;
	div.rn.f64 	%fd60, %fd44, %fd59;
	or.b32  	%r45, %r17, 2048;
	cvt.rn.f64.u32 	%fd21, %r45;
	add.f64 	%fd61, %fd39, %fd21;
	add.f64 	%fd62, %fd61, 0d3FE0000000000000;
	mul.f64 	%fd63, %fd2, %fd62;
	fma.rn.f64 	%fd64, %fd63, %fd63, 0d3FF0000000000000;
	div.rn.f64 	%fd65, %fd44, %fd64;
	add.s32 	%r46, %r17, 2560;
	cvt.rn.f64.u32 	%fd22, %r46;
	add.f64 	%fd66, %fd39, %fd22;
	add.f64 	%fd67, %fd66, 0d3FE0000000000000;
	mul.f64 	%fd68, %fd2, %fd67;
	fma.rn.f64 	%fd69, %fd68, %fd68, 0d3FF0000000000000;
	div.rn.f64 	%fd70, %fd44, %fd69;
	or.b32  	%r47, %r17, 3072;
	cvt.rn.f64.u32 	%fd23, %r47;
	add.f64 	%fd71, %fd39, %fd23;
	add.f64 	%fd72, %fd71, 0d3FE0000000000000;
	mul.f64 	%fd73, %fd2, %fd72;
	fma.rn.f64 	%fd74, %fd73, %fd73, 0d3FF0000000000000;
	div.rn.f64 	%fd75, %fd44, %fd74;
	add.f64 	%fd76, %fd45, %fd50;
	add.f64 	%fd77, %fd76, %fd55;
	add.f64 	%fd78, %fd77, %fd60;
	add.f64 	%fd79, %fd78, %fd65;
	add.f64 	%fd80, %fd79, %fd70;
	add.f64 	%fd357, %fd80, %fd75;
	setp.lt.u64 	%p2, %rd4, %rd2;
	@%p2 bra 	$L__BB5_31;
	add.s64 	%rd25, %rd3, %rd2;
	cvt.u64.u32 	%rd26, %r17;
	add.s64 	%rd82, %rd25, %rd26;
	cvt.u32.u64 	%r18, %rd20;
	not.b32 	%r51, %r17;
	add.s32 	%r52, %r51, %r18;
	sub.s32 	%r53, %r52, %r39;
	sub.s32 	%r265, %r53, %r41;
	mov.b32 	%r266, 0;
	add.s64 	%rd27, %rd20, -3584;
	mov.u64 	%rd83, %rd3;
$L__BB5_21:
	mul.lo.s32 	%r54, %r38, 3584;
	cvt.s64.s32 	%rd11, %r54;
	add.s64 	%rd83, %rd83, %rd11;
	setp.gt.u64 	%p3, %rd83, %rd27;
	@%p3 bra 	$L__BB5_23;
	mul.lo.s32 	%r55, %r38, 3584;
	cvt.s64.s32 	%rd28, %r55;
	cvt.rn.f64.s64 	%fd81, %rd83;
	add.f64 	%fd82, %fd1, %fd81;
	add.f64 	%fd83, %fd82, %fd17;
	add.f64 	%fd84, %fd83, 0d3FE0000000000000;
	mul.f64 	%fd85, %fd2, %fd84;
	fma.rn.f64 	%fd86, %fd85, %fd85, 0d3FF0000000000000;
	mov.f64 	%fd87, 0d4010000000000000;
	div.rn.f64 	%fd88, %fd87, %fd86;
	add.f64 	%fd89, %fd82, %fd18;
	add.f64 	%fd90, %fd89, 0d3FE0000000000000;
	mul.f64 	%fd91, %fd2, %fd90;
	fma.rn.f64 	%fd92, %fd91, %fd91, 0d3FF0000000000000;
	div.rn.f64 	%fd93, %fd87, %fd92;
	add.f64 	%fd94, %fd82, %fd19;
	add.f64 	%fd95, %fd94, 0d3FE0000000000000;
	mul.f64 	%fd96, %fd2, %fd95;
	fma.rn.f64 	%fd97, %fd96, %fd96, 0d3FF0000000000000;
	div.rn.f64 	%fd98, %fd87, %fd97;
	add.f64 	%fd99, %fd82, %fd20;
	add.f64 	%fd100, %fd99, 0d3FE0000000000000;
	mul.f64 	%fd101, %fd2, %fd100;
	fma.rn.f64 	%fd102, %fd101, %fd101, 0d3FF0000000000000;
	div.rn.f64 	%fd103, %fd87, %fd102;
	add.f64 	%fd104, %fd82, %fd21;
	add.f64 	%fd105, %fd104, 0d3FE0000000000000;
	mul.f64 	%fd106, %fd2, %fd105;
	fma.rn.f64 	%fd107, %fd106, %fd106, 0d3FF0000000000000;
	div.rn.f64 	%fd108, %fd87, %fd107;
	add.f64 	%fd109, %fd82, %fd22;
	add.f64 	%fd110, %fd109, 0d3FE0000000000000;
	mul.f64 	%fd111, %fd2, %fd110;
	fma.rn.f64 	%fd112, %fd111, %fd111, 0d3FF0000000000000;
	div.rn.f64 	%fd113, %fd87, %fd112;
	add.f64 	%fd114, %fd82, %fd23;
	add.f64 	%fd115, %fd114, 0d3FE0000000000000;
	mul.f64 	%fd116, %fd2, %fd115;
	fma.rn.f64 	%fd117, %fd116, %fd116, 0d3FF0000000000000;
	div.rn.f64 	%fd118, %fd87, %fd117;
	add.f64 	%fd119, %fd357, %fd88;
	add.f64 	%fd120, %fd119, %fd93;
	add.f64 	%fd121, %fd120, %fd98;
	add.f64 	%fd122, %fd121, %fd103;
	add.f64 	%fd123, %fd122, %fd108;
	add.f64 	%fd124, %fd123, %fd113;
	add.f64 	%fd357, %fd124, %fd118;
	sub.s64 	%rd29, %rd20, %rd83;
	setp.lt.u64 	%p4, %rd29, %rd28;
	add.s32 	%r266, %r266, 1;
	add.s64 	%rd82, %rd82, %rd28;
	sub.s32 	%r265, %r265, %r55;
	@%p4 bra 	$L__BB5_31;
	bra.uni 	$L__BB5_21;
$L__BB5_23:
	setp.le.u64 	%p5, %rd20, %rd83;
	@%p5 bra 	$L__BB5_31;
	cvt.u32.u64 	%r56, %rd83;
	cvt.u32.u64 	%r57, %rd20;
	sub.s32 	%r25, %r57, %r56;
	setp.ge.s32 	%p6, %r17, %r25;
	@%p6 bra 	$L__BB5_31;
	cvt.u32.u64 	%r58, %rd11;
	cvt.u32.u64 	%r59, %rd3;
	not.b32 	%r60, %r17;
	add.s32 	%r61, %r60, %r18;
	add.s32 	%r62, %r58, %r59;
	sub.s32 	%r63, %r61, %r62;
	mul.lo.s32 	%r64, %r38, %r266;
	mad.lo.s32 	%r26, %r64, -3584, %r63;
	and.b32  	%r65, %r26, 1536;
	setp.eq.s32 	%p7, %r65, 1536;
	mov.u32 	%r269, %r17;
	@%p7 bra 	$L__BB5_28;
	cvt.u16.u32 	%rs1, %r265;
	shr.u16 	%rs2, %rs1, 9;
	add.s16 	%rs3, %rs2, 1;
	cvt.u32.u16 	%r66, %rs3;
	and.b32  	%r67, %r66, 3;
	neg.s32 	%r267, %r67;
	mov.u32 	%r269, %r17;
$L__BB5_27:
	.pragma "nounroll";
	cvt.rn.f64.s64 	%fd126, %rd82;
	add.f64 	%fd127, %fd1, %fd126;
	add.f64 	%fd128, %fd127, 0d3FE0000000000000;
	mul.f64 	%fd129, %fd2, %fd128;
	fma.rn.f64 	%fd130, %fd129, %fd129, 0d3FF0000000000000;
	mov.f64 	%fd131, 0d4010000000000000;
	div.rn.f64 	%fd132, %fd131, %fd130;
	add.f64 	%fd357, %fd357, %fd132;
	add.s32 	%r269, %r269, 512;
	add.s64 	%rd82, %rd82, 512;
	add.s32 	%r267, %r267, 1;
	setp.ne.s32 	%p8, %r267, 0;
	@%p8 bra 	$L__BB5_27;
$L__BB5_28:
	setp.lt.u32 	%p9, %r26, 1536;
	@%p9 bra 	$L__BB5_31;
	add.s32 	%r270, %r269, 1024;
$L__BB5_30:
	add.s32 	%r68, %r270, -1024;
	cvt.u64.u32 	%rd30, %r68;
	add.s64 	%rd31, %rd83, %rd30;
	cvt.rn.f64.s64 	%fd133, %rd31;
	add.f64 	%fd134, %fd1, %fd133;
	add.f64 	%fd135, %fd134, 0d3FE0000000000000;
	mul.f64 	%fd136, %fd2, %fd135;
	fma.rn.f64 	%fd137, %fd136, %fd136, 0d3FF0000000000000;
	mov.f64 	%fd138, 0d4010000000000000;
	div.rn.f64 	%fd139, %fd138, %fd137;
	add.f64 	%fd140, %fd357, %fd139;
	add.s32 	%r69, %r270, -512;
	cvt.u64.u32 	%rd32, %r69;
	add.s64 	%rd33, %rd83, %rd32;
	cvt.rn.f64.s64 	%fd141, %rd33;
	add.f64 	%fd142, %fd1, %fd141;
	add.f64 	%fd143, %fd142, 0d3FE0000000000000;
	mul.f64 	%fd144, %fd2, %fd143;
	fma.rn.f64 	%fd145, %fd144, %fd144, 0d3FF0000000000000;
	div.rn.f64 	%fd146, %fd138, %fd145;
	add.f64 	%fd147, %fd140, %fd146;
	add.s32 	%r70, %r270, 512;
	cvt.u64.u32 	%rd34, %r270;
	add.s64 	%rd35, %rd83, %rd34;
	cvt.rn.f64.s64 	%fd148, %rd35;
	add.f64 	%fd149, %fd1, %fd148;
	add.f64 	%fd150, %fd149, 0d3FE0000000000000;
	mul.f64 	%fd151, %fd2, %fd150;
	fma.rn.f64 	%fd152, %fd151, %fd151, 0d3FF0000000000000;
	div.rn.f64 	%fd153, %fd138, %fd152;
	add.f64 	%fd154, %fd147, %fd153;
	cvt.u64.u32 	%rd36, %r70;
	add.s64 	%rd37, %rd83, %rd36;
	cvt.rn.f64.s64 	%fd155, %rd37;
	add.f64 	%fd156, %fd1, %fd155;
	add.f64 	%fd157, %fd156, 0d3FE0000000000000;
	mul.f64 	%fd158, %fd2, %fd157;
	fma.rn.f64 	%fd159, %fd158, %fd158, 0d3FF0000000000000;
	div.rn.f64 	%fd160, %fd138, %fd159;
	add.f64 	%fd357, %fd154, %fd160;
	add.s32 	%r35, %r270, 2048;
	add.s32 	%r71, %r270, 1024;
	setp.lt.s32 	%p10, %r71, %r25;
	mov.u32 	%r270, %r35;
	@%p10 bra 	$L__BB5_30;
$L__BB5_31:
	// begin inline asm
	mov.u32 %r72, %laneid;
	// end inline asm
	mov.b64 	%rd38, %fd357;
	mov.b64 	{%r74, %r79}, %rd38;
	mov.b32 	%r80, 1;
	mov.b32 	%r121, 31;
	mov.b32 	%r122, -1;
	// begin inline asm
	shfl.sync.down.b32 %r73, %r74, %r80, %r121, %r122;
	// end inline asm
	// begin inline asm
	shfl.sync.down.b32 %r78, %r79, %r80, %r121, %r122;
	// end inline asm
	mov.b64 	%rd39, {%r73, %r78};
	mov.b64 	%fd161, %rd39;
	setp.gt.s32 	%p11, %r72, 30;
	add.f64 	%fd162, %fd357, %fd161;
	selp.f64 	%fd163, %fd357, %fd162, %p11;
	mov.b64 	%rd40, %fd163;
	mov.b64 	{%r84, %r89}, %rd40;
	mov.b32 	%r90, 2;
	// begin inline asm
	shfl.sync.down.b32 %r83, %r84, %r90, %r121, %r122;
	// end inline asm
	// begin inline asm
	shfl.sync.down.b32 %r88, %r89, %r90, %r121, %r122;
	// end inline asm
	mov.b64 	%rd41, {%r83, %r88};
	mov.b64 	%fd164, %rd41;
	setp.gt.s32 	%p12, %r72, 29;
	add.f64 	%fd165, %fd163, %fd164;
	selp.f64 	%fd166, %fd163, %fd165, %p12;
	mov.b64 	%rd42, %fd166;
	mov.b64 	{%r94, %r99}, %rd42;
	mov.b32 	%r100, 4;
	// begin inline asm
	shfl.sync.down.b32 %r93, %r94, %r100, %r121, %r122;
	// end inline asm
	// begin inline asm
	shfl.sync.down.b32 %r98, %r99, %r100, %r121, %r122;
	// end inline asm
	mov.b64 	%rd43, {%r93, %r98};
	mov.b64 	%fd167, %rd43;
	setp.gt.s32 	%p13, %r72, 27;
	add.f64 	%fd168, %fd166, %fd167;
	selp.f64 	%fd169, %fd166, %fd168, %p13;
	mov.b64 	%rd44, %fd169;
	mov.b64 	{%r104, %r109}, %rd44;
	mov.b32 	%r110, 8;
	// begin inline asm
	shfl.sync.down.b32 %r103, %r104, %r110, %r121, %r122;
	// end inline asm
	// begin inline asm
	shfl.sync.down.b32 %r108, %r109, %r110, %r121, %r122;
	// end inline asm
	mov.b64 	%rd45, {%r103, %r108};
	mov.b64 	%fd170, %rd45;
	setp.gt.s32 	%p14, %r72, 23;
	add.f64 	%fd171, %fd169, %fd170;
	selp.f64 	%fd172, %fd169, %fd171, %p14;
	mov.b64 	%rd46, %fd172;
	mov.b64 	{%r114, %r119}, %rd46;
	mov.b32 	%r120, 16;
	// begin inline asm
	shfl.sync.down.b32 %r113, %r114, %r120, %r121, %r122;
	// end inline asm
	// begin inline asm
	shfl.sync.down.b32 %r118, %r119, %r120, %r121, %r122;
	// end inline asm
	mov.b64 	%rd47, {%r113, %r118};
	mov.b64 	%fd173, %rd47;
	setp.gt.s32 	%p15, %r72, 15;
	add.f64 	%fd34, %fd172, %fd173;
	selp.f64 	%fd358, %fd172, %fd34, %p15;
	setp.ne.s32 	%p16, %r72, 0;
	@%p16 bra 	$L__BB5_33;
	shr.u32 	%r123, %r17, 2;
	and.b32  	%r124, %r123, 248;
	mov.u32 	%r125, _ZZN3cub18CUB_300001_SM_10006detail6reduce18DeviceReduceKernelINS2_10policy_hubIdyN4cuda3std3__44plusIdEEE10Policy1000EN6thrust24THRUST_300001_SM_1000_NS17counting_iteratorIdNSD_11use_defaultESF_SF_EEyS9_d12calculate_piIdEEEvT0_PT3_T1_NS0_13GridEvenShareISM_EET2_T4_E12temp_storage;
	add.s32 	%r126, %r125, %r124;
	st.shared.f64 	[%r126+16], %fd34;
$L__BB5_33:
	bar.sync 	0;
	setp.ne.s32 	%p17, %r17, 0;
	@%p17 bra 	$L__BB5_35;
	ld.shared.f64 	%fd174, [_ZZN3cub18CUB_300001_SM_10006detail6reduce18DeviceReduceKernelINS2_10policy_hubIdyN4cuda3std3__44plusIdEEE10Policy1000EN6thrust24THRUST_300001_SM_1000_NS17counting_iteratorIdNSD_11use_defaultESF_SF_EEyS9_d12calculate_piIdEEEvT0_PT3_T1_NS0_13GridEvenShareISM_EET2_T4_E12temp_storage+24];
	add.f64 	%fd175, %fd358, %fd174;
	ld.shared.f64 	%fd176, [_ZZN3cub18CUB_300001_SM_10006detail6reduce18DeviceReduceKernelINS2_10policy_hubIdyN4cuda3std3__44plusIdEEE10Policy1000EN6thrust24THRUST_300001_SM_1000_NS17counting_iteratorIdNSD_11use_defaultESF_SF_EEyS9_d12calculate_piIdEEEvT0_PT3_T1_NS0_13GridEvenShareISM_EET2_T4_E12temp_storage+32];
	add.f64 	%fd177, %fd175, %fd176;
	ld.shared.f64 	%fd178, [_ZZN3cub18CUB_300001_SM_10006detail6reduce18DeviceReduceKernelINS2_10policy_hubIdyN4cuda3std3__44plusIdEEE10Policy1000EN6thrust24THRUST_300001_SM_1000_NS17counting_iteratorIdNSD_11use_defaultESF_SF_EEyS9_d12calculate_piIdEEEvT0_PT3_T1_NS0_13GridEvenShareISM_EET2_T4_E12temp_storage+40];
	add.f64 	%fd179, %fd177, %fd178;
	ld.shared.f64 	%fd180, [_ZZN3cub18CUB_300001_SM_10006detail6reduce18DeviceReduceKernelINS2_10policy_hubIdyN4cuda3std3__44plusIdEEE10Policy1000EN6thrust24THRUST_300001_SM_1000_NS17counting_iteratorIdNSD_11use_defaultESF_SF_EEyS9_d12calculate_piIdEEEvT0_PT3_T1_NS0_13GridEvenShareISM_EET2_T4_E12temp_storage+48];
	add.f64 	%fd181, %fd179, %fd180;
	ld.shared.f64 	%fd182, [_ZZN3cub18CUB_300001_SM_10006detail6reduce18DeviceReduceKernelINS2_10policy_hubIdyN4cuda3std3__44plusIdEEE10Policy1000EN6thrust24THRUST_300001_SM_1000_NS17counting_iteratorIdNSD_11use_defaultESF_SF_EEyS9_d12calculate_piIdEEEvT0_PT3_T1_NS0_13GridEvenShareISM_EET2_T4_E12temp_storage+56];
	add.f64 	%fd183, %fd181, %fd182;
	ld.shared.f64 	%fd184, [_ZZN3cub18CUB_300001_SM_10006detail6reduce18DeviceReduceKernelINS2_10policy_hubIdyN4cuda3std3__44plusIdEEE10Policy1000EN6thrust24THRUST_300001_SM_1000_NS17counting_iteratorIdNSD_11use_defaultESF_SF_EEyS9_d12calculate_piIdEEEvT0_PT3_T1_NS0_13GridEvenShareISM_EET2_T4_E12temp_storage+64];
	add.f64 	%fd185, %fd183, %fd184;
	ld.shared.f64 	%fd186, [_ZZN3cub18CUB_300001_SM_10006detail6reduce18DeviceReduceKernelINS2_10policy_hubIdyN4cuda3std3__44plusIdEEE10Policy1000EN6thrust24THRUST_300001_SM_1000_NS17counting_iteratorIdNSD_11use_defaultESF_SF_EEyS9_d12calculate_piIdEEEvT0_PT3_T1_NS0_13GridEvenShareISM_EET2_T4_E12temp_storage+72];
	add.f64 	%fd187, %fd185, %fd186;
	ld.shared.f64 	%fd188, [_ZZN3cub18CUB_300001_SM_10006detail6reduce18DeviceReduceKernelINS2_10policy_hubIdyN4cuda3std3__44plusIdEEE10Policy1000EN6thrust24THRUST_300001_SM_1000_NS17counting_iteratorIdNSD_11use_defaultESF_SF_EEyS9_d12calculate_piIdEEEvT0_PT3_T1_NS0_13GridEvenShareISM_EET2_T4_E12temp_storage+80];
	add.f64 	%fd189, %fd187, %fd188;
	ld.shared.f64 	%fd190, [_ZZN3cub18CUB_300001_SM_10006detail6reduce18DeviceReduceKernelINS2_10policy_hubIdyN4cuda3std3__44plusIdEEE10Policy1000EN6thrust24THRUST_300001_SM_1000_NS17counting_iteratorIdNSD_11use_defaultESF_SF_EEyS9_d12calculate_piIdEEEvT0_PT3_T1_NS0_13GridEvenShareISM_EET2_T4_E12temp_storage+88];
	add.f64 	%fd191, %fd189, %fd190;
	ld.shared.f64 	%fd192, [_ZZN3cub18CUB_300001_SM_10006detail6reduce18DeviceReduceKernelINS2_10policy_hubIdyN4cuda3std3__44plusIdEEE10Policy1000EN6thrust24THRUST_300001_SM_1000_NS17counting_iteratorIdNSD_11use_defaultESF_SF_EEyS9_d12calculate_piIdEEEvT0_PT3_T1_NS0_13GridEvenShareISM_EET2_T4_E12temp_storage+96];
	add.f64 	%fd193, %fd191, %fd192;
	ld.shared.f64 	%fd194, [_ZZN3cub18CUB_300001_SM_10006detail6reduce18DeviceReduceKernelINS2_10policy_hubIdyN4cuda3std3__44plusIdEEE10Policy1000EN6thrust24THRUST_300001_SM_1000_NS17counting_iteratorIdNSD_11use_defaultESF_SF_EEyS9_d12calculate_piIdEEEvT0_PT3_T1_NS0_13GridEvenShareISM_EET2_T4_E12temp_storage+104];
	add.f64 	%fd195, %fd193, %fd194;
	ld.shared.f64 	%fd196, [_ZZN3cub18CUB_300001_SM_10006detail6reduce18DeviceReduceKernelINS2_10policy_hubIdyN4cuda3std3__44plusIdEEE10Policy1000EN6thrust24THRUST_300001_SM_1000_NS17counting_iteratorIdNSD_11use_defaultESF_SF_EEyS9_d12calculate_piIdEEEvT0_PT3_T1_NS0_13GridEvenShareISM_EET2_T4_E12temp_storage+112];
	add.f64 	%fd197, %fd195, %fd196;
	ld.shared.f64 	%fd198, [_ZZN3cub18CUB_300001_SM_10006detail6reduce18DeviceReduceKernelINS2_10policy_hubIdyN4cuda3std3__44plusIdEEE10Policy1000EN6thrust24THRUST_300001_SM_1000_NS17counting_iteratorIdNSD_11use_defaultESF_SF_EEyS9_d12calculate_piIdEEEvT0_PT3_T1_NS0_13GridEvenShareISM_EET2_T4_E12temp_storage+120];
	add.f64 	%fd199, %fd197, %fd198;
	ld.shared.f64 	%fd200, [_ZZN3cub18CUB_300001_SM_10006detail6reduce18DeviceReduceKernelINS2_10policy_hubIdyN4cuda3std3__44plusIdEEE10Policy1000EN6thrust24THRUST_300001_SM_1000_NS17counting_iteratorIdNSD_11use_defaultESF_SF_EEyS9_d12calculate_piIdEEEvT0_PT3_T1_NS0_13GridEvenShareISM_EET2_T4_E12temp_storage+128];
	add.f64 	%fd201, %fd199, %fd200;
	ld.shared.f64 	%fd202, [_ZZN3cub18CUB_300001_SM_10006detail6reduce18DeviceReduceKernelINS2_10policy_hubIdyN4cuda3std3__44plusIdEEE10Policy1000EN6thrust24THRUST_300001_SM_1000_NS17counting_iteratorIdNSD_11use_defaultESF_SF_EEyS9_d12calculate_piIdEEEvT0_PT3_T1_NS0_13GridEvenShareISM_EET2_T4_E12temp_storage+136];
	add.f64 	%fd358, %fd201, %fd202;
$L__BB5_35:
	mov.u32 	%r259, %tid.x;
	setp.ne.s32 	%p55, %r259, 0;
	@%p55 bra 	$L__BB5_37;
	ld.param.u64 	%rd80, [_ZN3cub18CUB_300001_SM_10006detail6reduce18DeviceReduceKernelINS2_10policy_hubIdyN4cuda3std3__44plusIdEEE10Policy1000EN6thrust24THRUST_300001_SM_1000_NS17counting_iteratorIdNSD_11use_defaultESF_SF_EEyS9_d12calculate_piIdEEEvT0_PT3_T1_NS0_13GridEvenShareISM_EET2_T4__param_1];
	cvta.to.global.u64 	%rd77, %rd80;
	mul.wide.u32 	%rd78, %r1, 8;
	add.s64 	%rd79, %rd77, %rd78;
	st.global.f64 	[%rd79], %fd358;
$L__BB5_37:
	ret;

}
	// .globl	_ZN3cub18CUB_300001_SM_10006detail6reduce28DeviceReduceSingleTileKernelINS2_10policy_hubIdyN4cuda3std3__44plusIdEEE10Policy1000EPdSC_iS9_ddNS7_10__identityEEEvT0_T1_T2_T3_T4_T6_
.visible .entry _ZN3cub18CUB_300001_SM_10006detail6reduce28DeviceReduceSingleTileKernelINS2_10policy_hubIdyN4cuda3std3__44plusIdEEE10Policy1000EPdSC_iS9_ddNS7_10__identityEEEvT0_T1_T2_T3_T4_T6_(
	.param .u64 .ptr .align 1 _ZN3cub18CUB_300001_SM_10006detail6reduce28DeviceReduceSingleTileKernelINS2_10policy_hubIdyN4cuda3std3__44plusIdEEE10Policy1000EPdSC_iS9_ddNS7_10__identityEEEvT0_T1_T2_T3_T4_T6__param_0,
	.param .u64 .ptr .align 1 _ZN3cub18CUB_300001_SM_10006detail6reduce28DeviceReduceSingleTileKernelINS2_10policy_hubIdyN4cuda3std3__44plusIdEEE10Policy1000EPdSC_iS9_ddNS7_10__identityEEEvT0_T1_T2_T3_T4_T6__param_1,
	.param .u32 _ZN3cub18CUB_300001_SM_10006detail6reduce28DeviceReduceSingleTileKernelINS2_10policy_hubIdyN4cuda3std3__44plusIdEEE10Policy1000EPdSC_iS9_ddNS7_10__identityEEEvT0_T1_T2_T3_T4_T6__param_2,
	.param .align 1 .b8 _ZN3cub18CUB_300001_SM_10006detail6reduce28DeviceReduceSingleTileKernelINS2_10policy_hubIdyN4cuda3std3__44plusIdEEE10Policy1000EPdSC_iS9_ddNS7_10__identityEEEvT0_T1_T2_T3_T4_T6__param_3[1],
	.param .f64 _ZN3cub18CUB_300001_SM_10006detail6reduce28DeviceReduceSingleTileKernelINS2_10policy_hubIdyN4cuda3std3__44plusIdEEE10Policy1000EPdSC_iS9_ddNS7_10__identityEEEvT0_T1_T2_T3_T4_T6__param_4,
	.param .align 1 .b8 _ZN3cub18CUB_300001_SM_10006detail6reduce28DeviceReduceSingleTileKernelINS2_10policy_hubIdyN4cuda3std3__44plusIdEEE10Policy1000EPdSC_iS9_ddNS7_10__identityEEEvT0_T1_T2_T3_T4_T6__param_5[1]
)
.maxntid 512
.minnctapersm 1
{
	.reg .pred 	%p<58>;
	.reg .b32 	%r<238>;
	.reg .b64 	%rd<104>;
	.reg .b64 	%fd<232>;
	// demoted variable
	.shared .align 8 .b8 _ZZN3cub18CUB_300001_SM_10006detail6reduce28DeviceReduceSingleTileKernelINS2_10policy_hubIdyN4cuda3std3__44plusIdEEE10Policy1000EPdSC_iS9_ddNS7_10__identityEEEvT0_T1_T2_T3_T4_T6_E12temp_storage[152];
	ld.param.u64 	%rd8, [_ZN3cub18CUB_300001_SM_10006detail6reduce28DeviceReduceSingleTileKernelINS2_10policy_hubIdyN4cuda3std3__44plusIdEEE10Policy1000EPdSC_iS9_ddNS7_10__identityEEEvT0_T1_T2_T3_T4_T6__param_0];
	ld.param.u64 	%rd9, [_ZN3cub18CUB_300001_SM_10006detail6reduce28DeviceReduceSingleTileKernelINS2_10policy_hubIdyN4cuda3std3__44plusIdEEE10Policy1000EPdSC_iS9_ddNS7_10__identityEEEvT0_T1_T2_T3_T4_T6__param_1];
	ld.param.u32 	%r34, [_ZN3cub18CUB_300001_SM_10006detail6reduce28DeviceReduceSingleTileKernelINS2_10policy_hubIdyN4cuda3std3__44plusIdEEE10Policy1000EPdSC_iS9_ddNS7_10__identityEEEvT0_T1_T2_T3_T4_T6__param_2];
	ld.param.f64 	%fd30, [_ZN3cub18CUB_300001_SM_10006detail6reduce28DeviceReduceSingleTileKernelINS2_10policy_hubIdyN4cuda3std3__44plusIdEEE10Policy1000EPdSC_iS9_ddNS7_10__identityEEEvT0_T1_T2_T3_T4_T6__param_4];
	cvta.to.global.u64 	%rd1, %rd9;
	setp.ne.s32 	%p1, %r34, 0;
	@%p1 bra 	$L__BB6_3;
	mov.u32 	%r224, %tid.x;
	setp.ne.s32 	%p57, %r224, 0;
	@%p57 bra 	$L__BB6_39;
	st.global.f64 	[%rd1], %fd30;
	bra.uni 	$L__BB6_39;
$L__BB6_3:
	setp.gt.s32 	%p2, %r34, 3583;
	@%p2 bra 	$L__BB6_21;
	mov.u32 	%r1, %tid.x;
	setp.ge.s32 	%p19, %r1, %r34;
	mov.f64 	%fd223, 0d0000000000000000;
	mov.u32 	%r228, %r1;
	@%p19 bra 	$L__BB6_6;
	mul.wide.u32 	%rd69, %r1, 8;
	add.s64 	%rd68, %rd8, %rd69;
	// begin inline asm
	ld.global.nc.u64 %rd67, [%rd68];
	// end inline asm
	mov.b64 	%fd223, %rd67;
	add.s32 	%r228, %r1, 512;
$L__BB6_6:
	setp.ge.s32 	%p20, %r228, %r34;
	@%p20 bra 	$L__BB6_12;
	not.b32 	%r100, %r228;
	add.s32 	%r4, %r34, %r100;
	and.b32  	%r101, %r4, 1536;
	setp.eq.s32 	%p21, %r101, 1536;
	@%p21 bra 	$L__BB6_10;
	mul.wide.u32 	%rd70, %r228, 8;
	add.s64 	%rd102, %rd8, %rd70;
	shr.u32 	%r102, %r4, 9;
	add.s32 	%r103, %r102, 1;
	and.b32  	%r104, %r103, 3;
	neg.s32 	%r226, %r104;
$L__BB6_9:
	.pragma "nounroll";
	// begin inline asm
	ld.global.nc.u64 %rd71, [%rd102];
	// end inline asm
	mov.b64 	%fd109, %rd71;
	add.f64 	%fd223, %fd223, %fd109;
	add.s32 	%r228, %r228, 512;
	add.s64 	%rd102, %rd102, 4096;
	add.s32 	%r226, %r226, 1;
	setp.ne.s32 	%p22, %r226, 0;
	@%p22 bra 	$L__BB6_9;
$L__BB6_10:
	setp.lt.u32 	%p23, %r4, 1536;
	@%p23 bra 	$L__BB6_12;
$L__BB6_11:
	mul.wide.s32 	%rd81, %r228, 8;
	add.s64 	%rd74, %rd8, %rd81;
	// begin inline asm
	ld.global.nc.u64 %rd73, [%rd74];
	// end inline asm
	mov.b64 	%fd110, %rd73;
	add.f64 	%fd111, %fd223, %fd110;
	add.s64 	%rd76, %rd74, 4096;
	// begin inline asm
	ld.global.nc.u64 %rd75, [%rd76];
	// end inline asm
	mov.b64 	%fd112, %rd75;
	add.f64 	%fd113, %fd111, %fd112;
	add.s64 	%rd78, %rd74, 8192;
	// begin inline asm
	ld.global.nc.u64 %rd77, [%rd78];
	// end inline asm
	mov.b64 	%fd114, %rd77;
	add.f64 	%fd115, %fd113, %fd114;
	add.s64 	%rd80, %rd74, 12288;
	// begin inline asm
	ld.global.nc.u64 %rd79, [%rd80];
	// end inline asm
	mov.b64 	%fd116, %rd79;
	add.f64 	%fd223, %fd115, %fd116;
	add.s32 	%r228, %r228, 2048;
	setp.lt.s32 	%p24, %r228, %r34;
	@%p24 bra 	$L__BB6_11;
$L__BB6_12:
	setp.lt.s32 	%p25, %r34, 512;
	@%p25 bra 	$L__BB6_17;
	// begin inline asm
	mov.u32 %r168, %laneid;
	// end inline asm
	mov.b64 	%rd92, %fd223;
	mov.b64 	{%r170, %r175}, %rd92;
	mov.b32 	%r176, 1;
	mov.b32 	%r217, 31;
	mov.b32 	%r218, -1;
	// begin inline asm
	shfl.sync.down.b32 %r169, %r170, %r176, %r217, %r218;
	// end inline asm
	// begin inline asm
	shfl.sync.down.b32 %r174, %r175, %r176, %r217, %r218;
	// end inline asm
	mov.b64 	%rd93, {%r169, %r174};
	mov.b64 	%fd175, %rd93;
	setp.gt.s32 	%p49, %r168, 30;
	add.f64 	%fd176, %fd223, %fd175;
	selp.f64 	%fd177, %fd223, %fd176, %p49;
	mov.b64 	%rd94, %fd177;
	mov.b64 	{%r180, %r185}, %rd94;
	mov.b32 	%r186, 2;
	// begin inline asm
	shfl.sync.down.b32 %r179, %r180, %r186, %r217, %r218;
	// end inline asm
	// begin inline asm
	shfl.sync.down.b32 %r184, %r185, %r186, %r217, %r218;
	// end inline asm
	mov.b64 	%rd95, {%r179, %r184};
	mov.b64 	%fd178, %rd95;
	setp.gt.s32 	%p50, %r168, 29;
	add.f64 	%fd179, %fd177, %fd178;
	selp.f64 	%fd180, %fd177, %fd179, %p50;
	mov.b64 	%rd96, %fd180;
	mov.b64 	{%r190, %r195}, %rd96;
	mov.b32 	%r196, 4;
	// begin inline asm
	shfl.sync.down.b32 %r189, %r190, %r196, %r217, %r218;
	// end inline asm
	// begin inline asm
	shfl.sync.down.b32 %r194, %r195, %r196, %r217, %r218;
	// end inline asm
	mov.b64 	%rd97, {%r189, %r194};
	mov.b64 	%fd181, %rd97;
	setp.gt.s32 	%p51, %r168, 27;
	add.f64 	%fd182, %fd180, %fd181;
	selp.f64 	%fd183, %fd180, %fd182, %p51;
	mov.b64 	%rd98, %fd183;
	mov.b64 	{%r200, %r205}, %rd98;
	mov.b32 	%r206, 8;
	// begin inline asm
	shfl.sync.down.b32 %r199, %r200, %r206, %r217, %r218;
	// end inline asm
	// begin inline asm
	shfl.sync.down.b32 %r204, %r205, %r206, %r217, %r218;
	// end inline asm
	mov.b64 	%rd99, {%r199, %r204};
	mov.b64 	%fd184, %rd99;
	setp.gt.s32 	%p52, %r168, 23;
	add.f64 	%fd185, %fd183, %fd184;
	selp.f64 	%fd186, %fd183, %fd185, %p52;
	mov.b64 	%rd100, %fd186;
	mov.b64 	{%r210, %r215}, %rd100;
	mov.b32 	%r216, 16;
	// begin inline asm
	shfl.sync.down.b32 %r209, %r210, %r216, %r217, %r218;
	// end inline asm
	// begin inline asm
	shfl.sync.down.b32 %r214, %r215, %r216, %r217, %r218;
	// end inline asm
	mov.b64 	%rd101, {%r209, %r214};
	mov.b64 	%fd187, %rd101;
	setp.gt.s32 	%p53, %r168, 15;
	add.f64 	%fd10, %fd186, %fd187;
	selp.f64 	%fd231, %fd186, %fd10, %p53;
	setp.ne.s32 	%p54, %r168, 0;
	@%p54 bra 	$L__BB6_15;
	shr.u32 	%r219, %r1, 2;
	and.b32  	%r220, %r219, 248;
	mov.u32 	%r221, _ZZN3cub18CUB_300001_SM_10006detail6reduce28DeviceReduceSingleTileKernelINS2_10policy_hubIdyN4cuda3std3__44plusIdEEE10Policy1000EPdSC_iS9_ddNS7_10__identityEEEvT0_T1_T2_T3_T4_T6_E12temp_storage;
	add.s32 	%r222, %r221, %r220;
	st.shared.f64 	[%r222+16], %fd10;
$L__BB6_15:
	bar.sync 	0;
	setp.ne.s32 	%p55, %r1, 0;
	@%p55 bra 	$L__BB6_37;
	ld.shared.f64 	%fd188, [_ZZN3cub18CUB_300001_SM_10006detail6reduce28DeviceReduceSingleTileKernelINS2_10policy_hubIdyN4cuda3std3__44plusIdEEE10Policy1000EPdSC_iS9_ddNS7_10__identityEEEvT0_T1_T2_T3_T4_T6_E12temp_storage+24];
	add.f64 	%fd189, %fd231, %fd188;
	ld.shared.f64 	%fd190, [_ZZN3cub18CUB_300001_SM_10006detail6reduce28DeviceReduceSingleTileKernelINS2_10policy_hubIdyN4cuda3std3__44plusIdEEE10Policy1000EPdSC_iS9_ddNS7_10__identityEEEvT0_T1_T2_T3_T4_T6_E12temp_storage+32];
	add.f64 	%fd191, %fd189, %fd190;
	ld.shared.f64 	%fd192, [_ZZN3cub18CUB_300001_SM_10006detail6reduce28DeviceReduceSingleTileKernelINS2_10policy_hubIdyN4cuda3std3__44plusIdEEE10Policy1000EPdSC_iS9_ddNS7_10__identityEEEvT0_T1_T2_T3_T4_T6_E12temp_storage+40];
	add.f64 	%fd193, %fd191, %fd192;
	ld.shared.f64 	%fd194, [_ZZN3cub18CUB_300001_SM_10006detail6reduce28DeviceReduceSingleTileKernelINS2_10policy_hubIdyN4cuda3std3__44plusIdEEE10Policy1000EPdSC_iS9_ddNS7_10__identityEEEvT0_T1_T2_T3_T4_T6_E12temp_storage+48];
	add.f64 	%fd195, %fd193, %fd194;
	ld.shared.f64 	%fd196, [_ZZN3cub18CUB_300001_SM_10006detail6reduce28DeviceReduceSingleTileKernelINS2_10policy_hubIdyN4cuda3std3__44plusIdEEE10Policy1000EPdSC_iS9_ddNS7_10__identityEEEvT0_T1_T2_T3_T4_T6_E12temp_storage+56];
	add.f64 	%fd197, %fd195, %fd196;
	ld.shared.f64 	%fd198, [_ZZN3cub18CUB_300001_SM_10006detail6reduce28DeviceReduceSingleTileKernelINS2_10policy_hubIdyN4cuda3std3__44plusIdEEE10Policy1000EPdSC_iS9_ddNS7_10__identityEEEvT0_T1_T2_T3_T4_T6_E12temp_storage+64];
	add.f64 	%fd199, %fd197, %fd198;
	ld.shared.f64 	%fd200, [_ZZN3cub18CUB_300001_SM_10006detail6reduce28DeviceReduceSingleTileKernelINS2_10policy_hubIdyN4cuda3std3__44plusIdEEE10Policy1000EPdSC_iS9_ddNS7_10__identityEEEvT0_T1_T2_T3_T4_T6_E12temp_storage+72];
	add.f64 	%fd201, %fd199, %fd200;
	ld.shared.f64 	%fd202, [_ZZN3cub18CUB_300001_SM_10006detail6reduce28DeviceReduceSingleTileKernelINS2_10policy_hubIdyN4cuda3std3__44plusIdEEE10Policy1000EPdSC_iS9_ddNS7_10__identityEEEvT0_T1_T2_T3_T4_T6_E12temp_storage+80];
	add.f64 	%fd203, %fd201, %fd202;
	ld.shared.f64 	%fd204, [_ZZN3cub18CUB_300001_SM_10006detail6reduce28DeviceReduceSingleTileKernelINS2_10policy_hubIdyN4cuda3std3__44plusIdEEE10Policy1000EPdSC_iS9_ddNS7_10__identityEEEvT0_T1_T2_T3_T4_T6_E12temp_storage+88];
	add.f64 	%fd205, %fd203, %fd204;
	ld.shared.f64 	%fd206, [_ZZN3cub18CUB_300001_SM_10006detail6reduce28DeviceReduceSingleTileKernelINS2_10policy_hubIdyN4cuda3std3__44plusIdEEE10Policy1000EPdSC_iS9_ddNS7_10__identityEEEvT0_T1_T2_T3_T4_T6_E12temp_storage+96];
	add.f64 	%fd207, %fd205, %fd206;
	ld.shared.f64 	%fd208, [_ZZN3cub18CUB_300001_SM_10006detail6reduce28DeviceReduceSingleTileKernelINS2_10policy_hubIdyN4cuda3std3__44plusIdEEE10Policy1000EPdSC_iS9_ddNS7_10__identityEEEvT0_T1_T2_T3_T4_T6_E12temp_storage+104];
	add.f64 	%fd209, %fd207, %fd208;
	ld.shared.f64 	%fd210, [_ZZN3cub18CUB_300001_SM_10006detail6reduce28DeviceReduceSingleTileKernelINS2_10policy_hubIdyN4cuda3std3__44plusIdEEE10Policy1000EPdSC_iS9_ddNS7_10__identityEEEvT0_T1_T2_T3_T4_T6_E12temp_storage+112];
	add.f64 	%fd211, %fd209, %fd210;
	ld.shared.f64 	%fd212, [_ZZN3cub18CUB_300001_SM_10006detail6reduce28DeviceReduceSingleTileKernelINS2_10policy_hubIdyN4cuda3std3__44plusIdEEE10Policy1000EPdSC_iS9_ddNS7_10__identityEEEvT0_T1_T2_T3_T4_T6_E12temp_storage+120];
	add.f64 	%fd213, %fd211, %fd212;
	ld.shared.f64 	%fd214, [_ZZN3cub18CUB_300001_SM_10006detail6reduce28DeviceReduceSingleTileKernelINS2_10policy_hubIdyN4cuda3std3__44plusIdEEE10Policy1000EPdSC_iS9_ddNS7_10__identityEEEvT0_T1_T2_T3_T4_T6_E12temp_storage+128];
	add.f64 	%fd215, %fd213, %fd214;
	ld.shared.f64 	%fd216, [_ZZN3cub18CUB_300001_SM_10006detail6reduce28DeviceReduceSingleTileKernelINS2_10policy_hubIdyN4cuda3std3__44plusIdEEE10Policy1000EPdSC_iS9_ddNS7_10__identityEEEvT0_T1_T2_T3_T4_T6_E12temp_storage+136];
	add.f64 	%fd231, %fd215, %fd216;
	bra.uni 	$L__BB6_37;
$L__BB6_17:
	// begin inline asm
	mov.u32 %r105, %laneid;
	// end inline asm
	and.b32  	%r156, %r1, 992;
	add.s32 	%r157, %r156, 32;
	setp.gt.s32 	%p26, %r157, %r34;
	not.b32 	%r158, %r156;
	add.s32 	%r159, %r34, %r158;
	selp.b32 	%r154, %r159, 31, %p26;
	mov.b64 	%rd82, %fd223;
	mov.b64 	{%r107, %r112}, %rd82;
	mov.b32 	%r113, 1;
	mov.b32 	%r155, -1;
	// begin inline asm
	shfl.sync.down.b32 %r106, %r107, %r113, %r154, %r155;
	// end inline asm
	// begin inline asm
	shfl.sync.down.b32 %r111, %r112, %r113, %r154, %r155;
	// end inline asm
	mov.b64 	%rd83, {%r106, %r111};
	mov.b64 	%fd117, %rd83;
	setp.lt.s32 	%p27, %r105, %r154;
	add.f64 	%fd118, %fd223, %fd117;
	selp.f64 	%fd119, %fd118, %fd223, %p27;
	mov.b64 	%rd84, %fd119;
	mov.b64 	{%r117, %r122}, %rd84;
	mov.b32 	%r123, 2;
	// begin inline asm
	shfl.sync.down.b32 %r116, %r117, %r123, %r154, %r155;
	// end inline asm
	// begin inline asm
	shfl.sync.down.b32 %r121, %r122, %r123, %r154, %r155;
	// end inline asm
	mov.b64 	%rd85, {%r116, %r121};
	mov.b64 	%fd120, %rd85;
	add.s32 	%r160, %r105, 2;
	setp.gt.s32 	%p28, %r160, %r154;
	add.f64 	%fd121, %fd119, %fd120;
	selp.f64 	%fd122, %fd119, %fd121, %p28;
	mov.b64 	%rd86, %fd122;
	mov.b64 	{%r127, %r132}, %rd86;
	mov.b32 	%r133, 4;
	// begin inline asm
	shfl.sync.down.b32 %r126, %r127, %r133, %r154, %r155;
	// end inline asm
	// begin inline asm
	shfl.sync.down.b32 %r131, %r132, %r133, %r154, %r155;
	// end inline asm
	mov.b64 	%rd87, {%r126, %r131};
	mov.b64 	%fd123, %rd87;
	add.s32 	%r161, %r105, 4;
	setp.gt.s32 	%p29, %r161, %r154;
	add.f64 	%fd124, %fd122, %fd123;
	selp.f64 	%fd125, %fd122, %fd124, %p29;
	mov.b64 	%rd88, %fd125;
	mov.b64 	{%r137, %r142}, %rd88;
	mov.b32 	%r143, 8;
	// begin inline asm
	shfl.sync.down.b32 %r136, %r137, %r143, %r154, %r155;
	// end inline asm
	// begin inline asm
	shfl.sync.down.b32 %r141, %r142, %r143, %r154, %r155;
	// end inline asm
	mov.b64 	%rd89, {%r136, %r141};
	mov.b64 	%fd126, %rd89;
	add.s32 	%r162, %r105, 8;
	setp.gt.s32 	%p30, %r162, %r154;
	add.f64 	%fd127, %fd125, %fd126;
	selp.f64 	%fd128, %fd125, %fd127, %p30;
	mov.b64 	%rd90, %fd128;
	mov.b64 	{%r147, %r152}, %rd90;
	mov.b32 	%r153, 16;
	// begin inline asm
	shfl.sync.down.b32 %r146, %r147, %r153, %r154, %r155;
	// end inline asm
	// begin inline asm
	shfl.sync.down.b32 %r151, %r152, %r153, %r154, %r155;
	// end inline asm
	mov.b64 	%rd91, {%r146, %r151};
	mov.b64 	%fd129, %rd91;
	add.s32 	%r163, %r105, 16;
	setp.gt.s32 	%p31, %r163, %r154;
	add.f64 	%fd130, %fd128, %fd129;
	selp.f64 	%fd231, %fd128, %fd130, %p31;
	setp.ne.s32 	%p32, %r105, 0;
	@%p32 bra 	$L__BB6_19;
	shr.u32 	%r164, %r1, 2;
	and.b32  	%r165, %r164, 248;
	mov.u32 	%r166, _ZZN3cub18CUB_300001_SM_10006detail6reduce28DeviceReduceSingleTileKernelINS2_10policy_hubIdyN4cuda3std3__44plusIdEEE10Policy1000EPdSC_iS9_ddNS7_10__identityEEEvT0_T1_T2_T3_T4_T6_E12temp_storage;
	add.s32 	%r167, %r166, %r165;
	st.shared.f64 	[%r167+16], %fd231;
$L__BB6_19:
	bar.sync 	0;
	setp.ne.s32 	%p33, %r1, 0;
	@%p33 bra 	$L__BB6_37;
	setp.gt.s32 	%p34, %r34, 32;
	ld.shared.f64 	%fd131, [_ZZN3cub18CUB_300001_SM_10006detail6reduce28DeviceReduceSingleTileKernelINS2_10policy_hubIdyN4cuda3std3__44plusIdEEE10Policy1000EPdSC_iS9_ddNS7_10__identityEEEvT0_T1_T2_T3_T4_T6_E12temp_storage+24];
	add.f64 	%fd132, %fd231, %fd131;
	selp.f64 	%fd133, %fd132, %fd231, %p34;
	setp.gt.s32 	%p35, %r34, 64;
	ld.shared.f64 	%fd134, [_ZZN3cub18CUB_300001_SM_10006detail6reduce28DeviceReduceSingleTileKernelINS2_10policy_hubIdyN4cuda3std3__44plusIdEEE10Policy1000EPdSC_iS9_ddNS7_10__identityEEEvT0_T1_T2_T3_T4_T6_E12temp_storage+32];
	add.f64 	%fd135, %fd134, %fd133;
	selp.f64 	%fd136, %fd135, %fd133, %p35;
	setp.gt.s32 	%p36, %r34, 96;
	ld.shared.f64 	%fd137, [_ZZN3cub18CUB_300001_SM_10006detail6reduce28DeviceReduceSingleTileKernelINS2_10policy_hubIdyN4cuda3std3__44plusIdEEE10Policy1000EPdSC_iS9_ddNS7_10__identityEEEvT0_T1_T2_T3_T4_T6_E12temp_storage+40];
	add.f64 	%fd138, %fd137, %fd136;
	selp.f64 	%fd139, %fd138, %fd136, %p36;
	setp.gt.s32 	%p37, %r34, 128;
	ld.shared.f64 	%fd140, [_ZZN3cub18CUB_300001_SM_10006detail6reduce28DeviceReduceSingleTileKernelINS2_10policy_hubIdyN4cuda3std3__44plusIdEEE10Policy1000EPdSC_iS9_ddNS7_10__identityEEEvT0_T1_T2_T3_T4_T6_E12temp_storage+48];
	add.f64 	%fd141, %fd140, %fd139;
	selp.f64 	%fd142, %fd141, %fd139, %p37;
	setp.gt.s32 	%p38, %r34, 160;
	ld.shared.f64 	%fd143, [_ZZN3cub18CUB_300001_SM_10006detail6reduce28DeviceReduceSingleTileKernelINS2_10policy_hubIdyN4cuda3std3__44plusIdEEE10Policy1000EPdSC_iS9_ddNS7_10__identityEEEvT0_T1_T2_T3_T4_T6_E12temp_storage+56];
	add.f64 	%fd144, %fd143, %fd142;
	selp.f64 	%fd145, %fd144, %fd142, %p38;
	setp.gt.s32 	%p39, %r34, 192;
	ld.shared.f64 	%fd146, [_ZZN3cub18CUB_300001_SM_10006detail6reduce28DeviceReduceSingleTileKernelINS2_10policy_hubIdyN4cuda3std3__44plusIdEEE10Policy1000EPdSC_iS9_ddNS7_10__identityEEEvT0_T1_T2_T3_T4_T6_E12temp_storage+64];
	add.f64 	%fd147, %fd146, %fd145;
	selp.f64 	%fd148, %fd147, %fd145, %p39;
	setp.gt.s32 	%p40, %r34, 224;
	ld.shared.f64 	%fd149, [_ZZN3cub18CUB_300001_SM_10006detail6reduce28DeviceReduceSingleTileKernelINS2_10policy_hubIdyN4cuda3std3__44plusIdEEE10Policy1000EPdSC_iS9_ddNS7_10__identityEEEvT0_T1_T2_T3_T4_T6_E12temp_storage+72];
	add.f64 	%fd150, %fd149, %fd148;
	selp.f64 	%fd151, %fd150, %fd148, %p40;
	setp.gt.s32 	%p41, %r34, 256;
	ld.shared.f64 	%fd152, [_ZZN3cub18CUB_300001_SM_10006detail6reduce28DeviceReduceSingleTileKernelINS2_10policy_hubIdyN4cuda3std3__44plusIdEEE10Policy1000EPdSC_iS9_ddNS7_10__identityEEEvT0_T1_T2_T3_T4_T6_E12temp_storage+80];
	add.f64 	%fd153, %fd152, %fd151;
	selp.f64 	%fd154, %fd153, %fd151, %p41;
	setp.gt.s32 	%p42, %r34, 288;
	ld.shared.f64 	%fd155, [_ZZN3cub18CUB_300001_SM_10006detail6reduce28DeviceReduceSingleTileKernelINS2_10policy_hubIdyN4cuda3std3__44plusIdEEE10Policy1000EPdSC_iS9_ddNS7_10__identityEEEvT0_T1_T2_T3_T4_T6_E12temp_storage+88];
	add.f64 	%fd156, %fd155, %fd154;
	selp.f64 	%fd157, %fd156, %fd154, %p42;
	setp.gt.s32 	%p43, %r34, 320;
	ld.shared.f64 	%fd158, [_ZZN3cub18CUB_300001_SM_10006detail6reduce28DeviceReduceSingleTileKernelINS2_10policy_hubIdyN4cuda3std3__44plusIdEEE10Policy1000EPdSC_iS9_ddNS7_10__identityEEEvT0_T1_T2_T3_T4_T6_E12temp_storage+96];
	add.f64 	%fd159, %fd158, %fd157;
	selp.f64 	%fd160, %fd159, %fd157, %p43;
	setp.gt.s32 	%p44, %r34, 352;
	ld.shared.f64 	%fd161, [_ZZN3cub18CUB_300001_SM_10006detail6reduce28DeviceReduceSingleTileKernelINS2_10policy_hubIdyN4cuda3std3__44plusIdEEE10Policy1000EPdSC_iS9_ddNS7_10__identityEEEvT0_T1_T2_T3_T4_T6_E12temp_storage+104];
	add.f64 	%fd162, %fd161, %fd160;
	selp.f64 	%fd163, %fd162, %fd160, %p44;
	setp.gt.s32 	%p45, %r34, 384;
	ld.shared.f64 	%fd164, [_ZZN3cub18CUB_300001_SM_10006detail6reduce28DeviceReduceSingleTileKernelINS2_10policy_hubIdyN4cuda3std3__44plusIdEEE10Policy1000EPdSC_iS9_ddNS7_10__identityEEEvT0_T1_T2_T3_T4_T6_E12temp_storage+112];
	add.f64 	%fd165, %fd164, %fd163;
	selp.f64 	%fd166, %fd165, %fd163, %p45;
	setp.gt.s32 	%p46, %r34, 416;
	ld.shared.f64 	%fd167, [_ZZN3cub18CUB_300001_SM_10006detail6reduce28DeviceReduceSingleTileKernelINS2_10policy_hubIdyN4cuda3std3__44plusIdEEE10Policy1000EPdSC_iS9_ddNS7_10__identityEEEvT0_T1_T2_T3_T4_T6_E12temp_storage+120];
	add.f64 	%fd168, %fd167, %fd166;
	selp.f64 	%fd169, %fd168, %fd166, %p46;
	setp.gt.s32 	%p47, %r34, 448;
	ld.shared.f64 	%fd170, [_ZZN3cub18CUB_300001_SM_10006detail6reduce28DeviceReduceSingleTileKernelINS2_10policy_hubIdyN4cuda3std3__44plusIdEEE10Policy1000EPdSC_iS9_ddNS7_10__identityEEEvT0_T1_T2_T3_T4_T6_E12temp_storage+128];
	add.f64 	%fd171, %fd170, %fd169;
	selp.f64 	%fd172, %fd171, %fd169, %p47;
	setp.gt.s32 	%p48, %r34, 480;
	ld.shared.f64 	%fd173, [_ZZN3cub18CUB_300001_SM_10006detail6reduce28DeviceReduceSingleTileKernelINS2_10policy_hubIdyN4cuda3std3__44plusIdEEE10Policy1000EPdSC_iS9_ddNS7_10__identityEEEvT0_T1_T2_T3_T4_T6_E12temp_storage+136];
	add.f64 	%fd174, %fd173, %fd172;
	selp.f64 	%fd231, %fd174, %fd172, %p48;
	bra.uni 	$L__BB6_37;
$L__BB6_21:
	mov.u32 	%r13, %tid.x;
	mul.wide.u32 	%rd24, %r13, 8;
	add.s64 	%rd11, %rd8, %rd24;
	// begin inline asm
	ld.global.nc.u64 %rd10, [%rd11];
	// end inline asm
	mov.b64 	%fd31, %rd10;
	add.s64 	%rd13, %rd11, 4096;
	// begin inline asm
	ld.global.nc.u64 %rd12, [%rd13];
	// end inline asm
	mov.b64 	%fd32, %rd12;
	add.s64 	%rd15, %rd11, 8192;
	// begin inline asm
	ld.global.nc.u64 %rd14, [%rd15];
	// end inline asm
	mov.b64 	%fd33, %rd14;
	add.s64 	%rd17, %rd11, 12288;
	// begin inline asm
	ld.global.nc.u64 %rd16, [%rd17];
	// end inline asm
	mov.b64 	%fd34, %rd16;
	add.s64 	%rd19, %rd11, 16384;
	// begin inline asm
	ld.global.nc.u64 %rd18, [%rd19];
	// end inline asm
	mov.b64 	%fd35, %rd18;
	add.s64 	%rd21, %rd11, 20480;
	// begin inline asm
	ld.global.nc.u64 %rd20, [%rd21];
	// end inline asm
	mov.b64 	%fd36, %rd20;
	add.s64 	%rd23, %rd11, 24576;
	// begin inline asm
	ld.global.nc.u64 %rd22, [%rd23];
	// end inline asm
	mov.b64 	%fd37, %rd22;
	add.f64 	%fd38, %fd31, %fd32;
	add.f64 	%fd39, %fd38, %fd33;
	add.f64 	%fd40, %fd39, %fd34;
	add.f64 	%fd41, %fd40, %fd35;
	add.f64 	%fd42, %fd41, %fd36;
	add.f64 	%fd230, %fd42, %fd37;
	setp.lt.u32 	%p3, %r34, 7168;
	mov.b32 	%r231, 3584;
	@%p3 bra 	$L__BB6_25;
	add.s32 	%r14, %r34, -3584;
	mov.b32 	%r231, 3584;
$L__BB6_23:
	add.s32 	%r37, %r231, %r13;
	mul.wide.u32 	%rd39, %r37, 8;
	add.s64 	%rd26, %rd8, %rd39;
	// begin inline asm
	ld.global.nc.u64 %rd25, [%rd26];
	// end inline asm
	mov.b64 	%fd43, %rd25;
	add.s64 	%rd28, %rd26, 4096;
	// begin inline asm
	ld.global.nc.u64 %rd27, [%rd28];
	// end inline asm
	mov.b64 	%fd44, %rd27;
	add.s64 	%rd30, %rd26, 8192;
	// begin inline asm
	ld.global.nc.u64 %rd29, [%rd30];
	// end inline asm
	mov.b64 	%fd45, %rd29;
	add.s64 	%rd32, %rd26, 12288;
	// begin inline asm
	ld.global.nc.u64 %rd31, [%rd32];
	// end inline asm
	mov.b64 	%fd46, %rd31;
	add.s64 	%rd34, %rd26, 16384;
	// begin inline asm
	ld.global.nc.u64 %rd33, [%rd34];
	// end inline asm
	mov.b64 	%fd47, %rd33;
	add.s64 	%rd36, %rd26, 20480;
	// begin inline asm
	ld.global.nc.u64 %rd35, [%rd36];
	// end inline asm
	mov.b64 	%fd48, %rd35;
	add.s64 	%rd38, %rd26, 24576;
	// begin inline asm
	ld.global.nc.u64 %rd37, [%rd38];
	// end inline asm
	mov.b64 	%fd49, %rd37;
	add.f64 	%fd50, %fd230, %fd43;
	add.f64 	%fd51, %fd50, %fd44;
	add.f64 	%fd52, %fd51, %fd45;
	add.f64 	%fd53, %fd52, %fd46;
	add.f64 	%fd54, %fd53, %fd47;
	add.f64 	%fd55, %fd54, %fd48;
	add.f64 	%fd230, %fd55, %fd49;
	sub.s32 	%r38, %r34, %r231;
	setp.lt.s32 	%p4, %r38, 3584;
	@%p4 bra 	$L__BB6_33;
	add.s32 	%r231, %r231, 3584;
	setp.le.s32 	%p5, %r231, %r14;
	@%p5 bra 	$L__BB6_23;
$L__BB6_25:
	setp.le.s32 	%p6, %r34, %r231;
	@%p6 bra 	$L__BB6_33;
	sub.s32 	%r18, %r34, %r231;
	setp.ge.s32 	%p7, %r13, %r18;
	@%p7 bra 	$L__BB6_33;
	not.b32 	%r39, %r13;
	add.s32 	%r40, %r34, %r39;
	sub.s32 	%r19, %r40, %r231;
	and.b32  	%r41, %r19, 1536;
	setp.eq.s32 	%p8, %r41, 1536;
	mov.u32 	%r235, %r13;
	@%p8 bra 	$L__BB6_30;
	add.s32 	%r233, %r13, %r231;
	shr.u32 	%r42, %r19, 9;
	add.s32 	%r43, %r42, 1;
	and.b32  	%r44, %r43, 3;
	neg.s32 	%r232, %r44;
	mov.u32 	%r235, %r13;
$L__BB6_29:
	.pragma "nounroll";
	mul.wide.u32 	%rd42, %r233, 8;
	add.s64 	%rd41, %rd8, %rd42;
	// begin inline asm
	ld.global.nc.u64 %rd40, [%rd41];
	// end inline asm
	mov.b64 	%fd57, %rd40;
	add.f64 	%fd230, %fd230, %fd57;
	add.s32 	%r235, %r235, 512;
	add.s32 	%r233, %r233, 512;
	add.s32 	%r232, %r232, 1;
	setp.ne.s32 	%p9, %r232, 0;
	@%p9 bra 	$L__BB6_29;
$L__BB6_30:
	setp.lt.u32 	%p10, %r19, 1536;
	@%p10 bra 	$L__BB6_33;
	cvt.u64.u32 	%rd43, %r235;
	cvt.u64.u32 	%rd44, %r231;
	add.s64 	%rd45, %rd43, %rd44;
	shl.b64 	%rd46, %rd45, 3;
	add.s64 	%rd47, %rd46, %rd8;
	add.s64 	%rd103, %rd47, 8192;
	add.s32 	%r236, %r235, %r231;
$L__BB6_32:
	mul.wide.u32 	%rd56, %r236, 8;
	add.s64 	%rd49, %rd8, %rd56;
	// begin inline asm
	ld.global.nc.u64 %rd48, [%rd49];
	// end inline asm
	mov.b64 	%fd58, %rd48;
	add.f64 	%fd59, %fd230, %fd58;
	add.s64 	%rd51, %rd103, -4096;
	// begin inline asm
	ld.global.nc.u64 %rd50, [%rd51];
	// end inline asm
	mov.b64 	%fd60, %rd50;
	add.f64 	%fd61, %fd59, %fd60;
	// begin inline asm
	ld.global.nc.u64 %rd52, [%rd103];
	// end inline asm
	mov.b64 	%fd62, %rd52;
	add.f64 	%fd63, %fd61, %fd62;
	add.s64 	%rd55, %rd103, 4096;
	// begin inline asm
	ld.global.nc.u64 %rd54, [%rd55];
	// end inline asm
	mov.b64 	%fd64, %rd54;
	add.f64 	%fd230, %fd63, %fd64;
	add.s32 	%r235, %r235, 2048;
	add.s64 	%rd103, %rd103, 16384;
	add.s32 	%r236, %r236, 2048;
	setp.lt.s32 	%p11, %r235, %r18;
	@%p11 bra 	$L__BB6_32;
$L__BB6_33:
	// begin inline asm
	mov.u32 %r45, %laneid;
	// end inline asm
	mov.b64 	%rd57, %fd230;
	mov.b64 	{%r47, %r52}, %rd57;
	mov.b32 	%r53, 1;
	mov.b32 	%r94, 31;
	mov.b32 	%r95, -1;
	// begin inline asm
	shfl.sync.down.b32 %r46, %r47, %r53, %r94, %r95;
	// end inline asm
	// begin inline asm
	shfl.sync.down.b32 %r51, %r52, %r53, %r94, %r95;
	// end inline asm
	mov.b64 	%rd58, {%r46, %r51};
	mov.b64 	%fd65, %rd58;
	setp.gt.s32 	%p12, %r45, 30;
	add.f64 	%fd66, %fd230, %fd65;
	selp.f64 	%fd67, %fd230, %fd66, %p12;
	mov.b64 	%rd59, %fd67;
	mov.b64 	{%r57, %r62}, %rd59;
	mov.b32 	%r63, 2;
	// begin inline asm
	shfl.sync.down.b32 %r56, %r57, %r63, %r94, %r95;
	// end inline asm
	// begin inline asm
	shfl.sync.down.b32 %r61, %r62, %r63, %r94, %r95;
	// end inline asm
	mov.b64 	%rd60, {%r56, %r61};
	mov.b64 	%fd68, %rd60;
	setp.gt.s32 	%p13, %r45, 29;
	add.f64 	%fd69, %fd67, %fd68;
	selp.f64 	%fd70, %fd67, %fd69, %p13;
	mov.b64 	%rd61, %fd70;
	mov.b64 	{%r67, %r72}, %rd61;
	mov.b32 	%r73, 4;
	// begin inline asm
	shfl.sync.down.b32 %r66, %r67, %r73, %r94, %r95;
	// end inline asm
	// begin inline asm
	shfl.sync.down.b32 %r71, %r72, %r73, %r94, %r95;
	// end inline asm
	mov.b64 	%rd62, {%r66, %r71};
	mov.b64 	%fd71, %rd62;
	setp.gt.s32 	%p14, %r45, 27;
	add.f64 	%fd72, %fd70, %fd71;
	selp.f64 	%fd73, %fd70, %fd72, %p14;
	mov.b64 	%rd63, %fd73;
	mov.b64 	{%r77, %r82}, %rd63;
	mov.b32 	%r83, 8;
	// begin inline asm
	shfl.sync.down.b32 %r76, %r77, %r83, %r94, %r95;
	// end inline asm
	// begin inline asm
	shfl.sync.down.b32 %r81, %r82, %r83, %r94, %r95;
	// end inline asm
	mov.b64 	%rd64, {%r76, %r81};
	mov.b64 	%fd74, %rd64;
	setp.gt.s32 	%p15, %r45, 23;
	add.f64 	%fd75, %fd73, %fd74;
	selp.f64 	%fd76, %fd73, %fd75, %p15;
	mov.b64 	%rd65, %fd76;
	mov.b64 	{%r87, %r92}, %rd65;
	mov.b32 	%r93, 16;
	// begin inline asm
	shfl.sync.down.b32 %r86, %r87, %r93, %r94, %r95;
	// end inline asm
	// begin inline asm
	shfl.sync.down.b32 %r91, %r92, %r93, %r94, %r95;
	// end inline asm
	mov.b64 	%rd66, {%r86, %r91};
	mov.b64 	%fd77, %rd66;
	setp.gt.s32 	%p16, %r45, 15;
	add.f64 	%fd26, %fd76, %fd77;
	selp.f64 	%fd231, %fd76, %fd26, %p16;
	setp.ne.s32 	%p17, %r45, 0;
	@%p17 bra 	$L__BB6_35;
	shr.u32 	%r96, %r13, 2;
	and.b32  	%r97, %r96, 248;
	mov.u32 	%r98, _ZZN3cub18CUB_300001_SM_10006detail6reduce28DeviceReduceSingleTileKernelINS2_10policy_hubIdyN4cuda3std3__44plusIdEEE10Policy1000EPdSC_iS9_ddNS7_10__identityEEEvT0_T1_T2_T3_T4_T6_E12temp_storage;
	add.s32 	%r99, %r98, %r97;
	st.shared.f64 	[%r99+16], %fd26;
$L__BB6_35:
	bar.sync 	0;
	setp.ne.s32 	%p18, %r13, 0;
	@%p18 bra 	$L__BB6_37;
	ld.shared.f64 	%fd78, [_ZZN3cub18CUB_300001_SM_10006detail6reduce28DeviceReduceSingleTileKernelINS2_10policy_hubIdyN4cuda3std3__44plusIdEEE10Policy1000EPdSC_iS9_ddNS7_10__identityEEEvT0_T1_T2_T3_T4_T6_E12temp_storage+24];
	add.f64 	%fd79, %fd231, %fd78;
	ld.shared.f64 	%fd80, [_ZZN3cub18CUB_300001_SM_10006detail6reduce28DeviceReduceSingleTileKernelINS2_10policy_hubIdyN4cuda3std3__44plusIdEEE10Policy1000EPdSC_iS9_ddNS7_10__identityEEEvT0_T1_T2_T3_T4_T6_E12temp_storage+32];
	add.f64 	%fd81, %fd79, %fd80;
	ld.shared.f64 	%fd82, [_ZZN3cub18CUB_300001_SM_10006detail6reduce28DeviceReduceSingleTileKernelINS2_10policy_hubIdyN4cuda3std3__44plusIdEEE10Policy1000EPdSC_iS9_ddNS7_10__identityEEEvT0_T1_T2_T3_T4_T6_E12temp_storage+40];
	add.f64 	%fd83, %fd81, %fd82;
	ld.shared.f64 	%fd84, [_ZZN3cub18CUB_300001_SM_10006detail6reduce28DeviceReduceSingleTileKernelINS2_10policy_hubIdyN4cuda3std3__44plusIdEEE10Policy1000EPdSC_iS9_ddNS7_10__identityEEEvT0_T1_T2_T3_T4_T6_E12temp_storage+48];
	add.f64 	%fd85, %fd83, %fd84;
	ld.shared.f64 	%fd86, [_ZZN3cub18CUB_300001_SM_10006detail6reduce28DeviceReduceSingleTileKernelINS2_10policy_hubIdyN4cuda3std3__44plusIdEEE10Policy1000EPdSC_iS9_ddNS7_10__identityEEEvT0_T1_T2_T3_T4_T6_E12temp_storage+56];
	add.f64 	%fd87, %fd85, %fd86;
	ld.shared.f64 	%fd88, [_ZZN3cub18CUB_300001_SM_10006detail6reduce28DeviceReduceSingleTileKernelINS2_10policy_hubIdyN4cuda3std3__44plusIdEEE10Policy1000EPdSC_iS9_ddNS7_10__identityEEEvT0_T1_T2_T3_T4_T6_E12temp_storage+64];
	add.f64 	%fd89, %fd87, %fd88;
	ld.shared.f64 	%fd90, [_ZZN3cub18CUB_300001_SM_10006detail6reduce28DeviceReduceSingleTileKernelINS2_10policy_hubIdyN4cuda3std3__44plusIdEEE10Policy1000EPdSC_iS9_ddNS7_10__identityEEEvT0_T1_T2_T3_T4_T6_E12temp_storage+72];
	add.f64 	%fd91, %fd89, %fd90;
	ld.shared.f64 	%fd92, [_ZZN3cub18CUB_300001_SM_10006detail6reduce28DeviceReduceSingleTileKernelINS2_10policy_hubIdyN4cuda3std3__44plusIdEEE10Policy1000EPdSC_iS9_ddNS7_10__identityEEEvT0_T1_T2_T3_T4_T6_E12temp_storage+80];
	add.f64 	%fd93, %fd91, %fd92;
	ld.shared.f64 	%fd94, [_ZZN3cub18CUB_300001_SM_10006detail6reduce28DeviceReduceSingleTileKernelINS2_10policy_hubIdyN4cuda3std3__44plusIdEEE10Policy1000EPdSC_iS9_ddNS7_10__identityEEEvT0_T1_T2_T3_T4_T6_E12temp_storage+88];
	add.f64 	%fd95, %fd93, %fd94;
	ld.shared.f64 	%fd96, [_ZZN3cub18CUB_300001_SM_10006detail6reduce28DeviceReduceSingleTileKernelINS2_10policy_hubIdyN4cuda3std3__44plusIdEEE10Policy1000EPdSC_iS9_ddNS7_10__identityEEEvT0_T1_T2_T3_T4_T6_E12temp_storage+96];
	add.f64 	%fd97, %fd95, %fd96;
	ld.shared.f64 	%fd98, [_ZZN3cub18CUB_300001_SM_10006detail6reduce28DeviceReduceSingleTileKernelINS2_10policy_hubIdyN4cuda3std3__44plusIdEEE10Policy1000EPdSC_iS9_ddNS7_10__identityEEEvT0_T1_T2_T3_T4_T6_E12temp_storage+104];
	add.f64 	%fd99, %fd97, %fd98;
	ld.shared.f64 	%fd100, [_ZZN3cub18CUB_300001_SM_10006detail6reduce28DeviceReduceSingleTileKernelINS2_10policy_hubIdyN4cuda3std3__44plusIdEEE10Policy1000EPdSC_iS9_ddNS7_10__identityEEEvT0_T1_T2_T3_T4_T6_E12temp_storage+112];
	add.f64 	%fd101, %fd99, %fd100;
	ld.shared.f64 	%fd102, [_ZZN3cub18CUB_300001_SM_10006detail6reduce28DeviceReduceSingleTileKernelINS2_10policy_hubIdyN4cuda3std3__44plusIdEEE10Policy1000EPdSC_iS9_ddNS7_10__identityEEEvT0_T1_T2_T3_T4_T6_E12temp_storage+120];
	add.f64 	%fd103, %fd101, %fd102;
	ld.shared.f64 	%fd104, [_ZZN3cub18CUB_300001_SM_10006detail6reduce28DeviceReduceSingleTileKernelINS2_10policy_hubIdyN4cuda3std3__44plusIdEEE10Policy1000EPdSC_iS9_ddNS7_10__identityEEEvT0_T1_T2_T3_T4_T6_E12temp_storage+128];
	add.f64 	%fd105, %fd103, %fd104;
	ld.shared.f64 	%fd106, [_ZZN3cub18CUB_300001_SM_10006detail6reduce28DeviceReduceSingleTileKernelINS2_10policy_hubIdyN4cuda3std3__44plusIdEEE10Policy1000EPdSC_iS9_ddNS7_10__identityEEEvT0_T1_T2_T3_T4_T6_E12temp_storage+136];
	add.f64 	%fd231, %fd105, %fd106;
$L__BB6_37:
	mov.u32 	%r223, %tid.x;
	setp.ne.s32 	%p56, %r223, 0;
	@%p56 bra 	$L__BB6_39;
	add.f64 	%fd217, %fd30, %fd231;
	st.global.f64 	[%rd1], %fd217;
$L__BB6_39:
	ret;

}


// ===== COMPILED SASS (sm_100) =====

	.target	sm_100

	.elftype	@"ET_EXEC"


//--------------------- .note.nv.tkinfo           --------------------------
	.section	.note.nv.tkinfo,"",@"SHT_NOTE"
	.sectionflags	@"SHF_NOTE_NV_TKINFO"
	.tkinfo
        /*0018*/ 	.word	0x00000002
        /*0030*/ 	.string	""
        /*0030*/ 	.string	"ptxas"
        /*0030*/ 	.string	"Cuda compilation tools, release 13.0, V13.0.88"
        /*0030*/ 	.string	"Build cuda_13.0.r13.0/compiler.36424714_0"
        /*0030*/ 	.string	"-arch sm_100 -m 64 "



//--------------------- .note.nv.cuinfo           --------------------------
	.section	.note.nv.cuinfo,"",@"SHT_NOTE"
	.sectionflags	@"SHF_NOTE_NV_CUINFO"
        /*0018*/ 	.short	0x0002
        /*001a*/ 	.short	0x0064
        /*001c*/ 	.short	0x0082
	.zero		2


//--------------------- .nv.info                  --------------------------
	.section	.nv.info,"",@"SHT_CUDA_INFO"
	.align	4


	//----- nvinfo : EIATTR_REGCOUNT
	.align		4
        /*0000*/ 	.byte	0x04, 0x2f
        /*0002*/ 	.short	(.L_44 - .L_43)
	.align		4
.L_43:
        /*0004*/ 	.word	index@(_ZN3cub18CUB_300001_SM_10006detail11EmptyKernelIvEEvv)
        /*0008*/ 	.word	0x00000004


	//----- nvinfo : EIATTR_FRAME_SIZE
	.align		4
.L_44:
        /*000c*/ 	.byte	0x04, 0x11
        /*000e*/ 	.short	(.L_46 - .L_45)
	.align		4
.L_45:
        /*0010*/ 	.word	index@(_ZN3cub18CUB_300001_SM_10006detail11EmptyKernelIvEEvv)
        /*0014*/ 	.word	0x00000000


	//----- nvinfo : EIATTR_REGCOUNT
	.align		4
.L_46:
        /*0018*/ 	.byte	0x04, 0x2f
        /*001a*/ 	.short	(.L_48 - .L_47)
	.align		4
.L_47:
        /*001c*/ 	.word	index@(_ZN3cub18CUB_300001_SM_10006detail6reduce28DeviceReduceSingleTileKernelINS2_10policy_hubIdjN4cuda3std3__44plusIdEEE10Policy1000EN6thrust24THRUST_300001_SM_1000_NS17counting_iteratorIdNSD_11use_defaultESF_SF_EEPdjS9_dd12calculate_piIdEEEvT0_T1_T2_T3_T4_T6_)
        /*0020*/ 	.word	0x0000003c


	//----- nvinfo : EIATTR_FRAME_SIZE
	.align		4
.L_48:
        /*0024*/ 	.byte	0x04, 0x11
        /*0026*/ 	.short	(.L_50 - .L_49)
	.align		4
.L_49:
        /*0028*/ 	.word	index@($__internal_3_$__cuda_sm20_div_rn_f64_full)
        /*002c*/ 	.word	0x00000000


	//----- nvinfo : EIATTR_FRAME_SIZE
	.align		4
.L_50:
        /*0030*/ 	.byte	0x04, 0x11
        /*0032*/ 	.short	(.L_52 - .L_51)
	.align		4
.L_51:
        /*0034*/ 	.word	index@(_ZN3cub18CUB_300001_SM_10006detail6reduce28DeviceReduceSingleTileKernelINS2_10policy_hubIdjN4cuda3std3__44plusIdEEE10Policy1000EN6thrust24THRUST_300001_SM_1000_NS17counting_iteratorIdNSD_11use_defaultESF_SF_EEPdjS9_dd12calculate_piIdEEEvT0_T1_T2_T3_T4_T6_)
        /*0038*/ 	.word	0x00000000


	//----- nvinfo : EIATTR_REGCOUNT
	.align		4
.L_52:
        /*003c*/ 	.byte	0x04, 0x2f
        /*003e*/ 	.short	(.L_54 - .L_53)
	.align		4
.L_53:
        /*0040*/ 	.word	index@(_ZN3cub18CUB_300001_SM_10006detail6reduce18DeviceReduceKernelINS2_10policy_hubIdjN4cuda3std3__44plusIdEEE10Policy1000EN6thrust24THRUST_300001_SM_1000_NS17counting_iteratorIdNSD_11use_defaultESF_SF_EEjS9_d12calculate_piIdEEEvT0_PT3_T1_NS0_13GridEvenShareISM_EET2_T4_)
        /*0044*/ 	.word	0x00000030


	//----- nvinfo : EIATTR_FRAME_SIZE
	.align		4
.L_54:
        /*0048*/ 	.byte	0x04, 0x11
        /*004a*/ 	.short	(.L_56 - .L_55)
	.align		4
.L_55:
        /*004c*/ 	.word	index@($__internal_2_$__cuda_sm20_div_rn_f64_full)
        /*0050*/ 	.word	0x00000000


	//----- nvinfo : EIATTR_FRAME_SIZE
	.align		4
.L_56:
        /*0054*/ 	.byte	0x04, 0x11
        /*0056*/ 	.short	(.L_58 - .L_57)
	.align		4
.L_57:
        /*0058*/ 	.word	index@(_ZN3cub18CUB_300001_SM_10006detail6reduce18DeviceReduceKernelINS2_10policy_hubIdjN4cuda3std3__44plusIdEEE10Policy1000EN6thrust24THRUST_300001_SM_1000_NS17counting_iteratorIdNSD_11use_defaultESF_SF_EEjS9_d12calculate_piIdEEEvT0_PT3_T1_NS0_13GridEvenShareISM_EET2_T4_)
        /*005c*/ 	.word	0x00000000


	//----- nvinfo : EIATTR_REGCOUNT
	.align		4
.L_58:
        /*0060*/ 	.byte	0x04, 0x2f
        /*0062*/ 	.short	(.L_60 - .L_59)
	.align		4
.L_59:
        /*0064*/ 	.word	index@(_ZN3cub18CUB_300001_SM_10006detail6reduce28DeviceReduceSingleTileKernelINS2_10policy_hubIdjN4cuda3std3__44plusIdEEE10Policy1000EPdSC_iS9_ddNS7_10__identityEEEvT0_T1_T2_T3_T4_T6_)
        /*0068*/ 	.word	0x00000030


	//----- nvinfo : EIATTR_FRAME_SIZE
	.align		4
.L_60:
        /*006c*/ 	.byte	0x04, 0x11
        /*006e*/ 	.short	(.L_62 - .L_61)
	.align		4
.L_61:
        /*0070*/ 	.word	index@(_ZN3cub18CUB_300001_SM_10006detail6reduce28DeviceReduceSingleTileKernelINS2_10policy_hubIdjN4cuda3std3__44plusIdEEE10Policy1000EPdSC_iS9_ddNS7_10__identityEEEvT0_T1_T2_T3_T4_T6_)
        /*0074*/ 	.word	0x00000000


	//----- nvinfo : EIATTR_REGCOUNT
	.align		4
.L_62:
        /*0078*/ 	.byte	0x04, 0x2f
        /*007a*/ 	.short	(.L_64 - .L_63)
	.align		4
.L_63:
        /*007c*/ 	.word	index@(_ZN3cub18CUB_300001_SM_10006detail6reduce28DeviceReduceSingleTileKernelINS2_10policy_hubIdyN4cuda3std3__44plusIdEEE10Policy1000EN6thrust24THRUST_300001_SM_1000_NS17counting_iteratorIdNSD_11use_defaultESF_SF_EEPdyS9_dd12calculate_piIdEEEvT0_T1_T2_T3_T4_T6_)
        /*0080*/ 	.word	0x0000003a


	//----- nvinfo : EIATTR_FRAME_SIZE
	.align		4
.L_64:
        /*0084*/ 	.byte	0x04, 0x11
        /*0086*/ 	.short	(.L_66 - .L_65)
	.align		4
.L_65:
        /*0088*/ 	.word	index@($__internal_1_$__cuda_sm20_div_rn_f64_full)
        /*008c*/ 	.word	0x00000000


	//----- nvinfo : EIATTR_FRAME_SIZE
	.align		4
.L_66:
        /*0090*/ 	.byte	0x04, 0x11
        /*0092*/ 	.short	(.L_68 - .L_67)
	.align		4
.L_67:
        /*0094*/ 	.word	index@(_ZN3cub18CUB_300001_SM_10006detail6reduce28DeviceReduceSingleTileKernelINS2_10policy_hubIdyN4cuda3std3__44plusIdEEE10Policy1000EN6thrust24THRUST_300001_SM_1000_NS17counting_iteratorIdNSD_11use_defaultESF_SF_EEPdyS9_dd12calculate_piIdEEEvT0_T1_T2_T3_T4_T6_)
        /*0098*/ 	.word	0x00000000


	//----- nvinfo : EIATTR_REGCOUNT
	.align		4
.L_68:
        /*009c*/ 	.byte	0x04, 0x2f
        /*009e*/ 	.short	(.L_70 - .L_69)
	.align		4
.L_69:
        /*00a0*/ 	.word	index@(_ZN3cub18CUB_300001_SM_10006detail6reduce18DeviceReduceKernelINS2_10policy_hubIdyN4cuda3std3__44plusIdEEE10Policy1000EN6thrust24THRUST_300001_SM_1000_NS17counting_iteratorIdNSD_11use_defaultESF_SF_EEyS9_d12calculate_piIdEEEvT0_PT3_T1_NS0_13GridEvenShareISM_EET2_T4_)
        /*00a4*/ 	.word	0x0000003e


	//----- nvinfo : EIATTR_FRAME_SIZE
	.align		4
.L_70:
        /*00a8*/ 	.byte	0x04, 0x11
        /*00aa*/ 	.short	(.L_72 - .L_71)
	.align		4
.L_71:
        /*00ac*/ 	.word	index@($__internal_0_$__cuda_sm20_div_rn_f64_full)
        /*00b0*/ 	.word	0x00000000


	//----- nvinfo : EIATTR_FRAME_SIZE
	.align		4
.L_72:
        /*00b4*/ 	.byte	0x04, 0x11
        /*00b6*/ 	.short	(.L_74 - .L_73)
	.align		4
.L_73:
        /*00b8*/ 	.word	index@(_ZN3cub18CUB_300001_SM_10006detail6reduce18DeviceReduceKernelINS2_10policy_hubIdyN4cuda3std3__44plusIdEEE10Policy1000EN6thrust24THRUST_300001_SM_1000_NS17counting_iteratorIdNSD_11use_defaultESF_SF_EEyS9_d12calculate_piIdEEEvT0_PT3_T1_NS0_13GridEvenShareISM_EET2_T4_)
        /*00bc*/ 	.word	0x00000000


	//----- nvinfo : EIATTR_REGCOUNT
	.align		4
.L_74:
        /*00c0*/ 	.byte	0x04, 0x2f
        /*00c2*/ 	.short	(.L_76 - .L_75)
	.align		4
.L_75:
        /*00c4*/ 	.word	index@(_ZN3cub18CUB_300001_SM_10006detail6reduce28DeviceReduceSingleTileKernelINS2_10policy_hubIdyN4cuda3std3__44plusIdEEE10Policy1000EPdSC_iS9_ddNS7_10__identityEEEvT0_T1_T2_T3_T4_T6_)
        /*00c8*/ 	.word	0x00000030


	//----- nvinfo : EIATTR_FRAME_SIZE
	.align		4
.L_76:
        /*00cc*/ 	.byte	0x04, 0x11
        /*00ce*/ 	.short	(.L_78 - .L_77)
	.align		4
.L_77:
        /*00d0*/ 	.word	index@(_ZN3cub18CUB_300001_SM_10006detail6reduce28DeviceReduceSingleTileKernelINS2_10policy_hubIdyN4cuda3std3__44plusIdEEE10Policy1000EPdSC_iS9_ddNS7_10__identityEEEvT0_T1_T2_T3_T4_T6_)
        /*00d4*/ 	.word	0x00000000


	//----- nvinfo : EIATTR_MIN_STACK_SIZE
	.align		4
.L_78:
        /*00d8*/ 	.byte	0x04, 0x12
        /*00da*/ 	.short	(.L_80 - .L_79)
	.align		4
.L_79:
        /*00dc*/ 	.word	index@(_ZN3cub18CUB_300001_SM_10006detail6reduce28DeviceReduceSingleTileKernelINS2_10policy_hubIdyN4cuda3std3__44plusIdEEE10Policy1000EPdSC_iS9_ddNS7_10__identityEEEvT0_T1_T2_T3_T4_T6_)
        /*00e0*/ 	.word	0x00000000


	//----- nvinfo : EIATTR_MIN_STACK_SIZE
	.align		4
.L_80:
        /*00e4*/ 	.byte	0x04, 0x12
        /*00e6*/ 	.short	(.L_82 - .L_81)
	.align		4
.L_81:
        /*00e8*/ 	.word	index@(_ZN3cub18CUB_300001_SM_10006detail6reduce18DeviceReduceKernelINS2_10policy_hubIdyN4cuda3std3__44plusIdEEE10Policy1000EN6thrust24THRUST_300001_SM_1000_NS17counting_iteratorIdNSD_11use_defaultESF_SF_EEyS9_d12calculate_piIdEEEvT0_PT3_T1_NS0_13GridEvenShareISM_EET2_T4_)
        /*00ec*/ 	.word	0x00000000


	//----- nvinfo : EIATTR_MIN_STACK_SIZE
	.align		4
.L_82:
        /*00f0*/ 	.byte	0x04, 0x12
        /*00f2*/ 	.short	(.L_84 - .L_83)
	.align		4
.L_83:
        /*00f4*/ 	.word	index@(_ZN3cub18CUB_300001_SM_10006detail6reduce28DeviceReduceSingleTileKernelINS2_10policy_hubIdyN4cuda3std3__44plusIdEEE10Policy1000EN6thrust24THRUST_300001_SM_1000_NS17counting_iteratorIdNSD_11use_defaultESF_SF_EEPdyS9_dd12calculate_piIdEEEvT0_T1_T2_T3_T4_T6_)
        /*00f8*/ 	.word	0x00000000


	//----- nvinfo : EIATTR_MIN_STACK_SIZE
	.align		4
.L_84:
        /*00fc*/ 	.byte	0x04, 0x12
        /*00fe*/ 	.short	(.L_86 - .L_85)
	.align		4
.L_85:
        /*0100*/ 	.word	index@(_ZN3cub18CUB_300001_SM_10006detail6reduce28DeviceReduceSingleTileKernelINS2_10policy_hubIdjN4cuda3std3__44plusIdEEE10Policy1000EPdSC_iS9_ddNS7_10__identityEEEvT0_T1_T2_T3_T4_T6_)
        /*0104*/ 	.word	0x00000000


	//----- nvinfo : EIATTR_MIN_STACK_SIZE
	.align		4
.L_86:
        /*0108*/ 	.byte	0x04, 0x12
        /*010a*/ 	.short	(.L_88 - .L_87)
	.align		4
.L_87:
        /*010c*/ 	.word	index@(_ZN3cub18CUB_300001_SM_10006detail6reduce18DeviceReduceKernelINS2_10policy_hubIdjN4cuda3std3__44plusIdEEE10Policy1000EN6thrust24THRUST_300001_SM_1000_NS17counting_iteratorIdNSD_11use_defaultESF_SF_EEjS9_d12calculate_piIdEEEvT0_PT3_T1_NS0_13GridEvenShareISM_EET2_T4_)
        /*0110*/ 	.word	0x00000000


	//----- nvinfo : EIATTR_MIN_STACK_SIZE
	.align		4
.L_88:
        /*0114*/ 	.byte	0x04, 0x12
        /*0116*/ 	.short	(.L_90 - .L_89)
	.align		4
.L_89:
        /*0118*/ 	.word	index@(_ZN3cub18CUB_300001_SM_10006detail6reduce28DeviceReduceSingleTileKernelINS2_10policy_hubIdjN4cuda3std3__44plusIdEEE10Policy1000EN6thrust24THRUST_300001_SM_1000_NS17counting_iteratorIdNSD_11use_defaultESF_SF_EEPdjS9_dd12calculate_piIdEEEvT0_T1_T2_T3_T4_T6_)
        /*011c*/ 	.word	0x00000000


	//----- nvinfo : EIATTR_MIN_STACK_SIZE
	.align		4
.L_90:
        /*0120*/ 	.byte	0x04, 0x12
        /*0122*/ 	.short	(.L_92 - .L_91)
	.align		4
.L_91:
        /*0124*/ 	.word	index@(_ZN3cub18CUB_300001_SM_10006detail11EmptyKernelIvEEvv)
        /*0128*/ 	.word	0x00000000
.L_92:


//--------------------- .nv.compat                --------------------------
	.section	.nv.compat,"",@"SHT_CUDA_COMPAT_INFO"
	.align	4
        /*0000*/ 	.byte	0x02, 0x09, 0x00, 0x00, 0x02, 0x02, 0x01, 0x00, 0x02, 0x05, 0x05, 0x00, 0x03, 0x07, 0x01, 0x01
        /*0010*/ 	.byte	0x02, 0x03, 0x00, 0x00, 0x02, 0x06, 0x01, 0x00, 0x04, 0x0b, 0x08, 0x00, 0x01, 0x00, 0x00, 0x00
        /*0020*/ 	.byte	0x00, 0x00, 0x00, 0x00


//--------------------- .nv.info._ZN3cub18CUB_300001_SM_10006detail6reduce28DeviceReduceSingleTileKernelINS2_10policy_hubIdyN4cuda3std3__44plusIdEEE10Policy1000EPdSC_iS9_ddNS7_10__identityEEEvT0_T1_T2_T3_T4_T6_ --------------------------
	.section	.nv.info._ZN3cub18CUB_300001_SM_10006detail6reduce28DeviceReduceSingleTileKernelINS2_10policy_hubIdyN4cuda3std3__44plusIdEEE10Policy1000EPdSC_iS9_ddNS7_10__identityEEEvT0_T1_T2_T3_T4_T6_,"",@"SHT_CUDA_INFO"
	.sectionflags	@""
	.align	4


	//----- nvinfo : EIATTR_CUDA_API_VERSION
	.align		4
        /*0000*/ 	.byte	0x04, 0x37
        /*0002*/ 	.short	(.L_94 - .L_93)
.L_93:
        /*0004*/ 	.word	0x00000082


	//----- nvinfo : EIATTR_KPARAM_INFO
	.align		4
.L_94:
        /*0008*/ 	.byte	0x04, 0x17
        /*000a*/ 	.short	(.L_96 - .L_95)
.L_95:
        /*000c*/ 	.word	0x00000000
        /*0010*/ 	.short	0x0005
        /*0012*/ 	.short	0x0020
        /*0014*/ 	.byte	0x00, 0xf0, 0x05, 0x00


	//----- nvinfo : EIATTR_KPARAM_INFO
	.align		4
.L_96:
        /*0018*/ 	.byte	0x04, 0x17
        /*001a*/ 	.short	(.L_98 - .L_97)
.L_97:
        /*001c*/ 	.word	0x00000000
        /*0020*/ 	.short	0x0004
        /*0022*/ 	.short	0x0018
        /*0024*/ 	.byte	0x00, 0xf0, 0x21, 0x00


	//----- nvinfo : EIATTR_KPARAM_INFO
	.align		4
.L_98:
        /*0028*/ 	.byte	0x04, 0x17
        /*002a*/ 	.short	(.L_100 - .L_99)
.L_99:
        /*002c*/ 	.word	0x00000000
        /*0030*/ 	.short	0x0003
        /*0032*/ 	.short	0x0014
        /*0034*/ 	.byte	0x00, 0xf0, 0x05, 0x00


	//----- nvinfo : EIATTR_KPARAM_INFO
	.align		4
.L_100:
        /*0038*/ 	.byte	0x04, 0x17
        /*003a*/ 	.short	(.L_102 - .L_101)
.L_101:
        /*003c*/ 	.word	0x00000000
        /*0040*/ 	.short	0x0002
        /*0042*/ 	.short	0x0010
        /*0044*/ 	.byte	0x00, 0xf0, 0x11, 0x00


	//----- nvinfo : EIATTR_KPARAM_INFO
	.align		4
.L_102:
        /*0048*/ 	.byte	0x04, 0x17
        /*004a*/ 	.short	(.L_104 - .L_103)
.L_103:
        /*004c*/ 	.word	0x00000000
        /*0050*/ 	.short	0x0001
        /*0052*/ 	.short	0x0008
        /*0054*/ 	.byte	0x00, 0xf5, 0x21, 0x00


	//----- nvinfo : EIATTR_KPARAM_INFO
	.align		4
.L_104:
        /*0058*/ 	.byte	0x04, 0x17
        /*005a*/ 	.short	(.L_106 - .L_105)
.L_105:
        /*005c*/ 	.word	0x00000000
        /*0060*/ 	.short	0x0000
        /*0062*/ 	.short	0x0000
        /*0064*/ 	.byte	0x00, 0xf5, 0x21, 0x00


	//----- nvinfo : EIATTR_SPARSE_MMA_MASK
	.align		4
.L_106:
        /*0068*/ 	.byte	0x03, 0x50
        /*006a*/ 	.short	0x0000


	//----- nvinfo : EIATTR_MAXREG_COUNT
	.align		4
        /*006c*/ 	.byte	0x03, 0x1b
        /*006e*/ 	.short	0x0080


	//----- nvinfo : EIATTR_NUM_BARRIERS
	.align		4
        /*0070*/ 	.byte	0x02, 0x4c
        /*0072*/ 	.byte	0x01
	.zero		1


	//----- nvinfo : EIATTR_MERCURY_ISA_VERSION
	.align		4
        /*0074*/ 	.byte	0x03, 0x5f
        /*0076*/ 	.short	0x0101


	//----- nvinfo : EIATTR_COOP_GROUP_MASK_REGIDS
	.align		4
        /*0078*/ 	.byte	0x04, 0x29
        /*007a*/ 	.short	(.L_108 - .L_107)


	//   ....[0]....
.L_107:
        /*007c*/ 	.word	0xffffffff


	//   ....[1]....
        /*0080*/ 	.word	0xffffffff


	//   ....[2]....
        /*0084*/ 	.word	0xffffffff


	//   ....[3]....
        /*0088*/ 	.word	0xffffffff


	//   ....[4]....
        /*008c*/ 	.word	0xffffffff


	//   ....[5]....
        /*0090*/ 	.word	0xffffffff


	//   ....[6]....
        /*0094*/ 	.word	0xffffffff


	//   ....[7]....
        /*0098*/ 	.word	0xffffffff


	//   ....[8]....
        /*009c*/ 	.word	0xffffffff


	//   ....[9]....
        /*00a0*/ 	.word	0xffffffff


	//   ....[10]....
        /*00a4*/ 	.word	0xffffffff


	//   ....[11]....
        /*00a8*/ 	.word	0xffffffff


	//   ....[12]....
        /*00ac*/ 	.word	0xffffffff


	//   ....[13]....
        /*00b0*/ 	.word	0xffffffff


	//   ....[14]....
        /*00b4*/ 	.word	0xffffffff


	//   ....[15]....
        /*00b8*/ 	.word	0xffffffff


	//   ....[16]....
        /*00bc*/ 	.word	0xffffffff


	//   ....[17]....
        /*00c0*/ 	.word	0xffffffff


	//   ....[18]....
        /*00c4*/ 	.word	0xffffffff


	//   ....[19]....
        /*00c8*/ 	.word	0xffffffff


	//   ....[20]....
        /*00cc*/ 	.word	0xffffffff


	//   ....[21]....
        /*00d0*/ 	.word	0xffffffff


	//   ....[22]....
        /*00d4*/ 	.word	0xffffffff


	//   ....[23]....
        /*00d8*/ 	.word	0xffffffff


	//   ....[24]....
        /*00dc*/ 	.word	0xffffffff


	//   ....[25]....
        /*00e0*/ 	.word	0xffffffff


	//   ....[26]....
        /*00e4*/ 	.word	0xffffffff


	//   ....[27]....
        /*00e8*/ 	.word	0xffffffff


	//   ....[28]....
        /*00ec*/ 	.word	0xffffffff


	//   ....[29]....
        /*00f0*/ 	.word	0xffffffff


	//----- nvinfo : EIATTR_COOP_GROUP_INSTR_OFFSETS
	.align		4
.L_108:
        /*00f4*/ 	.byte	0x04, 0x28
        /*00f6*/ 	.short	(.L_110 - .L_109)


	//   ....[0]....
.L_109:
        /*00f8*/ 	.word	0x00000960


	//   ....[1]....
        /*00fc*/ 	.word	0x00000970


	//   ....[2]....
        /*0100*/ 	.word	0x000009e0


	//   ....[3]....
        /*0104*/ 	.word	0x00000a10


	//   ....[4]....
        /*0108*/ 	.word	0x00000a70


	//   ....[5]....
        /*010c*/ 	.word	0x00000a80


	//   ....[6]....
        /*0110*/ 	.word	0x00000ae0


	//   ....[7]....
        /*0114*/ 	.word	0x00000af0


	//   ....[8]....
        /*0118*/ 	.word	0x00000b40


	//   ....[9]....
        /*011c*/ 	.word	0x00000b60


	//   ....[10]....
        /*0120*/ 	.word	0x00000e10


	//   ....[11]....
        /*0124*/ 	.word	0x00000e20


	//   ....[12]....
        /*0128*/ 	.word	0x00000eb0


	//   ....[13]....
        /*012c*/ 	.word	0x00000ed0


	//   ....[14]....
        /*0130*/ 	.word	0x00000f20


	//   ....[15]....
        /*0134*/ 	.word	0x00000f40


	//   ....[16]....
        /*0138*/ 	.word	0x00000f90


	//   ....[17]....
        /*013c*/ 	.word	0x00000fb0


	//   ....[18]....
        /*0140*/ 	.word	0x00001000


	//   ....[19]....
        /*0144*/ 	.word	0x00001030


	//   ....[20]....
        /*0148*/ 	.word	0x000020b0


	//   ....[21]....
        /*014c*/ 	.word	0x000020c0


	//   ....[22]....
        /*0150*/ 	.word	0x00002130


	//   ....[23]....
        /*0154*/ 	.word	0x00002140


	//   ....[24]....
        /*0158*/ 	.word	0x000021a0


	//   ....[25]....
        /*015c*/ 	.word	0x000021b0


	//   ....[26]....
        /*0160*/ 	.word	0x00002200


	//   ....[27]....
        /*0164*/ 	.word	0x00002220


	//   ....[28]....
        /*0168*/ 	.word	0x00002280


	//   ....[29]....
        /*016c*/ 	.word	0x000022b0


	//----- nvinfo : EIATTR_VRC_CTA_INIT_COUNT
	.align		4
.L_110:
        /*0170*/ 	.byte	0x02, 0x4a
	.zero		1
	.zero		1


	//----- nvinfo : EIATTR_EXIT_INSTR_OFFSETS
	.align		4
        /*0174*/ 	.byte	0x04, 0x1c
        /*0176*/ 	.short	(.L_112 - .L_111)


	//   ....[0]....
.L_111:
        /*0178*/ 	.word	0x00000080


	//   ....[1]....
        /*017c*/ 	.word	0x000000c0


	//   ....[2]....
        /*0180*/ 	.word	0x00002510


	//   ....[3]....
        /*0184*/ 	.word	0x00002560


	//----- nvinfo : EIATTR_MAX_THREADS
	.align		4
.L_112:
        /*0188*/ 	.byte	0x04, 0x05
        /*018a*/ 	.short	(.L_114 - .L_113)
.L_113:
        /*018c*/ 	.word	0x00000200
        /*0190*/ 	.word	0x00000001
        /*0194*/ 	.word	0x00000001


	//----- nvinfo : EIATTR_CRS_STACK_SIZE
	.align		4
.L_114:
        /*0198*/ 	.byte	0x04, 0x1e
        /*019a*/ 	.short	(.L_116 - .L_115)
.L_115:
        /*019c*/ 	.word	0x00000000


	//----- nvinfo : EIATTR_CBANK_PARAM_SIZE
	.align		4
.L_116:
        /*01a0*/ 	.byte	0x03, 0x19
        /*01a2*/ 	.short	0x0021


	//----- nvinfo : EIATTR_PARAM_CBANK
	.align		4
        /*01a4*/ 	.byte	0x04, 0x0a
        /*01a6*/ 	.short	(.L_118 - .L_117)
	.align		4
.L_117:
        /*01a8*/ 	.word	index@(.nv.constant0._ZN3cub18CUB_300001_SM_10006detail6reduce28DeviceReduceSingleTileKernelINS2_10policy_hubIdyN4cuda3std3__44plusIdEEE10Policy1000EPdSC_iS9_ddNS7_10__identityEEEvT0_T1_T2_T3_T4_T6_)
        /*01ac*/ 	.short	0x0380
        /*01ae*/ 	.short	0x0021


	//----- nvinfo : EIATTR_SW_WAR
	.align		4
.L_118:
        /*01b0*/ 	.byte	0x04, 0x36
        /*01b2*/ 	.short	(.L_120 - .L_119)
.L_119:
        /*01b4*/ 	.word	0x00000008
.L_120:


//--------------------- .nv.info._ZN3cub18CUB_300001_SM_10006detail6reduce18DeviceReduceKernelINS2_10policy_hubIdyN4cuda3std3__44plusIdEEE10Policy1000EN6thrust24THRUST_300001_SM_1000_NS17counting_iteratorIdNSD_11use_defaultESF_SF_EEyS9_d12calculate_piIdEEEvT0_PT3_T1_NS0_13GridEvenShareISM_EET2_T4_ --------------------------
	.section	.nv.info._ZN3cub18CUB_300001_SM_10006detail6reduce18DeviceReduceKernelINS2_10policy_hubIdyN4cuda3std3__44plusIdEEE10Policy1000EN6thrust24THRUST_300001_SM_1000_NS17counting_iteratorIdNSD_11use_defaultESF_SF_EEyS9_d12calculate_piIdEEEvT0_PT3_T1_NS0_13GridEvenShareISM_EET2_T4_,"",@"SHT_CUDA_INFO"
	.sectionflags	@""
	.align	4


	//----- nvinfo : EIATTR_CUDA_API_VERSION
	.align		4
        /*0000*/ 	.byte	0x04, 0x37
        /*0002*/ 	.short	(.L_122 - .L_121)
.L_121:
        /*0004*/ 	.word	0x00000082


	//----- nvinfo : EIATTR_KPARAM_INFO
	.align		4
.L_122:
        /*0008*/ 	.byte	0x04, 0x17
        /*000a*/ 	.short	(.L_124 - .L_123)
.L_123:
        /*000c*/ 	.word	0x00000000
        /*0010*/ 	.short	0x0005
        /*0012*/ 	.short	0x0068
        /*0014*/ 	.byte	0x00, 0xf0, 0x21, 0x00


	//----- nvinfo : EIATTR_KPARAM_INFO
	.align		4
.L_124:
        /*0018*/ 	.byte	0x04, 0x17
        /*001a*/ 	.short	(.L_126 - .L_125)
.L_125:
        /*001c*/ 	.word	0x00000000
        /*0020*/ 	.short	0x0004
        /*0022*/ 	.short	0x0060
        /*0024*/ 	.byte	0x00, 0xf0, 0x05, 0x00


	//----- nvinfo : EIATTR_KPARAM_INFO
	.align		4
.L_126:
        /*0028*/ 	.byte	0x04, 0x17
        /*002a*/ 	.short	(.L_128 - .L_127)
.L_127:
        /*002c*/ 	.word	0x00000000
        /*0030*/ 	.short	0x0003
        /*0032*/ 	.short	0x0018
        /*0034*/ 	.byte	0x00, 0xf0, 0x21, 0x01


	//----- nvinfo : EIATTR_KPARAM_INFO
	.align		4
.L_128:
        /*0038*/ 	.byte	0x04, 0x17
        /*003a*/ 	.short	(.L_130 - .L_129)
.L_129:
        /*003c*/ 	.word	0x00000000
        /*0040*/ 	.short	0x0002
        /*0042*/ 	.short	0x0010
        /*0044*/ 	.byte	0x00, 0xf0, 0x21, 0x00


	//----- nvinfo : EIATTR_KPARAM_INFO
	.align		4
.L_130:
        /*0048*/ 	.byte	0x04, 0x17
        /*004a*/ 	.short	(.L_132 - .L_131)
.L_131:
        /*004c*/ 	.word	0x00000000
        /*0050*/ 	.short	0x0001
        /*0052*/ 	.short	0x0008
        /*0054*/ 	.byte	0x00, 0xf5, 0x21, 0x00


	//----- nvinfo : EIATTR_KPARAM_INFO
	.align		4
.L_132:
        /*0058*/ 	.byte	0x04, 0x17
        /*005a*/ 	.short	(.L_134 - .L_133)
.L_133:
        /*005c*/ 	.word	0x00000000
        /*0060*/ 	.short	0x0000
        /*0062*/ 	.short	0x0000
        /*0064*/ 	.byte	0x00, 0xf0, 0x21, 0x00


	//----- nvinfo : EIATTR_SPARSE_MMA_MASK
	.align		4
.L_134:
        /*0068*/ 	.byte	0x03, 0x50
        /*006a*/ 	.short	0x0000


	//----- nvinfo : EIATTR_MAXREG_COUNT
	.align		4
        /*006c*/ 	.byte	0x03, 0x1b
        /*006e*/ 	.short	0x0080


	//----- nvinfo : EIATTR_NUM_BARRIERS
	.align		4
        /*0070*/ 	.byte	0x02, 0x4c
        /*0072*/ 	.byte	0x01
	.zero		1


	//----- nvinfo : EIATTR_MERCURY_ISA_VERSION
	.align		4
        /*0074*/ 	.byte	0x03, 0x5f
        /*0076*/ 	.short	0x0101


	//----- nvinfo : EIATTR_COOP_GROUP_MASK_REGIDS
	.align		4
        /*0078*/ 	.byte	0x04, 0x29
        /*007a*/ 	.short	(.L_136 - .L_135)


	//   ....[0]....
.L_135:
        /*007c*/ 	.word	0xffffffff


	//   ....[1]....
        /*0080*/ 	.word	0xffffffff


	//   ....[2]....
        /*0084*/ 	.word	0xffffffff


	//   ....[3]....
        /*0088*/ 	.word	0xffffffff


	//   ....[4]....
        /*008c*/ 	.word	0xffffffff


	//   ....[5]....
        /*0090*/ 	.word	0xffffffff


	//   ....[6]....
        /*0094*/ 	.word	0xffffffff


	//   ....[7]....
        /*0098*/ 	.word	0xffffffff


	//   ....[8]....
        /*009c*/ 	.word	0xffffffff


	//   ....[9]....
        /*00a0*/ 	.word	0xffffffff


	//   ....[10]....
        /*00a4*/ 	.word	0xffffffff


	//   ....[11]....
        /*00a8*/ 	.word	0xffffffff


	//   ....[12]....
        /*00ac*/ 	.word	0xffffffff


	//   ....[13]....
        /*00b0*/ 	.word	0xffffffff


	//   ....[14]....
        /*00b4*/ 	.word	0xffffffff


	//   ....[15]....
        /*00b8*/ 	.word	0xffffffff


	//   ....[16]....
        /*00bc*/ 	.word	0xffffffff


	//   ....[17]....
        /*00c0*/ 	.word	0xffffffff


	//   ....[18]....
        /*00c4*/ 	.word	0xffffffff


	//   ....[19]....
        /*00c8*/ 	.word	0xffffffff


	//   ....[20]....
        /*00cc*/ 	.word	0xffffffff


	//   ....[21]....
        /*00d0*/ 	.word	0xffffffff


	//   ....[22]....
        /*00d4*/ 	.word	0xffffffff


	//   ....[23]....
        /*00d8*/ 	.word	0xffffffff


	//   ....[24]....
        /*00dc*/ 	.word	0xffffffff


	//   ....[25]....
        /*00e0*/ 	.word	0xffffffff


	//   ....[26]....
        /*00e4*/ 	.word	0xffffffff


	//   ....[27]....
        /*00e8*/ 	.word	0xffffffff


	//   ....[28]....
        /*00ec*/ 	.word	0xffffffff


	//   ....[29]....
        /*00f0*/ 	.word	0xffffffff


	//----- nvinfo : EIATTR_COOP_GROUP_INSTR_OFFSETS
	.align		4
.L_136:
        /*00f4*/ 	.byte	0x04, 0x28
        /*00f6*/ 	.short	(.L_138 - .L_137)


	//   ....[0]....
.L_137:
        /*00f8*/ 	.word	0x00000d70


	//   ....[1]....
        /*00fc*/ 	.word	0x00000d80


	//   ....[2]....
        /*0100*/ 	.word	0x00000df0


	//   ....[3]....
        /*0104*/ 	.word	0x00000e20


	//   ....[4]....
        /*0108*/ 	.word	0x00000e90


	//   ....[5]....
        /*010c*/ 	.word	0x00000eb0


	//   ....[6]....
        /*0110*/ 	.word	0x00000f10


	//   ....[7]....
        /*0114*/ 	.word	0x00000f20


	//   ....[8]....
        /*0118*/ 	.word	0x00000f70


	//   ....[9]....
        /*011c*/ 	.word	0x00000f80


	//   ....[10]....
        /*0120*/ 	.word	0x00001220


	//   ....[11]....
        /*0124*/ 	.word	0x00001230


	//   ....[12]....
        /*0128*/ 	.word	0x000012d0


	//   ....[13]....
        /*012c*/ 	.word	0x000012e0


	//   ....[14]....
        /*0130*/ 	.word	0x00001330


	//   ....[15]....
        /*0134*/ 	.word	0x00001350


	//   ....[16]....
        /*0138*/ 	.word	0x000013a0


	//   ....[17]....
        /*013c*/ 	.word	0x000013c0


	//   ....[18]....
        /*0140*/ 	.word	0x00001410


	//   ....[19]....
        /*0144*/ 	.word	0x00001440


	//   ....[20]....
        /*0148*/ 	.word	0x00003db0


	//   ....[21]....
        /*014c*/ 	.word	0x00003dc0


	//   ....[22]....
        /*0150*/ 	.word	0x00003e30


	//   ....[23]....
        /*0154*/ 	.word	0x00003e40


	//   ....[24]....
        /*0158*/ 	.word	0x00003ea0


	//   ....[25]....
        /*015c*/ 	.word	0x00003eb0


	//   ....[26]....
        /*0160*/ 	.word	0x00003f00


	//   ....[27]....
        /*0164*/ 	.word	0x00003f30


	//   ....[28]....
        /*0168*/ 	.word	0x00003fb0


	//   ....[29]....
        /*016c*/ 	.word	0x00003fc0


	//----- nvinfo : EIATTR_VRC_CTA_INIT_COUNT
	.align		4
.L_138:
        /*0170*/ 	.byte	0x02, 0x4a
	.zero		1
	.zero		1


	//----- nvinfo : EIATTR_EXIT_INSTR_OFFSETS
	.align		4
        /*0174*/ 	.byte	0x04, 0x1c
        /*0176*/ 	.short	(.L_140 - .L_139)


	//   ....[0]....
.L_139:
        /*0178*/ 	.word	0x000041f0


	//   ....[1]....
        /*017c*/ 	.word	0x00004240


	//----- nvinfo : EIATTR_MAX_THREADS
	.align		4
.L_140:
        /*0180*/ 	.byte	0x04, 0x05
        /*0182*/ 	.short	(.L_142 - .L_141)
.L_141:
        /*0184*/ 	.word	0x00000200
        /*0188*/ 	.word	0x00000001
        /*018c*/ 	.word	0x00000001


	//----- nvinfo : EIATTR_CRS_STACK_SIZE
	.align		4
.L_142:
        /*0190*/ 	.byte	0x04, 0x1e
        /*0192*/ 	.short	(.L_144 - .L_143)
.L_143:
        /*0194*/ 	.word	0x00000000


	//----- nvinfo : EIATTR_CBANK_PARAM_SIZE
	.align		4
.L_144:
        /*0198*/ 	.byte	0x03, 0x19
        /*019a*/ 	.short	0x0070


	//----- nvinfo : EIATTR_PARAM_CBANK
	.align		4
        /*019c*/ 	.byte	0x04, 0x0a
        /*019e*/ 	.short	(.L_146 - .L_145)
	.align		4
.L_145:
        /*01a0*/ 	.word	index@(.nv.constant0._ZN3cub18CUB_300001_SM_10006detail6reduce18DeviceReduceKernelINS2_10policy_hubIdyN4cuda3std3__44plusIdEEE10Policy1000EN6thrust24THRUST_300001_SM_1000_NS17counting_iteratorIdNSD_11use_defaultESF_SF_EEyS9_d12calculate_piIdEEEvT0_PT3_T1_NS0_13GridEvenShareISM_EET2_T4_)
        /*01a4*/ 	.short	0x0380
        /*01a6*/ 	.short	0x0070


	//----- nvinfo : EIATTR_SW_WAR
	.align		4
.L_146:
        /*01a8*/ 	.byte	0x04, 0x36
        /*01aa*/ 	.short	(.L_148 - .L_147)
.L_147:
        /*01ac*/ 	.word	0x00000008
.L_148:


//--------------------- .nv.info._ZN3cub18CUB_300001_SM_10006detail6reduce28DeviceReduceSingleTileKernelINS2_10policy_hubIdyN4cuda3std3__44plusIdEEE10Policy1000EN6thrust24THRUST_300001_SM_1000_NS17counting_iteratorIdNSD_11use_defaultESF_SF_EEPdyS9_dd12calculate_piIdEEEvT0_T1_T2_T3_T4_T6_ --------------------------
	.section	.nv.info._ZN3cub18CUB_300001_SM_10006detail6reduce28DeviceReduceSingleTileKernelINS2_10policy_hubIdyN4cuda3std3__44plusIdEEE10Policy1000EN6thrust24THRUST_300001_SM_1000_NS17counting_iteratorIdNSD_11use_defaultESF_SF_EEPdyS9_dd12calculate_piIdEEEvT0_T1_T2_T3_T4_T6_,"",@"SHT_CUDA_INFO"
	.sectionflags	@""
	.align	4


	//----- nvinfo : EIATTR_CUDA_API_VERSION
	.align		4
        /*0000*/ 	.byte	0x04, 0x37
        /*0002*/ 	.short	(.L_150 - .L_149)
.L_149:
        /*0004*/ 	.word	0x00000082


	//----- nvinfo : EIATTR_KPARAM_INFO
	.align		4
.L_150:
        /*0008*/ 	.byte	0x04, 0x17
        /*000a*/ 	.short	(.L_152 - .L_151)
.L_151:
        /*000c*/ 	.word	0x00000000
        /*0010*/ 	.short	0x0005
        /*0012*/ 	.short	0x0028
        /*0014*/ 	.byte	0x00, 0xf0, 0x21, 0x00


	//----- nvinfo : EIATTR_KPARAM_INFO
	.align		4
.L_152:
        /*0018*/ 	.byte	0x04, 0x17
        /*001a*/ 	.short	(.L_154 - .L_153)
.L_153:
        /*001c*/ 	.word	0x00000000
        /*0020*/ 	.short	0x0004
        /*0022*/ 	.short	0x0020
        /*0024*/ 	.byte	0x00, 0xf0, 0x21, 0x00


	//----- nvinfo : EIATTR_KPARAM_INFO
	.align		4
.L_154:
        /*0028*/ 	.byte	0x04, 0x17
        /*002a*/ 	.short	(.L_156 - .L_155)
.L_155:
        /*002c*/ 	.word	0x00000000
        /*0030*/ 	.short	0x0003
        /*0032*/ 	.short	0x0018
        /*0034*/ 	.byte	0x00, 0xf0, 0x05, 0x00


	//----- nvinfo : EIATTR_KPARAM_INFO
	.align		4
.L_156:
        /*0038*/ 	.byte	0x04, 0x17
        /*003a*/ 	.short	(.L_158 - .L_157)
.L_157:
        /*003c*/ 	.word	0x00000000
        /*0040*/ 	.short	0x0002
        /*0042*/ 	.short	0x0010
        /*0044*/ 	.byte	0x00, 0xf0, 0x21, 0x00


	//----- nvinfo : EIATTR_KPARAM_INFO
	.align		4
.L_158:
        /*0048*/ 	.byte	0x04, 0x17
        /*004a*/ 	.short	(.L_160 - .L_159)
.L_159:
        /*004c*/ 	.word	0x00000000
        /*0050*/ 	.short	0x0001
        /*0052*/ 	.short	0x0008
        /*0054*/ 	.byte	0x00, 0xf5, 0x21, 0x00


	//----- nvinfo : EIATTR_KPARAM_INFO
	.align		4
.L_160:
        /*0058*/ 	.byte	0x04, 0x17
        /*005a*/ 	.short	(.L_162 - .L_161)
.L_161:
        /*005c*/ 	.word	0x00000000
        /*0060*/ 	.short	0x0000
        /*0062*/ 	.short	0x0000
        /*0064*/ 	.byte	0x00, 0xf0, 0x21, 0x00


	//----- nvinfo : EIATTR_SPARSE_MMA_MASK
	.align		4
.L_162:
        /*0068*/ 	.byte	0x03, 0x50
        /*006a*/ 	.short	0x0000


	//----- nvinfo : EIATTR_MAXREG_COUNT
	.align		4
        /*006c*/ 	.byte	0x03, 0x1b
        /*006e*/ 	.short	0x0080


	//----- nvinfo : EIATTR_NUM_BARRIERS
	.align		4
        /*0070*/ 	.byte	0x02, 0x4c
        /*0072*/ 	.byte	0x01
	.zero		1


	//----- nvinfo : EIATTR_MERCURY_ISA_VERSION
	.align		4
        /*0074*/ 	.byte	0x03, 0x5f
        /*0076*/ 	.short	0x0101


	//----- nvinfo : EIATTR_COOP_GROUP_MASK_REGIDS
	.align		4
        /*0078*/ 	.byte	0x04, 0x29
        /*007a*/ 	.short	(.L_164 - .L_163)


	//   ....[0]....
.L_163:
        /*007c*/ 	.word	0xffffffff


	//   ....[1]....
        /*0080*/ 	.word	0xffffffff


	//   ....[2]....
        /*0084*/ 	.word	0xffffffff


	//   ....[3]....
        /*0088*/ 	.word	0xffffffff


	//   ....[4]....
        /*008c*/ 	.word	0xffffffff


	//   ....[5]....
        /*0090*/ 	.word	0xffffffff


	//   ....[6]....
        /*0094*/ 	.word	0xffffffff


	//   ....[7]....
        /*0098*/ 	.word	0xffffffff


	//   ....[8]....
        /*009c*/ 	.word	0xffffffff


	//   ....[9]....
        /*00a0*/ 	.word	0xffffffff


	//   ....[10]....
        /*00a4*/ 	.word	0xffffffff


	//   ....[11]....
        /*00a8*/ 	.word	0xffffffff


	//   ....[12]....
        /*00ac*/ 	.word	0xffffffff


	//   ....[13]....
        /*00b0*/ 	.word	0xffffffff


	//   ....[14]....
        /*00b4*/ 	.word	0xffffffff


	//   ....[15]....
        /*00b8*/ 	.word	0xffffffff


	//   ....[16]....
        /*00bc*/ 	.word	0xffffffff


	//   ....[17]....
        /*00c0*/ 	.word	0xffffffff


	//   ....[18]....
        /*00c4*/ 	.word	0xffffffff


	//   ....[19]....
        /*00c8*/ 	.word	0xffffffff


	//   ....[20]....
        /*00cc*/ 	.word	0xffffffff


	//   ....[21]....
        /*00d0*/ 	.word	0xffffffff


	//   ....[22]....
        /*00d4*/ 	.word	0xffffffff


	//   ....[23]....
        /*00d8*/ 	.word	0xffffffff


	//   ....[24]....
        /*00dc*/ 	.word	0xffffffff


	//   ....[25]....
        /*00e0*/ 	.word	0xffffffff


	//   ....[26]....
        /*00e4*/ 	.word	0xffffffff


	//   ....[27]....
        /*00e8*/ 	.word	0xffffffff


	//   ....[28]....
        /*00ec*/ 	.word	0xffffffff


	//   ....[29]....
        /*00f0*/ 	.word	0xffffffff


	//----- nvinfo : EIATTR_COOP_GROUP_INSTR_OFFSETS
	.align		4
.L_164:
        /*00f4*/ 	.byte	0x04, 0x28
        /*00f6*/ 	.short	(.L_166 - .L_165)


	//   ....[0]....
.L_165:
        /*00f8*/ 	.word	0x00000d20


	//   ....[1]....
        /*00fc*/ 	.word	0x00000d30


	//   ....[2]....
        /*0100*/ 	.word	0x00000da0


	//   ....[3]....
        /*0104*/ 	.word	0x00000dd0


	//   ....[4]....
        /*0108*/ 	.word	0x00000e40


	//   ....[5]....
        /*010c*/ 	.word	0x00000e60


	//   ....[6]....
        /*0110*/ 	.word	0x00000ec0


	//   ....[7]....
        /*0114*/ 	.word	0x00000ed0


	//   ....[8]....
        /*0118*/ 	.word	0x00000f20


	//   ....[9]....
        /*011c*/ 	.word	0x00000f30


	//   ....[10]....
        /*0120*/ 	.word	0x000011d0


	//   ....[11]....
        /*0124*/ 	.word	0x000011e0


	//   ....[12]....
        /*0128*/ 	.word	0x00001270


	//   ....[13]....
        /*012c*/ 	.word	0x00001290


	//   ....[14]....
        /*0130*/ 	.word	0x000012e0


	//   ....[15]....
        /*0134*/ 	.word	0x00001300


	//   ....[16]....
        /*0138*/ 	.word	0x00001350


	//   ....[17]....
        /*013c*/ 	.word	0x00001370


	//   ....[18]....
        /*0140*/ 	.word	0x000013c0


	//   ....[19]....
        /*0144*/ 	.word	0x000013f0


	//   ....[20]....
        /*0148*/ 	.word	0x00003cf0


	//   ....[21]....
        /*014c*/ 	.word	0x00003d00


	//   ....[22]....
        /*0150*/ 	.word	0x00003d70


	//   ....[23]....
        /*0154*/ 	.word	0x00003d80


	//   ....[24]....
        /*0158*/ 	.word	0x00003de0


	//   ....[25]....
        /*015c*/ 	.word	0x00003df0


	//   ....[26]....
        /*0160*/ 	.word	0x00003e40


	//   ....[27]....
        /*0164*/ 	.word	0x00003e70


	//   ....[28]....
        /*0168*/ 	.word	0x00003ef0


	//   ....[29]....
        /*016c*/ 	.word	0x00003f00


	//----- nvinfo : EIATTR_VRC_CTA_INIT_COUNT
	.align		4
.L_166:
        /*0170*/ 	.byte	0x02, 0x4a
	.zero		1
	.zero		1


	//----- nvinfo : EIATTR_EXIT_INSTR_OFFSETS
	.align		4
        /*0174*/ 	.byte	0x04, 0x1c
        /*0176*/ 	.short	(.L_168 - .L_167)


	//   ....[0]....
.L_167:
        /*0178*/ 	.word	0x00000080


	//   ....[1]....
        /*017c*/ 	.word	0x000000c0


	//   ....[2]....
        /*0180*/ 	.word	0x00004130


	//   ....[3]....
        /*0184*/ 	.word	0x00004180


	//----- nvinfo : EIATTR_MAX_THREADS
	.align		4
.L_168:
        /*0188*/ 	.byte	0x04, 0x05
        /*018a*/ 	.short	(.L_170 - .L_169)
.L_169:
        /*018c*/ 	.word	0x00000200
        /*0190*/ 	.word	0x00000001
        /*0194*/ 	.word	0x00000001


	//----- nvinfo : EIATTR_CRS_STACK_SIZE
	.align		4
.L_170:
        /*0198*/ 	.byte	0x04, 0x1e
        /*019a*/ 	.short	(.L_172 - .L_171)
.L_171:
        /*019c*/ 	.word	0x00000000


	//----- nvinfo : EIATTR_CBANK_PARAM_SIZE
	.align		4
.L_172:
        /*01a0*/ 	.byte	0x03, 0x19
        /*01a2*/ 	.short	0x0030


	//----- nvinfo : EIATTR_PARAM_CBANK
	.align		4
        /*01a4*/ 	.byte	0x04, 0x0a
        /*01a6*/ 	.short	(.L_174 - .L_173)
	.align		4
.L_173:
        /*01a8*/ 	.word	index@(.nv.constant0._ZN3cub18CUB_300001_SM_10006detail6reduce28DeviceReduceSingleTileKernelINS2_10policy_hubIdyN4cuda3std3__44plusIdEEE10Policy1000EN6thrust24THRUST_300001_SM_1000_NS17counting_iteratorIdNSD_11use_defaultESF_SF_EEPdyS9_dd12calculate_piIdEEEvT0_T1_T2_T3_T4_T6_)
        /*01ac*/ 	.short	0x0380
        /*01ae*/ 	.short	0x0030


	//----- nvinfo : EIATTR_SW_WAR
	.align		4
.L_174:
        /*01b0*/ 	.byte	0x04, 0x36
        /*01b2*/ 	.short	(.L_176 - .L_175)
.L_175:
        /*01b4*/ 	.word	0x00000008
.L_176:


//--------------------- .nv.info._ZN3cub18CUB_300001_SM_10006detail6reduce28DeviceReduceSingleTileKernelINS2_10policy_hubIdjN4cuda3std3__44plusIdEEE10Policy1000EPdSC_iS9_ddNS7_10__identityEEEvT0_T1_T2_T3_T4_T6_ --------------------------
	.section	.nv.info._ZN3cub18CUB_300001_SM_10006detail6reduce28DeviceReduceSingleTileKernelINS2_10policy_hubIdjN4cuda3std3__44plusIdEEE10Policy1000EPdSC_iS9_ddNS7_10__identityEEEvT0_T1_T2_T3_T4_T6_,"",@"SHT_CUDA_INFO"
	.sectionflags	@""
	.align	4


	//----- nvinfo : EIATTR_CUDA_API_VERSION
	.align		4
        /*0000*/ 	.byte	0x04, 0x37
        /*0002*/ 	.short	(.L_178 - .L_177)
.L_177:
        /*0004*/ 	.word	0x00000082


	//----- nvinfo : EIATTR_KPARAM_INFO
	.align		4
.L_178:
        /*0008*/ 	.byte	0x04, 0x17
        /*000a*/ 	.short	(.L_180 - .L_179)
.L_179:
        /*000c*/ 	.word	0x00000000
        /*0010*/ 	.short	0x0005
        /*0012*/ 	.short	0x0020
        /*0014*/ 	.byte	0x00, 0xf0, 0x05, 0x00


	//----- nvinfo : EIATTR_KPARAM_INFO
	.align		4
.L_180:
        /*0018*/ 	.byte	0x04, 0x17
        /*001a*/ 	.short	(.L_182 - .L_181)
.L_181:
        /*001c*/ 	.word	0x00000000
        /*0020*/ 	.short	0x0004
        /*0022*/ 	.short	0x0018
        /*0024*/ 	.byte	0x00, 0xf0, 0x21, 0x00


	//----- nvinfo : EIATTR_KPARAM_INFO
	.align		4
.L_182:
        /*0028*/ 	.byte	0x04, 0x17
        /*002a*/ 	.short	(.L_184 - .L_183)
.L_183:
        /*002c*/ 	.word	0x00000000
        /*0030*/ 	.short	0x0003
        /*0032*/ 	.short	0x0014
        /*0034*/ 	.byte	0x00, 0xf0, 0x05, 0x00


	//----- nvinfo : EIATTR_KPARAM_INFO
	.align		4
.L_184:
        /*0038*/ 	.byte	0x04, 0x17
        /*003a*/ 	.short	(.L_186 - .L_185)
.L_185:
        /*003c*/ 	.word	0x00000000
        /*0040*/ 	.short	0x0002
        /*0042*/ 	.short	0x0010
        /*0044*/ 	.byte	0x00, 0xf0, 0x11, 0x00


	//----- nvinfo : EIATTR_KPARAM_INFO
	.align		4
.L_186:
        /*0048*/ 	.byte	0x04, 0x17
        /*004a*/ 	.short	(.L_188 - .L_187)
.L_187:
        /*004c*/ 	.word	0x00000000
        /*0050*/ 	.short	0x0001
        /*0052*/ 	.short	0x0008
        /*0054*/ 	.byte	0x00, 0xf5, 0x21, 0x00


	//----- nvinfo : EIATTR_KPARAM_INFO
	.align		4
.L_188:
        /*0058*/ 	.byte	0x04, 0x17
        /*005a*/ 	.short	(.L_190 - .L_189)
.L_189:
        /*005c*/ 	.word	0x00000000
        /*0060*/ 	.short	0x0000
        /*0062*/ 	.short	0x0000
        /*0064*/ 	.byte	0x00, 0xf5, 0x21, 0x00


	//----- nvinfo : EIATTR_SPARSE_MMA_MASK
	.align		4
.L_190:
        /*0068*/ 	.byte	0x03, 0x50
        /*006a*/ 	.short	0x0000


	//----- nvinfo : EIATTR_MAXREG_COUNT
	.align		4
        /*006c*/ 	.byte	0x03, 0x1b
        /*006e*/ 	.short	0x0060


	//----- nvinfo : EIATTR_NUM_BARRIERS
	.align		4
        /*0070*/ 	.byte	0x02, 0x4c
        /*0072*/ 	.byte	0x01
	.zero		1


	//----- nvinfo : EIATTR_MERCURY_ISA_VERSION
	.align		4
        /*0074*/ 	.byte	0x03, 0x5f
        /*0076*/ 	.short	0x0101


	//----- nvinfo : EIATTR_COOP_GROUP_MASK_REGIDS
	.align		4
        /*0078*/ 	.byte	0x04, 0x29
        /*007a*/ 	.short	(.L_192 - .L_191)


	//   ....[0]....
.L_191:
        /*007c*/ 	.word	0xffffffff


	//   ....[1]....
        /*0080*/ 	.word	0xffffffff


	//   ....[2]....
        /*0084*/ 	.word	0xffffffff


	//   ....[3]....
        /*0088*/ 	.word	0xffffffff


	//   ....[4]....
        /*008c*/ 	.word	0xffffffff


	//   ....[5]....
        /*0090*/ 	.word	0xffffffff


	//   ....[6]....
        /*0094*/ 	.word	0xffffffff


	//   ....[7]....
        /*0098*/ 	.word	0xffffffff


	//   ....[8]....
        /*009c*/ 	.word	0xffffffff


	//   ....[9]....
        /*00a0*/ 	.word	0xffffffff


	//   ....[10]....
        /*00a4*/ 	.word	0xffffffff


	//   ....[11]....
        /*00a8*/ 	.word	0xffffffff


	//   ....[12]....
        /*00ac*/ 	.word	0xffffffff


	//   ....[13]....
        /*00b0*/ 	.word	0xffffffff


	//   ....[14]....
        /*00b4*/ 	.word	0xffffffff


	//   ....[15]....
        /*00b8*/ 	.word	0xffffffff


	//   ....[16]....
        /*00bc*/ 	.word	0xffffffff


	//   ....[17]....
        /*00c0*/ 	.word	0xffffffff


	//   ....[18]....
        /*00c4*/ 	.word	0xffffffff


	//   ....[19]....
        /*00c8*/ 	.word	0xffffffff


	//   ....[20]....
        /*00cc*/ 	.word	0xffffffff


	//   ....[21]....
        /*00d0*/ 	.word	0xffffffff


	//   ....[22]....
        /*00d4*/ 	.word	0xffffffff


	//   ....[23]....
        /*00d8*/ 	.word	0xffffffff


	//   ....[24]....
        /*00dc*/ 	.word	0xffffffff


	//   ....[25]....
        /*00e0*/ 	.word	0xffffffff


	//   ....[26]....
        /*00e4*/ 	.word	0xffffffff


	//   ....[27]....
        /*00e8*/ 	.word	0xffffffff


	//   ....[28]....
        /*00ec*/ 	.word	0xffffffff


	//   ....[29]....
        /*00f0*/ 	.word	0xffffffff


	//----- nvinfo : EIATTR_COOP_GROUP_INSTR_OFFSETS
	.align		4
.L_192:
        /*00f4*/ 	.byte	0x04, 0x28
        /*00f6*/ 	.short	(.L_194 - .L_193)


	//   ....[0]....
.L_193:
        /*00f8*/ 	.word	0x00000980


	//   ....[1]....
        /*00fc*/ 	.word	0x00000990


	//   ....[2]....
        /*0100*/ 	.word	0x00000a00


	//   ....[3]....
        /*0104*/ 	.word	0x00000a30


	//   ....[4]....
        /*0108*/ 	.word	0x00000aa0


	//   ....[5]....
        /*010c*/ 	.word	0x00000ab0


	//   ....[6]....
        /*0110*/ 	.word	0x00000b00


	//   ....[7]....
        /*0114*/ 	.word	0x00000b10


	//   ....[8]....
        /*0118*/ 	.word	0x00000b60


	//   ....[9]....
        /*011c*/ 	.word	0x00000b80


	//   ....[10]....
        /*0120*/ 	.word	0x00000e90


	//   ....[11]....
        /*0124*/ 	.word	0x00000ea0


	//   ....[12]....
        /*0128*/ 	.word	0x00000f30


	//   ....[13]....
        /*012c*/ 	.word	0x00000f50


	//   ....[14]....
        /*0130*/ 	.word	0x00000fa0


	//   ....[15]....
        /*0134*/ 	.word	0x00000fc0


	//   ....[16]....
        /*0138*/ 	.word	0x00001010


	//   ....[17]....
        /*013c*/ 	.word	0x00001040


	//   ....[18]....
        /*0140*/ 	.word	0x000010a0


	//   ....[19]....
        /*0144*/ 	.word	0x000010d0


	//   ....[20]....
        /*0148*/ 	.word	0x000022b0


	//   ....[21]....
        /*014c*/ 	.word	0x000022c0


	//   ....[22]....
        /*0150*/ 	.word	0x00002330


	//   ....[23]....
        /*0154*/ 	.word	0x00002340


	//   ....[24]....
        /*0158*/ 	.word	0x000023a0


	//   ....[25]....
        /*015c*/ 	.word	0x000023d0


	//   ....[26]....
        /*0160*/ 	.word	0x00002450


	//   ....[27]....
        /*0164*/ 	.word	0x00002460


	//   ....[28]....
        /*0168*/ 	.word	0x000024b0


	//   ....[29]....
        /*016c*/ 	.word	0x000024c0


	//----- nvinfo : EIATTR_VRC_CTA_INIT_COUNT
	.align		4
.L_194:
        /*0170*/ 	.byte	0x02, 0x4a
	.zero		1
	.zero		1


	//----- nvinfo : EIATTR_EXIT_INSTR_OFFSETS
	.align		4
        /*0174*/ 	.byte	0x04, 0x1c
        /*0176*/ 	.short	(.L_196 - .L_195)


	//   ....[0]....
.L_195:
        /*0178*/ 	.word	0x00000080


	//   ....[1]....
        /*017c*/ 	.word	0x000000c0


	//   ....[2]....
        /*0180*/ 	.word	0x00002750


	//   ....[3]....
        /*0184*/ 	.word	0x000027a0


	//----- nvinfo : EIATTR_MAX_THREADS
	.align		4
.L_196:
        /*0188*/ 	.byte	0x04, 0x05
        /*018a*/ 	.short	(.L_198 - .L_197)
.L_197:
        /*018c*/ 	.word	0x00000280
        /*0190*/ 	.word	0x00000001
        /*0194*/ 	.word	0x00000001


	//----- nvinfo : EIATTR_CRS_STACK_SIZE
	.align		4
.L_198:
        /*0198*/ 	.byte	0x04, 0x1e
        /*019a*/ 	.short	(.L_200 - .L_199)
.L_199:
        /*019c*/ 	.word	0x00000000


	//----- nvinfo : EIATTR_CBANK_PARAM_SIZE
	.align		4
.L_200:
        /*01a0*/ 	.byte	0x03, 0x19
        /*01a2*/ 	.short	0x0021


	//----- nvinfo : EIATTR_PARAM_CBANK
	.align		4
        /*01a4*/ 	.byte	0x04, 0x0a
        /*01a6*/ 	.short	(.L_202 - .L_201)
	.align		4
.L_201:
        /*01a8*/ 	.word	index@(.nv.constant0._ZN3cub18CUB_300001_SM_10006detail6reduce28DeviceReduceSingleTileKernelINS2_10policy_hubIdjN4cuda3std3__44plusIdEEE10Policy1000EPdSC_iS9_ddNS7_10__identityEEEvT0_T1_T2_T3_T4_T6_)
        /*01ac*/ 	.short	0x0380
        /*01ae*/ 	.short	0x0021


	//----- nvinfo : EIATTR_SW_WAR
	.align		4
.L_202:
        /*01b0*/ 	.byte	0x04, 0x36
        /*01b2*/ 	.short	(.L_204 - .L_203)
.L_203:
        /*01b4*/ 	.word	0x00000008
.L_204:


//--------------------- .nv.info._ZN3cub18CUB_300001_SM_10006detail6reduce18DeviceReduceKernelINS2_10policy_hubIdjN4cuda3std3__44plusIdEEE10Policy1000EN6thrust24THRUST_300001_SM_1000_NS17counting_iteratorIdNSD_11use_defaultESF_SF_EEjS9_d12calculate_piIdEEEvT0_PT3_T1_NS0_13GridEvenShareISM_EET2_T4_ --------------------------
	.section	.nv.info._ZN3cub18CUB_300001_SM_10006detail6reduce18DeviceReduceKernelINS2_10policy_hubIdjN4cuda3std3__44plusIdEEE10Policy1000EN6thrust24THRUST_300001_SM_1000_NS17counting_iteratorIdNSD_11use_defaultESF_SF_EEjS9_d12calculate_piIdEEEvT0_PT3_T1_NS0_13GridEvenShareISM_EET2_T4_,"",@"SHT_CUDA_INFO"
	.sectionflags	@""
	.align	4


	//----- nvinfo : EIATTR_CUDA_API_VERSION
	.align		4
        /*0000*/ 	.byte	0x04, 0x37
        /*0002*/ 	.short	(.L_206 - .L_205)
.L_205:
        /*0004*/ 	.word	0x00000082


	//----- nvinfo : EIATTR_KPARAM_INFO
	.align		4
.L_206:
        /*0008*/ 	.byte	0x04, 0x17
        /*000a*/ 	.short	(.L_208 - .L_207)
.L_207:
        /*000c*/ 	.word	0x00000000
        /*0010*/ 	.short	0x0005
        /*0012*/ 	.short	0x0040
        /*0014*/ 	.byte	0x00, 0xf0, 0x21, 0x00


	//----- nvinfo : EIATTR_KPARAM_INFO
	.align		4
.L_208:
        /*0018*/ 	.byte	0x04, 0x17
        /*001a*/ 	.short	(.L_210 - .L_209)
.L_209:
        /*001c*/ 	.word	0x00000000
        /*0020*/ 	.short	0x0004
        /*0022*/ 	.short	0x003c
        /*0024*/ 	.byte	0x00, 0xf0, 0x05, 0x00


	//----- nvinfo : EIATTR_KPARAM_INFO
	.align		4
.L_210:
        /*0028*/ 	.byte	0x04, 0x17
        /*002a*/ 	.short	(.L_212 - .L_211)
.L_211:
        /*002c*/ 	.word	0x00000000
        /*0030*/ 	.short	0x0003
        /*0032*/ 	.short	0x0014
        /*0034*/ 	.byte	0x00, 0xf0, 0xa1, 0x00


	//----- nvinfo : EIATTR_KPARAM_INFO
	.align		4
.L_212:
        /*0038*/ 	.byte	0x04, 0x17
        /*003a*/ 	.short	(.L_214 - .L_213)
.L_213:
        /*003c*/ 	.word	0x00000000
        /*0040*/ 	.short	0x0002
        /*0042*/ 	.short	0x0010
        /*0044*/ 	.byte	0x00, 0xf0, 0x11, 0x00


	//----- nvinfo : EIATTR_KPARAM_INFO
	.align		4
.L_214:
        /*0048*/ 	.byte	0x04, 0x17
        /*004a*/ 	.short	(.L_216 - .L_215)
.L_215:
        /*004c*/ 	.word	0x00000000
        /*0050*/ 	.short	0x0001
        /*0052*/ 	.short	0x0008
        /*0054*/ 	.byte	0x00, 0xf5, 0x21, 0x00


	//----- nvinfo : EIATTR_KPARAM_INFO
	.align		4
.L_216:
        /*0058*/ 	.byte	0x04, 0x17
        /*005a*/ 	.short	(.L_218 - .L_217)
.L_217:
        /*005c*/ 	.word	0x00000000
        /*0060*/ 	.short	0x0000
        /*0062*/ 	.short	0x0000
        /*0064*/ 	.byte	0x00, 0xf0, 0x21, 0x00


	//----- nvinfo : EIATTR_SPARSE_MMA_MASK
	.align		4
.L_218:
        /*0068*/ 	.byte	0x03, 0x50
        /*006a*/ 	.short	0x0000


	//----- nvinfo : EIATTR_MAXREG_COUNT
	.align		4
        /*006c*/ 	.byte	0x03, 0x1b
        /*006e*/ 	.short	0x0060


	//----- nvinfo : EIATTR_NUM_BARRIERS
	.align		4
        /*0070*/ 	.byte	0x02, 0x4c
        /*0072*/ 	.byte	0x01
	.zero		1


	//----- nvinfo : EIATTR_MERCURY_ISA_VERSION
	.align		4
        /*0074*/ 	.byte	0x03, 0x5f
        /*0076*/ 	.short	0x0101


	//----- nvinfo : EIATTR_COOP_GROUP_MASK_REGIDS
	.align		4
        /*0078*/ 	.byte	0x04, 0x29
        /*007a*/ 	.short	(.L_220 - .L_219)


	//   ....[0]....
.L_219:
        /*007c*/ 	.word	0xffffffff


	//   ....[1]....
        /*0080*/ 	.word	0xffffffff


	//   ....[2]....
        /*0084*/ 	.word	0xffffffff


	//   ....[3]....
        /*0088*/ 	.word	0xffffffff


	//   ....[4]....
        /*008c*/ 	.word	0xffffffff


	//   ....[5]....
        /*0090*/ 	.word	0xffffffff


	//   ....[6]....
        /*0094*/ 	.word	0xffffffff


	//   ....[7]....
        /*0098*/ 	.word	0xffffffff


	//   ....[8]....
        /*009c*/ 	.word	0xffffffff


	//   ....[9]....
        /*00a0*/ 	.word	0xffffffff


	//   ....[10]....
        /*00a4*/ 	.word	0xffffffff


	//   ....[11]....
        /*00a8*/ 	.word	0xffffffff


	//   ....[12]....
        /*00ac*/ 	.word	0xffffffff


	//   ....[13]....
        /*00b0*/ 	.word	0xffffffff


	//   ....[14]....
        /*00b4*/ 	.word	0xffffffff


	//   ....[15]....
        /*00b8*/ 	.word	0xffffffff


	//   ....[16]....
        /*00bc*/ 	.word	0xffffffff


	//   ....[17]....
        /*00c0*/ 	.word	0xffffffff


	//   ....[18]....
        /*00c4*/ 	.word	0xffffffff


	//   ....[19]....
        /*00c8*/ 	.word	0xffffffff


	//   ....[20]....
        /*00cc*/ 	.word	0xffffffff


	//   ....[21]....
        /*00d0*/ 	.word	0xffffffff


	//   ....[22]....
        /*00d4*/ 	.word	0xffffffff


	//   ....[23]....
        /*00d8*/ 	.word	0xffffffff


	//   ....[24]....
        /*00dc*/ 	.word	0xffffffff


	//   ....[25]....
        /*00e0*/ 	.word	0xffffffff


	//   ....[26]....
        /*00e4*/ 	.word	0xffffffff


	//   ....[27]....
        /*00e8*/ 	.word	0xffffffff


	//   ....[28]....
        /*00ec*/ 	.word	0xffffffff


	//   ....[29]....
        /*00f0*/ 	.word	0xffffffff


	//----- nvinfo : EIATTR_COOP_GROUP_INSTR_OFFSETS
	.align		4
.L_220:
        /*00f4*/ 	.byte	0x04, 0x28
        /*00f6*/ 	.short	(.L_222 - .L_221)


	//   ....[0]....
.L_221:
        /*00f8*/ 	.word	0x00000da0


	//   ....[1]....
        /*00fc*/ 	.word	0x00000db0


	//   ....[2]....
        /*0100*/ 	.word	0x00000e20


	//   ....[3]....
        /*0104*/ 	.word	0x00000e50


	//   ....[4]....
        /*0108*/ 	.word	0x00000ec0


	//   ....[5]....
        /*010c*/ 	.word	0x00000ed0


	//   ....[6]....
        /*0110*/ 	.word	0x00000f20


	//   ....[7]....
        /*0114*/ 	.word	0x00000f30


	//   ....[8]....
        /*0118*/ 	.word	0x00000f80


	//   ....[9]....
        /*011c*/ 	.word	0x00000fa0


	//   ....[10]....
        /*0120*/ 	.word	0x000012b0


	//   ....[11]....
        /*0124*/ 	.word	0x000012c0


	//   ....[12]....
        /*0128*/ 	.word	0x00001350


	//   ....[13]....
        /*012c*/ 	.word	0x00001370


	//   ....[14]....
        /*0130*/ 	.word	0x000013c0


	//   ....[15]....
        /*0134*/ 	.word	0x000013e0


	//   ....[16]....
        /*0138*/ 	.word	0x00001430


	//   ....[17]....
        /*013c*/ 	.word	0x00001460


	//   ....[18]....
        /*0140*/ 	.word	0x000014c0


	//   ....[19]....
        /*0144*/ 	.word	0x000014f0


	//   ....[20]....
        /*0148*/ 	.word	0x000044c0


	//   ....[21]....
        /*014c*/ 	.word	0x000044d0


	//   ....[22]....
        /*0150*/ 	.word	0x00004540


	//   ....[23]....
        /*0154*/ 	.word	0x00004550


	//   ....[24]....
        /*0158*/ 	.word	0x000045b0


	//   ....[25]....
        /*015c*/ 	.word	0x000045c0


	//   ....[26]....
        /*0160*/ 	.word	0x00004610


	//   ....[27]....
        /*0164*/ 	.word	0x00004640


	//   ....[28]....
        /*0168*/ 	.word	0x000046c0


	//   ....[29]....
        /*016c*/ 	.word	0x000046d0


	//----- nvinfo : EIATTR_VRC_CTA_INIT_COUNT
	.align		4
.L_222:
        /*0170*/ 	.byte	0x02, 0x4a
	.zero		1
	.zero		1


	//----- nvinfo : EIATTR_EXIT_INSTR_OFFSETS
	.align		4
        /*0174*/ 	.byte	0x04, 0x1c
        /*0176*/ 	.short	(.L_224 - .L_223)


	//   ....[0]....
.L_223:
        /*0178*/ 	.word	0x00004960


	//   ....[1]....
        /*017c*/ 	.word	0x000049c0


	//----- nvinfo : EIATTR_MAX_THREADS
	.align		4
.L_224:
        /*0180*/ 	.byte	0x04, 0x05
        /*0182*/ 	.short	(.L_226 - .L_225)
.L_225:
        /*0184*/ 	.word	0x00000280
        /*0188*/ 	.word	0x00000001
        /*018c*/ 	.word	0x00000001


	//----- nvinfo : EIATTR_CRS_STACK_SIZE
	.align		4
.L_226:
        /*0190*/ 	.byte	0x04, 0x1e
        /*0192*/ 	.short	(.L_228 - .L_227)
.L_227:
        /*0194*/ 	.word	0x00000000


	//----- nvinfo : EIATTR_CBANK_PARAM_SIZE
	.align		4
.L_228:
        /*0198*/ 	.byte	0x03, 0x19
        /*019a*/ 	.short	0x0048


	//----- nvinfo : EIATTR_PARAM_CBANK
	.align		4
        /*019c*/ 	.byte	0x04, 0x0a
        /*019e*/ 	.short	(.L_230 - .L_229)
	.align		4
.L_229:
        /*01a0*/ 	.word	index@(.nv.constant0._ZN3cub18CUB_300001_SM_10006detail6reduce18DeviceReduceKernelINS2_10policy_hubIdjN4cuda3std3__44plusIdEEE10Policy1000EN6thrust24THRUST_300001_SM_1000_NS17counting_iteratorIdNSD_11use_defaultESF_SF_EEjS9_d12calculate_piIdEEEvT0_PT3_T1_NS0_13GridEvenShareISM_EET2_T4_)
        /*01a4*/ 	.short	0x0380
        /*01a6*/ 	.short	0x0048


	//----- nvinfo : EIATTR_SW_WAR
	.align		4
.L_230:
        /*01a8*/ 	.byte	0x04, 0x36
        /*01aa*/ 	.short	(.L_232 - .L_231)
.L_231:
        /*01ac*/ 	.word	0x00000008
.L_232:


//--------------------- .nv.info._ZN3cub18CUB_300001_SM_10006detail6reduce28DeviceReduceSingleTileKernelINS2_10policy_hubIdjN4cuda3std3__44plusIdEEE10Policy1000EN6thrust24THRUST_300001_SM_1000_NS17counting_iteratorIdNSD_11use_defaultESF_SF_EEPdjS9_dd12calculate_piIdEEEvT0_T1_T2_T3_T4_T6_ --------------------------
	.section	.nv.info._ZN3cub18CUB_300001_SM_10006detail6reduce28DeviceReduceSingleTileKernelINS2_10policy_hubIdjN4cuda3std3__44plusIdEEE10Policy1000EN6thrust24THRUST_300001_SM_1000_NS17counting_iteratorIdNSD_11use_defaultESF_SF_EEPdjS9_dd12calculate_piIdEEEvT0_T1_T2_T3_T4_T6_,"",@"SHT_CUDA_INFO"
	.sectionflags	@""
	.align	4


	//----- nvinfo : EIATTR_CUDA_API_VERSION
	.align		4
        /*0000*/ 	.byte	0x04, 0x37
        /*0002*/ 	.short	(.L_234 - .L_233)
.L_233:
        /*0004*/ 	.word	0x00000082


	//----- nvinfo : EIATTR_KPARAM_INFO
	.align		4
.L_234:
        /*0008*/ 	.byte	0x04, 0x17
        /*000a*/ 	.short	(.L_236 - .L_235)
.L_235:
        /*000c*/ 	.word	0x00000000
        /*0010*/ 	.short	0x0005
        /*0012*/ 	.short	0x0020
        /*0014*/ 	.byte	0x00, 0xf0, 0x21, 0x00


	//----- nvinfo : EIATTR_KPARAM_INFO
	.align		4
.L_236:
        /*0018*/ 	.byte	0x04, 0x17
        /*001a*/ 	.short	(.L_238 - .L_237)
.L_237:
        /*001c*/ 	.word	0x00000000
        /*0020*/ 	.short	0x0004
        /*0022*/ 	.short	0x0018
        /*0024*/ 	.byte	0x00, 0xf0, 0x21, 0x00


	//----- nvinfo : EIATTR_KPARAM_INFO
	.align		4
.L_238:
        /*0028*/ 	.byte	0x04, 0x17
        /*002a*/ 	.short	(.L_240 - .L_239)
.L_239:
        /*002c*/ 	.word	0x00000000
        /*0030*/ 	.short	0x0003
        /*0032*/ 	.short	0x0014
        /*0034*/ 	.byte	0x00, 0xf0, 0x05, 0x00


	//----- nvinfo : EIATTR_KPARAM_INFO
	.align		4
.L_240:
        /*0038*/ 	.byte	0x04, 0x17
        /*003a*/ 	.short	(.L_242 - .L_241)
.L_241:
        /*003c*/ 	.word	0x00000000
        /*0040*/ 	.short	0x0002
        /*0042*/ 	.short	0x0010
        /*0044*/ 	.byte	0x00, 0xf0, 0x11, 0x00


	//----- nvinfo : EIATTR_KPARAM_INFO
	.align		4
.L_242:
        /*0048*/ 	.byte	0x04, 0x17
        /*004a*/ 	.short	(.L_244 - .L_243)
.L_243:
        /*004c*/ 	.word	0x00000000
        /*0050*/ 	.short	0x0001
        /*0052*/ 	.short	0x0008
        /*0054*/ 	.byte	0x00, 0xf5, 0x21, 0x00


	//----- nvinfo : EIATTR_KPARAM_INFO
	.align		4
.L_244:
        /*0058*/ 	.byte	0x04, 0x17
        /*005a*/ 	.short	(.L_246 - .L_245)
.L_245:
        /*005c*/ 	.word	0x00000000
        /*0060*/ 	.short	0x0000
        /*0062*/ 	.short	0x0000
        /*0064*/ 	.byte	0x00, 0xf0, 0x21, 0x00


	//----- nvinfo : EIATTR_SPARSE_MMA_MASK
	.align		4
.L_246:
        /*0068*/ 	.byte	0x03, 0x50
        /*006a*/ 	.short	0x0000


	//----- nvinfo : EIATTR_MAXREG_COUNT
	.align		4
        /*006c*/ 	.byte	0x03, 0x1b
        /*006e*/ 	.short	0x0060


	//----- nvinfo : EIATTR_NUM_BARRIERS
	.align		4
        /*0070*/ 	.byte	0x02, 0x4c
        /*0072*/ 	.byte	0x01
	.zero		1


	//----- nvinfo : EIATTR_MERCURY_ISA_VERSION
	.align		4
        /*0074*/ 	.byte	0x03, 0x5f
        /*0076*/ 	.short	0x0101


	//----- nvinfo : EIATTR_COOP_GROUP_MASK_REGIDS
	.align		4
        /*0078*/ 	.byte	0x04, 0x29
        /*007a*/ 	.short	(.L_248 - .L_247)


	//   ....[0]....
.L_247:
        /*007c*/ 	.word	0xffffffff


	//   ....[1]....
        /*0080*/ 	.word	0xffffffff


	//   ....[2]....
        /*0084*/ 	.word	0xffffffff


	//   ....[3]....
        /*0088*/ 	.word	0xffffffff


	//   ....[4]....
        /*008c*/ 	.word	0xffffffff


	//   ....[5]....
        /*0090*/ 	.word	0xffffffff


	//   ....[6]....
        /*0094*/ 	.word	0xffffffff


	//   ....[7]....
        /*0098*/ 	.word	0xffffffff


	//   ....[8]....
        /*009c*/ 	.word	0xffffffff


	//   ....[9]....
        /*00a0*/ 	.word	0xffffffff


	//   ....[10]....
        /*00a4*/ 	.word	0xffffffff


	//   ....[11]....
        /*00a8*/ 	.word	0xffffffff


	//   ....[12]....
        /*00ac*/ 	.word	0xffffffff


	//   ....[13]....
        /*00b0*/ 	.word	0xffffffff


	//   ....[14]....
        /*00b4*/ 	.word	0xffffffff


	//   ....[15]....
        /*00b8*/ 	.word	0xffffffff


	//   ....[16]....
        /*00bc*/ 	.word	0xffffffff


	//   ....[17]....
        /*00c0*/ 	.word	0xffffffff


	//   ....[18]....
        /*00c4*/ 	.word	0xffffffff


	//   ....[19]....
        /*00c8*/ 	.word	0xffffffff


	//   ....[20]....
        /*00cc*/ 	.word	0xffffffff


	//   ....[21]....
        /*00d0*/ 	.word	0xffffffff


	//   ....[22]....
        /*00d4*/ 	.word	0xffffffff


	//   ....[23]....
        /*00d8*/ 	.word	0xffffffff


	//   ....[24]....
        /*00dc*/ 	.word	0xffffffff


	//   ....[25]....
        /*00e0*/ 	.word	0xffffffff


	//   ....[26]....
        /*00e4*/ 	.word	0xffffffff


	//   ....[27]....
        /*00e8*/ 	.word	0xffffffff


	//   ....[28]....
        /*00ec*/ 	.word	0xffffffff


	//   ....[29]....
        /*00f0*/ 	.word	0xffffffff


	//----- nvinfo : EIATTR_COOP_GROUP_INSTR_OFFSETS
	.align		4
.L_248:
        /*00f4*/ 	.byte	0x04, 0x28
        /*00f6*/ 	.short	(.L_250 - .L_249)


	//   ....[0]....
.L_249:
        /*00f8*/ 	.word	0x00000d00


	//   ....[1]....
        /*00fc*/ 	.word	0x00000d10


	//   ....[2]....
        /*0100*/ 	.word	0x00000d80


	//   ....[3]....
        /*0104*/ 	.word	0x00000db0


	//   ....[4]....
        /*0108*/ 	.word	0x00000e20


	//   ....[5]....
        /*010c*/ 	.word	0x00000e40


	//   ....[6]....
        /*0110*/ 	.word	0x00000ea0


	//   ....[7]....
        /*0114*/ 	.word	0x00000eb0


	//   ....[8]....
        /*0118*/ 	.word	0x00000f00


	//   ....[9]....
        /*011c*/ 	.word	0x00000f10


	//   ....[10]....
        /*0120*/ 	.word	0x00001210


	//   ....[11]....
        /*0124*/ 	.word	0x00001220


	//   ....[12]....
        /*0128*/ 	.word	0x000012b0


	//   ....[13]....
        /*012c*/ 	.word	0x000012c0


	//   ....[14]....
        /*0130*/ 	.word	0x00001320


	//   ....[15]....
        /*0134*/ 	.word	0x00001330


	//   ....[16]....
        /*0138*/ 	.word	0x00001380


	//   ....[17]....
        /*013c*/ 	.word	0x000013a0


	//   ....[18]....
        /*0140*/ 	.word	0x00001410


	//   ....[19]....
        /*0144*/ 	.word	0x00001440


	//   ....[20]....
        /*0148*/ 	.word	0x00003f50


	//   ....[21]....
        /*014c*/ 	.word	0x00003f60


	//   ....[22]....
        /*0150*/ 	.word	0x00003fd0


	//   ....[23]....
        /*0154*/ 	.word	0x00003fe0


	//   ....[24]....
        /*0158*/ 	.word	0x00004040


	//   ....[25]....
        /*015c*/ 	.word	0x00004050


	//   ....[26]....
        /*0160*/ 	.word	0x000040a0


	//   ....[27]....
        /*0164*/ 	.word	0x000040d0


	//   ....[28]....
        /*0168*/ 	.word	0x00004150


	//   ....[29]....
        /*016c*/ 	.word	0x00004160


	//----- nvinfo : EIATTR_VRC_CTA_INIT_COUNT
	.align		4
.L_250:
        /*0170*/ 	.byte	0x02, 0x4a
	.zero		1
	.zero		1


	//----- nvinfo : EIATTR_EXIT_INSTR_OFFSETS
	.align		4
        /*0174*/ 	.byte	0x04, 0x1c
        /*0176*/ 	.short	(.L_252 - .L_251)


	//   ....[0]....
.L_251:
        /*0178*/ 	.word	0x00000070


	//   ....[1]....
        /*017c*/ 	.word	0x000000b0


	//   ....[2]....
        /*0180*/ 	.word	0x000043f0


	//   ....[3]....
        /*0184*/ 	.word	0x00004440


	//----- nvinfo : EIATTR_MAX_THREADS
	.align		4
.L_252:
        /*0188*/ 	.byte	0x04, 0x05
        /*018a*/ 	.short	(.L_254 - .L_253)
.L_253:
        /*018c*/ 	.word	0x00000280
        /*0190*/ 	.word	0x00000001
        /*0194*/ 	.word	0x00000001


	//----- nvinfo : EIATTR_CRS_STACK_SIZE
	.align		4
.L_254:
        /*0198*/ 	.byte	0x04, 0x1e
        /*019a*/ 	.short	(.L_256 - .L_255)
.L_255:
        /*019c*/ 	.word	0x00000000


	//----- nvinfo : EIATTR_CBANK_PARAM_SIZE
	.align		4
.L_256:
        /*01a0*/ 	.byte	0x03, 0x19
        /*01a2*/ 	.short	0x0028


	//----- nvinfo : EIATTR_PARAM_CBANK
	.align		4
        /*01a4*/ 	.byte	0x04, 0x0a
        /*01a6*/ 	.short	(.L_258 - .L_257)
	.align		4
.L_257:
        /*01a8*/ 	.word	index@(.nv.constant0._ZN3cub18CUB_300001_SM_10006detail6reduce28DeviceReduceSingleTileKernelINS2_10policy_hubIdjN4cuda3std3__44plusIdEEE10Policy1000EN6thrust24THRUST_300001_SM_1000_NS17counting_iteratorIdNSD_11use_defaultESF_SF_EEPdjS9_dd12calculate_piIdEEEvT0_T1_T2_T3_T4_T6_)
        /*01ac*/ 	.short	0x0380
        /*01ae*/ 	.short	0x0028


	//----- nvinfo : EIATTR_SW_WAR
	.align		4
.L_258:
        /*01b0*/ 	.byte	0x04, 0x36
        /*01b2*/ 	.short	(.L_260 - .L_259)
.L_259:
        /*01b4*/ 	.word	0x00000008
.L_260:


//--------------------- .nv.info._ZN3cub18CUB_300001_SM_10006detail11EmptyKernelIvEEvv --------------------------
	.section	.nv.info._ZN3cub18CUB_300001_SM_10006detail11EmptyKernelIvEEvv,"",@"SHT_CUDA_INFO"
	.sectionflags	@""
	.align	4


	//----- nvinfo : EIATTR_CUDA_API_VERSION
	.align		4
        /*0000*/ 	.byte	0x04, 0x37
        /*0002*/ 	.short	(.L_262 - .L_261)
.L_261:
        /*0004*/ 	.word	0x00000082


	//----- nvinfo : EIATTR_SPARSE_MMA_MASK
	.align		4
.L_262:
        /*0008*/ 	.byte	0x03, 0x50
        /*000a*/ 	.short	0x0000


	//----- nvinfo : EIATTR_MAXREG_COUNT
	.align		4
        /*000c*/ 	.byte	0x03, 0x1b
        /*000e*/ 	.short	0x00ff


	//----- nvinfo : EIATTR_MERCURY_ISA_VERSION
	.align		4
        /*0010*/ 	.byte	0x03, 0x5f
        /*0012*/ 	.short	0x0101


	//----- nvinfo : EIATTR_VRC_CTA_INIT_COUNT
	.align		4
        /*0014*/ 	.byte	0x02, 0x4a
	.zero		1
	.zero		1


	//----- nvinfo : EIATTR_EXIT_INSTR_OFFSETS
	.align		4
        /*0018*/ 	.byte	0x04, 0x1c
        /*001a*/ 	.short	(.L_264 - .L_263)


	//   ....[0]....
.L_263:
        /*001c*/ 	.word	0x00000010


	//----- nvinfo : EIATTR_SW_WAR
	.align		4
.L_264:
        /*0020*/ 	.byte	0x04, 0x36
        /*0022*/ 	.short	(.L_266 - .L_265)
.L_265:
        /*0024*/ 	.word	0x00000008
.L_266:


//--------------------- .nv.callgraph             --------------------------
	.section	.nv.callgraph,"",@"SHT_CUDA_CALLGRAPH"
	.align	4
	.sectionentsize	8
	.align		4
        /*0000*/ 	.word	0x00000000
	.align		4
        /*0004*/ 	.word	0xffffffff
	.align		4
        /*0008*/ 	.word	0x00000000
	.align		4
        /*000c*/ 	.word	0xfffffffe
	.align		4
        /*0010*/ 	.word	0x00000000
	.align		4
        /*0014*/ 	.word	0xfffffffd
	.align		4
        /*0018*/ 	.word	0x00000000
	.align		4
        /*001c*/ 	.word	0xfffffffc


//--------------------- .nv.constant4             --------------------------
	.section	.nv.constant4,"a",@progbits
	.align	8
	.align		8
.nv.constant4:
        /*0000*/ 	.dword	_ZN34_INTERNAL_c81be50c_4_k_cu_73a1bb044cuda3std3__45__cpo5beginE
	.align		8
        /*0008*/ 	.dword	_ZN34_INTERNAL_c81be50c_4_k_cu_73a1bb044cuda3std3__45__cpo3endE
	.align		8
        /*0010*/ 	.dword	_ZN34_INTERNAL_c81be50c_4_k_cu_73a1bb044cuda3std3__45__cpo6cbeginE
	.align		8
        /*0018*/ 	.dword	_ZN34_INTERNAL_c81be50c_4_k_cu_73a1bb044cuda3std3__45__cpo4cendE
	.align		8
        /*0020*/ 	.dword	_ZN34_INTERNAL_c81be50c_4_k_cu_73a1bb044cuda3std3__45__cpo6rbeginE
	.align		8
        /*0028*/ 	.dword	_ZN34_INTERNAL_c81be50c_4_k_cu_73a1bb044cuda3std3__45__cpo4rendE
	.align		8
        /*0030*/ 	.dword	_ZN34_INTERNAL_c81be50c_4_k_cu_73a1bb044cuda3std3__45__cpo7crbeginE
	.align		8
        /*0038*/ 	.dword	_ZN34_INTERNAL_c81be50c_4_k_cu_73a1bb044cuda3std3__45__cpo5crendE
	.align		8
        /*0040*/ 	.dword	_ZN34_INTERNAL_c81be50c_4_k_cu_73a1bb044cuda3std3__436_GLOBAL__N__c81be50c_4_k_cu_73a1bb046ignoreE
	.align		8
        /*0048*/ 	.dword	_ZN34_INTERNAL_c81be50c_4_k_cu_73a1bb044cuda3std3__419piecewise_constructE
	.align		8
        /*0050*/ 	.dword	_ZN34_INTERNAL_c81be50c_4_k_cu_73a1bb044cuda3std3__48in_placeE
	.align		8
        /*0058*/ 	.dword	_ZN34_INTERNAL_c81be50c_4_k_cu_73a1bb044cuda3std3__420unreachable_sentinelE
	.align		8
        /*0060*/ 	.dword	_ZN34_INTERNAL_c81be50c_4_k_cu_73a1bb044cuda3std3__47nulloptE
	.align		8
        /*0068*/ 	.dword	_ZN34_INTERNAL_c81be50c_4_k_cu_73a1bb044cuda3std3__48unexpectE
	.align		8
        /*0070*/ 	.dword	_ZN34_INTERNAL_c81be50c_4_k_cu_73a1bb044cuda3std6ranges3__45__cpo4swapE
	.align		8
        /*0078*/ 	.dword	_ZN34_INTERNAL_c81be50c_4_k_cu_73a1bb044cuda3std6ranges3__45__cpo9iter_moveE
	.align		8
        /*0080*/ 	.dword	_ZN34_INTERNAL_c81be50c_4_k_cu_73a1bb044cuda3std6ranges3__45__cpo5beginE
	.align		8
        /*0088*/ 	.dword	_ZN34_INTERNAL_c81be50c_4_k_cu_73a1bb044cuda3std6ranges3__45__cpo3endE
	.align		8
        /*0090*/ 	.dword	_ZN34_INTERNAL_c81be50c_4_k_cu_73a1bb044cuda3std6ranges3__45__cpo6cbeginE
	.align		8
        /*0098*/ 	.dword	_ZN34_INTERNAL_c81be50c_4_k_cu_73a1bb044cuda3std6ranges3__45__cpo4cendE
	.align		8
        /*00a0*/ 	.dword	_ZN34_INTERNAL_c81be50c_4_k_cu_73a1bb044cuda3std6ranges3__45__cpo7advanceE
	.align		8
        /*00a8*/ 	.dword	_ZN34_INTERNAL_c81be50c_4_k_cu_73a1bb044cuda3std6ranges3__45__cpo9iter_swapE
	.align		8
        /*00b0*/ 	.dword	_ZN34_INTERNAL_c81be50c_4_k_cu_73a1bb044cuda3std6ranges3__45__cpo4nextE
	.align		8
        /*00b8*/ 	.dword	_ZN34_INTERNAL_c81be50c_4_k_cu_73a1bb044cuda3std6ranges3__45__cpo4prevE
	.align		8
        /*00c0*/ 	.dword	_ZN34_INTERNAL_c81be50c_4_k_cu_73a1bb044cuda3std6ranges3__45__cpo4dataE
	.align		8
        /*00c8*/ 	.dword	_ZN34_INTERNAL_c81be50c_4_k_cu_73a1bb044cuda3std6ranges3__45__cpo5cdataE
	.align		8
        /*00d0*/ 	.dword	_ZN34_INTERNAL_c81be50c_4_k_cu_73a1bb044cuda3std6ranges3__45__cpo4sizeE
	.align		8
        /*00d8*/ 	.dword	_ZN34_INTERNAL_c81be50c_4_k_cu_73a1bb044cuda3std6ranges3__45__cpo5ssizeE
	.align		8
        /*00e0*/ 	.dword	_ZN34_INTERNAL_c81be50c_4_k_cu_73a1bb044cuda3std6ranges3__45__cpo8distanceE
	.align		8
        /*00e8*/ 	.dword	_ZN34_INTERNAL_c81be50c_4_k_cu_73a1bb046thrust24THRUST_300001_SM_1000_NS8cuda_cub3parE
	.align		8
        /*00f0*/ 	.dword	_ZN34_INTERNAL_c81be50c_4_k_cu_73a1bb046thrust24THRUST_300001_SM_1000_NS8cuda_cub10par_nosyncE
	.align		8
        /*00f8*/ 	.dword	_ZN34_INTERNAL_c81be50c_4_k_cu_73a1bb046thrust24THRUST_300001_SM_1000_NS6system6detail10sequential3seqE
	.align		8
        /*0100*/ 	.dword	_ZN34_INTERNAL_c81be50c_4_k_cu_73a1bb046thrust24THRUST_300001_SM_1000_NS12placeholders2_1E
	.align		8
        /*0108*/ 	.dword	_ZN34_INTERNAL_c81be50c_4_k_cu_73a1bb046thrust24THRUST_300001_SM_1000_NS12placeholders2_2E
	.align		8
        /*0110*/ 	.dword	_ZN34_INTERNAL_c81be50c_4_k_cu_73a1bb046thrust24THRUST_300001_SM_1000_NS12placeholders2_3E
	.align		8
        /*0118*/ 	.dword	_ZN34_INTERNAL_c81be50c_4_k_cu_73a1bb046thrust24THRUST_300001_SM_1000_NS12placeholders2_4E
	.align		8
        /*0120*/ 	.dword	_ZN34_INTERNAL_c81be50c_4_k_cu_73a1bb046thrust24THRUST_300001_SM_1000_NS12placeholders2_5E
	.align		8
        /*0128*/ 	.dword	_ZN34_INTERNAL_c81be50c_4_k_cu_73a1bb046thrust24THRUST_300001_SM_1000_NS12placeholders2_6E
	.align		8
        /*0130*/ 	.dword	_ZN34_INTERNAL_c81be50c_4_k_cu_73a1bb046thrust24THRUST_300001_SM_1000_NS12placeholders2_7E
	.align		8
        /*0138*/ 	.dword	_ZN34_INTERNAL_c81be50c_4_k_cu_73a1bb046thrust24THRUST_300001_SM_1000_NS12placeholders2_8E
	.align		8
        /*0140*/ 	.dword	_ZN34_INTERNAL_c81be50c_4_k_cu_73a1bb046thrust24THRUST_300001_SM_1000_NS12placeholders2_9E
	.align		8
        /*0148*/ 	.dword	_ZN34_INTERNAL_c81be50c_4_k_cu_73a1bb046thrust24THRUST_300001_SM_1000_NS12placeholders3_10E
	.align		8
        /*0150*/ 	.dword	_ZN34_INTERNAL_c81be50c_4_k_cu_73a1bb046thrust24THRUST_300001_SM_1000_NS3seqE


//--------------------- .text._ZN3cub18CUB_300001_SM_10006detail6reduce28DeviceReduceSingleTileKernelINS2_10policy_hubIdyN4cuda3std3__44plusIdEEE10Policy1000EPdSC_iS9_ddNS7_10__identityEEEvT0_T1_T2_T3_T4_T6_ --------------------------
	.section	.text._ZN3cub18CUB_300001_SM_10006detail6reduce28DeviceReduceSingleTileKernelINS2_10policy_hubIdyN4cuda3std3__44plusIdEEE10Policy1000EPdSC_iS9_ddNS7_10__identityEEEvT0_T1_T2_T3_T4_T6_,"ax",@progbits
	.align	128
        .global         _ZN3cub18CUB_300001_SM_10006detail6reduce28DeviceReduceSingleTileKernelINS2_10policy_hubIdyN4cuda3std3__44plusIdEEE10Policy1000EPdSC_iS9_ddNS7_10__identityEEEvT0_T1_T2_T3_T4_T6_
        .type           _ZN3cub18CUB_300001_SM_10006detail6reduce28DeviceReduceSingleTileKernelINS2_10policy_hubIdyN4cuda3std3__44plusIdEEE10Policy1000EPdSC_iS9_ddNS7_10__identityEEEvT0_T1_T2_T3_T4_T6_,@function
        .size           _ZN3cub18CUB_300001_SM_10006detail6reduce28DeviceReduceSingleTileKernelINS2_10policy_hubIdyN4cuda3std3__44plusIdEEE10Policy1000EPdSC_iS9_ddNS7_10__identityEEEvT0_T1_T2_T3_T4_T6_,(.L_x_383 - _ZN3cub18CUB_300001_SM_10006detail6reduce28DeviceReduceSingleTileKernelINS2_10policy_hubIdyN4cuda3std3__44plusIdEEE10Policy1000EPdSC_iS9_ddNS7_10__identityEEEvT0_T1_T2_T3_T4_T6_)
        .other          _ZN3cub18CUB_300001_SM_10006detail6reduce28DeviceReduceSingleTileKernelINS2_10policy_hubIdyN4cuda3std3__44plusIdEEE10Policy1000EPdSC_iS9_ddNS7_10__identityEEEvT0_T1_T2_T3_T4_T6_,@"STO_CUDA_ENTRY STV_DEFAULT"
_ZN3cub18CUB_300001_SM_10006detail6reduce28DeviceReduceSingleTileKernelINS2_10policy_hubIdyN4cuda3std3__44plusIdEEE10Policy1000EPdSC_iS9_ddNS7_10__identityEEEvT0_T1_T2_T3_T4_T6_:
.text._ZN3cub18CUB_300001_SM_10006detail6reduce28DeviceReduceSingleTileKernelINS2_10policy_hubIdyN4cuda3std3__44plusIdEEE10Policy1000EPdSC_iS9_ddNS7_10__identityEEEvT0_T1_T2_T3_T4_T6_:
[----:B------:R-:W-:Y:S01]  /*0000*/  LDC R1, c[0x0][0x37c] ;  /* 0x0000df00ff017b82 */ /* 0x000fe20000000800 */
[----:B------:R-:W0:Y:S01]  /*0010*/  LDCU UR4, c[0x0][0x390] ;  /* 0x00007200ff0477ac */ /* 0x000e220008000800 */
[----:B------:R-:W1:Y:S01]  /*0020*/  LDCU.64 UR6, c[0x0][0x358] ;  /* 0x00006b00ff0677ac */ /* 0x000e620008000a00 */
[----:B0-----:R-:W-:-:S05]  /*0030*/  IMAD.U32 R4, RZ, RZ, UR4 ;  /* 0x00000004ff047e24 */ /* 0x001fca000f8e00ff */
[----:B------:R-:W-:-:S13]  /*0040*/  ISETP.NE.AND P0, PT, R4, RZ, PT ;  /* 0x000000ff0400720c */ /* 0x000fda0003f05270 */
[----:B-1----:R-:W-:Y:S05]  /*0050*/  @P0 BRA `(.L_x_0) ;  /* 0x00000000001c0947 */ /* 0x002fea0003800000 */
[----:B------:R-:W0:Y:S02]  /*0060*/  S2R R0, SR_TID.X ;  /* 0x0000000000007919 */ /* 0x000e240000002100 */
[----:B0-----:R-:W-:-:S13]  /*0070*/  ISETP.NE.AND P0, PT, R0, RZ, PT ;  /* 0x000000ff0000720c */ /* 0x001fda0003f05270 */
[----:B------:R-:W-:Y:S05]  /*0080*/  @P0 EXIT ;  /* 0x000000000000094d */ /* 0x000fea0003800000 */
[----:B------:R-:W0:Y:S08]  /*0090*/  LDC.64 R2, c[0x0][0x388] ;  /* 0x0000e200ff027b82 */ /* 0x000e300000000a00 */
[----:B------:R-:W0:Y:S02]  /*00a0*/  LDC.64 R4, c[0x0][0x398] ;  /* 0x0000e600ff047b82 */ /* 0x000e240000000a00 */
[----:B0-----:R-:W-:Y:S01]  /*00b0*/  STG.E.64 desc[UR6][R2.64], R4 ;  /* 0x0000000402007986 */ /* 0x001fe2000c101b06 */
[----:B------:R-:W-:Y:S05]  /*00c0*/  EXIT ;  /* 0x000000000000794d */ /* 0x000fea0003800000 */
.L_x_0:
[----:B------:R-:W-:Y:S01]  /*00d0*/  ISETP.GT.AND P0, PT, R4, 0xdff, PT ;  /* 0x00000dff0400780c */ /* 0x000fe20003f04270 */
[----:B------:R-:W-:-:S12]  /*00e0*/  BSSY.RECONVERGENT B0, `(.L_x_1) ;  /* 0x0000242000007945 */ /* 0x000fd80003800200 */
[----:B------:R-:W-:Y:S05]  /*00f0*/  @P0 BRA `(.L_x_2) ;  /* 0x0000001400180947 */ /* 0x000fea0003800000 */
[----:B------:R-:W0:Y:S01]  /*0100*/  S2R R5, SR_TID.X ;  /* 0x0000000000057919 */ /* 0x000e220000002100 */
[----:B------:R-:W-:Y:S01]  /*0110*/  BSSY.RECONVERGENT B1, `(.L_x_3) ;  /* 0x0000009000017945 */ /* 0x000fe20003800200 */
[----:B------:R-:W-:Y:S02]  /*0120*/  CS2R R2, SRZ ;  /* 0x0000000000027805 */ /* 0x000fe4000001ff00 */
[----:B0-----:R-:W-:Y:S01]  /*0130*/  ISETP.GE.AND P0, PT, R5, R4, PT ;  /* 0x000000040500720c */ /* 0x001fe20003f06270 */
[----:B------:R-:W-:-:S12]  /*0140*/  IMAD.MOV.U32 R7, RZ, RZ, R5 ;  /* 0x000000ffff077224 */ /* 0x000fd800078e0005 */
[----:B------:R-:W-:Y:S05]  /*0150*/  @P0 BRA `(.L_x_4) ;  /* 0x0000000000100947 */ /* 0x000fea0003800000 */
[----:B------:R-:W0:Y:S02]  /*0160*/  LDC.64 R2, c[0x0][0x380] ;  /* 0x0000e000ff027b82 */ /* 0x000e240000000a00 */
[----:B0-----:R-:W-:-:S06]  /*0170*/  IMAD.WIDE.U32 R2, R5, 0x8, R2 ;  /* 0x0000000805027825 */ /* 0x001fcc00078e0002 */
[----:B------:R-:W5:Y:S01]  /*0180*/  LDG.E.64.CONSTANT R2, desc[UR6][R2.64] ;  /* 0x0000000602027981 */ /* 0x000f62000c1e9b00 */
[----:B------:R-:W-:-:S07]  /*0190*/  VIADD R7, R5, 0x200 ;  /* 0x0000020005077836 */ /* 0x000fce0000000000 */
.L_x_4:
[----:B------:R-:W-:Y:S05]  /*01a0*/  BSYNC.RECONVERGENT B1 ;  /* 0x0000000000017941 */ /* 0x000fea0003800200 */
.L_x_3:
[----:B------:R-:W-:Y:S01]  /*01b0*/  ISETP.GE.AND P0, PT, R7, R4, PT ;  /* 0x000000040700720c */ /* 0x000fe20003f06270 */
[----:B------:R-:W-:-:S12]  /*01c0*/  BSSY.RECONVERGENT B1, `(.L_x_5) ;  /* 0x0000076000017945 */ /* 0x000fd80003800200 */
[----:B------:R-:W-:Y:S05]  /*01d0*/  @P0 BRA `(.L_x_6) ;  /* 0x0000000400d00947 */ /* 0x000fea0003800000 */
[----:B------:R-:W-:Y:S01]  /*01e0*/  LOP3.LUT R9, RZ, R7, RZ, 0x33, !PT ;  /* 0x00000007ff097212 */ /* 0x000fe200078e33ff */
[----:B------:R-:W-:Y:S04]  /*01f0*/  BSSY.RECONVERGENT B2, `(.L_x_7) ;  /* 0x0000017000027945 */ /* 0x000fe80003800200 */
[----:B------:R-:W-:-:S05]  /*0200*/  IMAD.IADD R0, R9, 0x1, R4 ;  /* 0x0000000109007824 */ /* 0x000fca00078e0204 */
[C---:B------:R-:W-:Y:S02]  /*0210*/  LOP3.LUT R6, R0.reuse, 0x600, RZ, 0xc0, !PT ;  /* 0x0000060000067812 */ /* 0x040fe400078ec0ff */
[----:B------:R-:W-:Y:S02]  /*0220*/  ISETP.GE.U32.AND P0, PT, R0, 0x600, PT ;  /* 0x000006000000780c */ /* 0x000fe40003f06070 */
[----:B------:R-:W-:-:S13]  /*0230*/  ISETP.NE.AND P1, PT, R6, 0x600, PT ;  /* 0x000006000600780c */ /* 0x000fda0003f25270 */
[----:B------:R-:W-:Y:S05]  /*0240*/  @!P1 BRA `(.L_x_8) ;  /* 0x0000000000449947 */ /* 0x000fea0003800000 */
[----:B------:R-:W0:Y:S01]  /*0250*/  LDC.64 R8, c[0x0][0x380] ;  /* 0x0000e000ff087b82 */ /* 0x000e220000000a00 */
[----:B------:R-:W-:-:S04]  /*0260*/  LEA.HI R0, R0, 0x1, RZ, 0x17 ;  /* 0x0000000100007811 */ /* 0x000fc800078fb8ff */
[----:B------:R-:W-:-:S05]  /*0270*/  LOP3.LUT R0, R0, 0x3, RZ, 0xc0, !PT ;  /* 0x0000000300007812 */ /* 0x000fca00078ec0ff */
[----:B------:R-:W-:Y:S02]  /*0280*/  IMAD.MOV R0, RZ, RZ, -R0 ;  /* 0x000000ffff007224 */ /* 0x000fe400078e0a00 */
[----:B0-----:R-:W-:-:S04]  /*0290*/  IMAD.WIDE.U32 R8, R7, 0x8, R8 ;  /* 0x0000000807087825 */ /* 0x001fc800078e0008 */
[----:B------:R-:W-:Y:S02]  /*02a0*/  IMAD.MOV.U32 R6, RZ, RZ, R8 ;  /* 0x000000ffff067224 */ /* 0x000fe400078e0008 */
[----:B------:R-:W-:-:S07]  /*02b0*/  IMAD.MOV.U32 R11, RZ, RZ, R9 ;  /* 0x000000ffff0b7224 */ /* 0x000fce00078e0009 */
.L_x_9:
[----:B------:R-:W-:Y:S02]  /*02c0*/  IMAD.MOV.U32 R8, RZ, RZ, R6 ;  /* 0x000000ffff087224 */ /* 0x000fe400078e0006 */
[----:B------:R-:W-:-:S06]  /*02d0*/  IMAD.MOV.U32 R9, RZ, RZ, R11 ;  /* 0x000000ffff097224 */ /* 0x000fcc00078e000b */
[----:B------:R-:W2:Y:S01]  /*02e0*/  LDG.E.64.CONSTANT R8, desc[UR6][R8.64] ;  /* 0x0000000608087981 */ /* 0x000ea2000c1e9b00 */
[----:B------:R-:W-:Y:S01]  /*02f0*/  VIADD R0, R0, 0x1 ;  /* 0x0000000100007836 */ /* 0x000fe20000000000 */
[----:B------:R-:W-:Y:S01]  /*0300*/  IADD3 R6, P2, PT, R6, 0x1000, RZ ;  /* 0x0000100006067810 */ /* 0x000fe20007f5e0ff */
[----:B------:R-:W-:-:S03]  /*0310*/  VIADD R7, R7, 0x200 ;  /* 0x0000020007077836 */ /* 0x000fc60000000000 */
[----:B------:R-:W-:Y:S01]  /*0320*/  ISETP.NE.AND P1, PT, R0, RZ, PT ;  /* 0x000000ff0000720c */ /* 0x000fe20003f25270 */
[----:B------:R-:W-:Y:S01]  /*0330*/  IMAD.X R11, RZ, RZ, R11, P2 ;  /* 0x000000ffff0b7224 */ /* 0x000fe200010e060b */
[----:B--2--5:R-:W-:-:S11]  /*0340*/  DADD R2, R8, R2 ;  /* 0x0000000008027229 */ /* 0x024fd60000000002 */
[----:B------:R-:W-:Y:S05]  /*0350*/  @P1 BRA `(.L_x_9) ;  /* 0xfffffffc00d81947 */ /* 0x000fea000383ffff */
.L_x_8:
[----:B------:R-:W-:Y:S05]  /*0360*/  BSYNC.RECONVERGENT B2 ;  /* 0x0000000000027941 */ /* 0x000fea0003800200 */
.L_x_7:
[----:B------:R-:W-:Y:S05]  /*0370*/  @!P0 BRA `(.L_x_6) ;  /* 0x0000000400688947 */ /* 0x000fea0003800000 */
[----:B------:R-:W-:Y:S01]  /*0380*/  IMAD.IADD R0, R4, 0x1, -R7 ;  /* 0x0000000104007824 */ /* 0x000fe200078e0a07 */
[----:B------:R-:W-:Y:S01]  /*0390*/  BSSY.RECONVERGENT B2, `(.L_x_10) ;  /* 0x0000031000027945 */ /* 0x000fe20003800200 */
[----:B------:R-:W-:-:S03]  /*03a0*/  PLOP3.LUT P0, PT, PT, PT, PT, 0x80, 0x8 ;  /* 0x000000000008781c */ /* 0x000fc60003f0f070 */
[----:B------:R-:W-:-:S13]  /*03b0*/  ISETP.GT.AND P1, PT, R0, 0x1800, PT ;  /* 0x000018000000780c */ /* 0x000fda0003f24270 */
[----:B------:R-:W-:Y:S05]  /*03c0*/  @!P1 BRA `(.L_x_11) ;  /* 0x0000000000b49947 */ /* 0x000fea0003800000 */
[----:B------:R-:W-:Y:S01]  /*03d0*/  PLOP3.LUT P0, PT, PT, PT, PT, 0x8, 0x80 ;  /* 0x000000000080781c */ /* 0x000fe20003f0e170 */
[----:B------:R-:W-:-:S12]  /*03e0*/  VIADD R0, R4, 0xffffe800 ;  /* 0xffffe80004007836 */ /* 0x000fd80000000000 */
.L_x_12:
[----:B------:R-:W0:Y:S02]  /*03f0*/  LDC.64 R32, c[0x0][0x380] ;  /* 0x0000e000ff207b82 */ /* 0x000e240000000a00 */
[----:B0-----:R-:W-:-:S05]  /*0400*/  IMAD.WIDE R14, R7, 0x8, R32 ;  /* 0x00000008070e7825 */ /* 0x001fca00078e0220 */
[----:B------:R-:W2:Y:S04]  /*0410*/  LDG.E.64.CONSTANT R8, desc[UR6][R14.64] ;  /* 0x000000060e087981 */ /* 0x000ea8000c1e9b00 */
[----:B------:R-:W3:Y:S04]  /*0420*/  LDG.E.64.CONSTANT R10, desc[UR6][R14.64+0x1000] ;  /* 0x001000060e0a7981 */ /* 0x000ee8000c1e9b00 */
[----:B------:R-:W4:Y:S01]  /*0430*/  LDG.E.64.CONSTANT R12, desc[UR6][R14.64+0x2000] ;  /* 0x002000060e0c7981 */ /* 0x000f22000c1e9b00 */
[----:B------:R-:W-:-:S03]  /*0440*/  VIADD R41, R7, 0x800 ;  /* 0x0000080007297836 */ /* 0x000fc60000000000 */
[----:B------:R-:W4:Y:S01]  /*0450*/  LDG.E.64.CONSTANT R30, desc[UR6][R14.64+0x3000] ;  /* 0x003000060e1e7981 */ /* 0x000f22000c1e9b00 */
[----:B------:R-:W-:-:S05]  /*0460*/  IMAD.WIDE R40, R41, 0x8, R32 ;  /* 0x0000000829287825 */ /* 0x000fca00078e0220 */
[----:B------:R-:W4:Y:S04]  /*0470*/  LDG.E.64.CONSTANT R28, desc[UR6][R40.64] ;  /* 0x00000006281c7981 */ /* 0x000f28000c1e9b00 */
[----:B------:R-:W4:Y:S04]  /*0480*/  LDG.E.64.CONSTANT R26, desc[UR6][R40.64+0x1000] ;  /* 0x00100006281a7981 */ /* 0x000f28000c1e9b00 */
        /* <DEDUP_REMOVED lines=12> */
[----:B------:R-:W4:Y:S04]  /*0550*/  LDG.E.64.CONSTANT R34, desc[UR6][R44.64+0x2000] ;  /* 0x002000062c227981 */ /* 0x000f28000c1e9b00 */
[----:B------:R-:W4:Y:S01]  /*0560*/  LDG.E.64.CONSTANT R32, desc[UR6][R44.64+0x3000] ;  /* 0x003000062c207981 */ /* 0x000f22000c1e9b00 */
[----:B------:R-:W-:-:S05]  /*0570*/  VIADD R7, R7, 0x2000 ;  /* 0x0000200007077836 */ /* 0x000fca0000000000 */
[----:B------:R-:W-:Y:S01]  /*0580*/  ISETP.GE.AND P1, PT, R7, R0, PT ;  /* 0x000000000700720c */ /* 0x000fe20003f26270 */
[----:B--2--5:R-:W-:-:S08]  /*0590*/  DADD R8, R8, R2 ;  /* 0x0000000008087229 */ /* 0x024fd00000000002 */
[----:B---3--:R-:W-:-:S08]  /*05a0*/  DADD R8, R8, R10 ;  /* 0x0000000008087229 */ /* 0x008fd0000000000a */
[----:B----4-:R-:W-:-:S08]  /*05b0*/  DADD R8, R8, R12 ;  /* 0x0000000008087229 */ /* 0x010fd0000000000c */
[----:B------:R-:W-:-:S08]  /*05c0*/  DADD R8, R8, R30 ;  /* 0x0000000008087229 */ /* 0x000fd0000000001e */
        /* <DEDUP_REMOVED lines=11> */
[----:B------:R-:W-:Y:S01]  /*0680*/  DADD R2, R8, R32 ;  /* 0x0000000008027229 */ /* 0x000fe20000000020 */
[----:B------:R-:W-:Y:S10]  /*0690*/  @!P1 BRA `(.L_x_12) ;  /* 0xfffffffc00549947 */ /* 0x000ff4000383ffff */
.L_x_11:
[----:B------:R-:W-:Y:S05]  /*06a0*/  BSYNC.RECONVERGENT B2 ;  /* 0x0000000000027941 */ /* 0x000fea0003800200 */
.L_x_10:
[----:B------:R-:W-:Y:S01]  /*06b0*/  IMAD.IADD R0, R4, 0x1, -R7 ;  /* 0x0000000104007824 */ /* 0x000fe200078e0a07 */
[----:B------:R-:W-:Y:S04]  /*06c0*/  BSSY.RECONVERGENT B2, `(.L_x_13) ;  /* 0x0000019000027945 */ /* 0x000fe80003800200 */
[----:B------:R-:W-:-:S13]  /*06d0*/  ISETP.GT.AND P1, PT, R0, 0x800, PT ;  /* 0x000008000000780c */ /* 0x000fda0003f24270 */
[----:B------:R-:W-:Y:S05]  /*06e0*/  @!P1 BRA `(.L_x_14) ;  /* 0x0000000000589947 */ /* 0x000fea0003800000 */
        /* <DEDUP_REMOVED lines=12> */
[----:B------:R-:W-:Y:S01]  /*07b0*/  PLOP3.LUT P0, PT, PT, PT, PT, 0x8, 0x80 ;  /* 0x000000000080781c */ /* 0x000fe20003f0e170 */
[----:B------:R-:W-:Y:S01]  /*07c0*/  VIADD R7, R7, 0x1000 ;  /* 0x0000100007077836 */ /* 0x000fe20000000000 */
[----:B--2--5:R-:W-:-:S08]  /*07d0*/  DADD R10, R2, R10 ;  /* 0x00000000020a7229 */ /* 0x024fd0000000000a */
[----:B---3--:R-:W-:-:S08]  /*07e0*/  DADD R10, R10, R12 ;  /* 0x000000000a0a7229 */ /* 0x008fd0000000000c */
[----:B----4-:R-:W-:-:S08]  /*07f0*/  DADD R10, R10, R14 ;  /* 0x000000000a0a7229 */ /* 0x010fd0000000000e */
[----:B------:R-:W-:-:S08]  /*0800*/  DADD R10, R10, R16 ;  /* 0x000000000a0a7229 */ /* 0x000fd00000000010 */
[----:B------:R-:W-:-:S08]  /*0810*/  DADD R10, R10, R20 ;  /* 0x000000000a0a7229 */ /* 0x000fd00000000014 */
[----:B------:R-:W-:-:S08]  /*0820*/  DADD R10, R10, R22 ;  /* 0x000000000a0a7229 */ /* 0x000fd00000000016 */
[----:B------:R-:W-:-:S08]  /*0830*/  DADD R10, R10, R24 ;  /* 0x000000000a0a7229 */ /* 0x000fd00000000018 */
[----:B------:R-:W-:-:S11]  /*0840*/  DADD R2, R10, R26 ;  /* 0x000000000a027229 */ /* 0x000fd6000000001a */
.L_x_14:
[----:B------:R-:W-:Y:S05]  /*0850*/  BSYNC.RECONVERGENT B2 ;  /* 0x0000000000027941 */ /* 0x000fea0003800200 */
.L_x_13:
[----:B------:R-:W-:-:S13]  /*0860*/  ISETP.LT.OR P0, PT, R7, R4, P0 ;  /* 0x000000040700720c */ /* 0x000fda0000701670 */
[----:B------:R-:W-:Y:S05]  /*0870*/  @!P0 BRA `(.L_x_6) ;  /* 0x0000000000288947 */ /* 0x000fea0003800000 */
[----:B------:R-:W0:Y:S02]  /*0880*/  LDC.64 R8, c[0x0][0x380] ;  /* 0x0000e000ff087b82 */ /* 0x000e240000000a00 */
[----:B0-----:R-:W-:-:S05]  /*0890*/  IMAD.WIDE R6, R7, 0x8, R8 ;  /* 0x0000000807067825 */ /* 0x001fca00078e0208 */
[----:B------:R-:W2:Y:S04]  /*08a0*/  LDG.E.64.CONSTANT R8, desc[UR6][R6.64] ;  /* 0x0000000606087981 */ /* 0x000ea8000c1e9b00 */
[----:B------:R-:W3:Y:S04]  /*08b0*/  LDG.E.64.CONSTANT R10, desc[UR6][R6.64+0x1000] ;  /* 0x00100006060a7981 */ /* 0x000ee8000c1e9b00 */
[----:B------:R-:W4:Y:S04]  /*08c0*/  LDG.E.64.CONSTANT R12, desc[UR6][R6.64+0x2000] ;  /* 0x00200006060c7981 */ /* 0x000f28000c1e9b00 */
[----:B------:R-:W4:Y:S01]  /*08d0*/  LDG.E.64.CONSTANT R14, desc[UR6][R6.64+0x3000] ;  /* 0x00300006060e7981 */ /* 0x000f22000c1e9b00 */
[----:B--2--5:R-:W-:-:S08]  /*08e0*/  DADD R8, R2, R8 ;  /* 0x0000000002087229 */ /* 0x024fd00000000008 */
[----:B---3--:R-:W-:-:S08]  /*08f0*/  DADD R8, R8, R10 ;  /* 0x0000000008087229 */ /* 0x008fd0000000000a */
[----:B----4-:R-:W-:-:S08]  /*0900*/  DADD R8, R8, R12 ;  /* 0x0000000008087229 */ /* 0x010fd0000000000c */
[----:B------:R-:W-:-:S11]  /*0910*/  DADD R2, R8, R14 ;  /* 0x0000000008027229 */ /* 0x000fd6000000000e */
.L_x_6:
[----:B------:R-:W-:Y:S05]  /*0920*/  BSYNC.RECONVERGENT B1 ;  /* 0x0000000000017941 */ /* 0x000fea0003800200 */
.L_x_5:
[----:B------:R-:W-:-:S13]  /*0930*/  ISETP.GE.AND P0, PT, R4, 0x200, PT ;  /* 0x000002000400780c */ /* 0x000fda0003f06270 */
[----:B------:R-:W-:Y:S05]  /*0940*/  @!P0 BRA `(.L_x_15) ;  /* 0x0000000400148947 */ /* 0x000fea0003800000 */
[----:B------:R-:W0:Y:S01]  /*0950*/  S2R R12, SR_LANEID ;  /* 0x00000000000c7919 */ /* 0x000e220000000000 */
[----:B-----5:R-:W-:Y:S04]  /*0960*/  SHFL.DOWN PT, R6, R2, 0x1, 0x1f ;  /* 0x08201f0002067f89 */ /* 0x020fe800000e0000 */
[----:B------:R-:W1:Y:S02]  /*0970*/  SHFL.DOWN PT, R7, R3, 0x1, 0x1f ;  /* 0x08201f0003077f89 */ /* 0x000e6400000e0000 */
[----:B-1----:R-:W-:Y:S01]  /*0980*/  DADD R6, R6, R2 ;  /* 0x0000000006067229 */ /* 0x002fe20000000002 */
[C---:B0-----:R-:W-:Y:S02]  /*0990*/  ISETP.GT.AND P0, PT, R12.reuse, 0x1e, PT ;  /* 0x0000001e0c00780c */ /* 0x041fe40003f04270 */
[----:B------:R-:W-:-:S07]  /*09a0*/  ISETP.NE.AND P1, PT, R12, RZ, PT ;  /* 0x000000ff0c00720c */ /* 0x000fce0003f25270 */
[----:B------:R-:W-:Y:S02]  /*09b0*/  FSEL R8, R2, R6, P0 ;  /* 0x0000000602087208 */ /* 0x000fe40000000000 */
[----:B------:R-:W-:Y:S02]  /*09c0*/  FSEL R9, R3, R7, P0 ;  /* 0x0000000703097208 */ /* 0x000fe40000000000 */
[----:B------:R-:W-:Y:S01]  /*09d0*/  ISETP.GT.AND P0, PT, R12, 0x1d, PT ;  /* 0x0000001d0c00780c */ /* 0x000fe20003f04270 */
[----:B------:R-:W-:Y:S01]  /*09e0*/  SHFL.DOWN PT, R6, R8, 0x2, 0x1f ;  /* 0x08401f0008067f89 */ /* 0x000fe200000e0000 */
[----:B------:R-:W-:Y:S02]  /*09f0*/  @!P1 MOV R4, 0x400 ;  /* 0x0000040000049802 */ /* 0x000fe40000000f00 */
[----:B------:R-:W-:Y:S01]  /*0a00*/  @!P1 SHF.R.U32.HI R0, RZ, 0x2, R5 ;  /* 0x00000002ff009819 */ /* 0x000fe20000011605 */
[----:B------:R-:W0:Y:S03]  /*0a10*/  SHFL.DOWN PT, R7, R9, 0x2, 0x1f ;  /* 0x08401f0009077f89 */ /* 0x000e2600000e0000 */
[----:B------:R-:W-:Y:S01]  /*0a20*/  @!P1 LOP3.LUT R0, R0, 0xf8, RZ, 0xc0, !PT ;  /* 0x000000f800009812 */ /* 0x000fe200078ec0ff */
[----:B0-----:R-:W-:-:S10]  /*0a30*/  DADD R6, R6, R8 ;  /* 0x0000000006067229 */ /* 0x001fd40000000008 */
[----:B------:R-:W-:Y:S02]  /*0a40*/  FSEL R6, R8, R6, P0 ;  /* 0x0000000608067208 */ /* 0x000fe40000000000 */
[----:B------:R-:W-:Y:S02]  /*0a50*/  FSEL R7, R9, R7, P0 ;  /* 0x0000000709077208 */ /* 0x000fe40000000000 */
[----:B------:R-:W-:Y:S01]  /*0a60*/  ISETP.GT.AND P0, PT, R12, 0x1b, PT ;  /* 0x0000001b0c00780c */ /* 0x000fe20003f04270 */
[----:B------:R-:W-:Y:S04]  /*0a70*/  SHFL.DOWN PT, R2, R6, 0x4, 0x1f ;  /* 0x08801f0006027f89 */ /* 0x000fe800000e0000 */
[----:B------:R-:W0:Y:S01]  /*0a80*/  SHFL.DOWN PT, R3, R7, 0x4, 0x1f ;  /* 0x08801f0007037f89 */ /* 0x000e2200000e0000 */
[----:B------:R-:W1:Y:S01]  /*0a90*/  @!P1 S2R R9, SR_CgaCtaId ;  /* 0x0000000000099919 */ /* 0x000e620000008800 */
[----:B0-----:R-:W-:-:S10]  /*0aa0*/  DADD R2, R2, R6 ;  /* 0x0000000002027229 */ /* 0x001fd40000000006 */
[----:B------:R-:W-:Y:S02]  /*0ab0*/  FSEL R10, R6, R2, P0 ;  /* 0x00000002060a7208 */ /* 0x000fe40000000000 */
[----:B------:R-:W-:Y:S02]  /*0ac0*/  FSEL R11, R7, R3, P0 ;  /* 0x00000003070b7208 */ /* 0x000fe40000000000 */
[----:B------:R-:W-:Y:S01]  /*0ad0*/  ISETP.GT.AND P0, PT, R12, 0x17, PT ;  /* 0x000000170c00780c */ /* 0x000fe20003f04270 */
[----:B------:R-:W-:Y:S04]  /*0ae0*/  SHFL.DOWN PT, R2, R10, 0x8, 0x1f ;  /* 0x09001f000a027f89 */ /* 0x000fe800000e0000 */
[----:B------:R-:W0:Y:S02]  /*0af0*/  SHFL.DOWN PT, R3, R11, 0x8, 0x1f ;  /* 0x09001f000b037f89 */ /* 0x000e2400000e0000 */
[----:B0-----:R-:W-:-:S10]  /*0b00*/  DADD R2, R2, R10 ;  /* 0x0000000002027229 */ /* 0x001fd4000000000a */
[----:B------:R-:W-:Y:S02]  /*0b10*/  FSEL R6, R10, R2, P0 ;  /* 0x000000020a067208 */ /* 0x000fe40000000000 */
[----:B------:R-:W-:Y:S02]  /*0b20*/  FSEL R7, R11, R3, P0 ;  /* 0x000000030b077208 */ /* 0x000fe40000000000 */
[----:B-1----:R-:W-:Y:S01]  /*0b30*/  @!P1 LEA R11, R9, R4, 0x18 ;  /* 0x00000004090b9211 */ /* 0x002fe200078ec0ff */
[----:B------:R-:W-:Y:S01]  /*0b40*/  SHFL.DOWN PT, R2, R6, 0x10, 0x1f ;  /* 0x0a001f0006027f89 */ /* 0x000fe200000e0000 */
[----:B------:R-:W-:-:S03]  /*0b50*/  ISETP.NE.AND P0, PT, R5, RZ, PT ;  /* 0x000000ff0500720c */ /* 0x000fc60003f05270 */
[----:B------:R-:W0:Y:S01]  /*0b60*/  SHFL.DOWN PT, R3, R7, 0x10, 0x1f ;  /* 0x0a001f0007037f89 */ /* 0x000e2200000e0000 */
[----:B------:R-:W-:Y:S01]  /*0b70*/  @!P1 IMAD.IADD R11, R0, 0x1, R11 ;  /* 0x00000001000b9824 */ /* 0x000fe200078e020b */
[----:B0-----:R-:W-:-:S07]  /*0b80*/  DADD R8, R2, R6 ;  /* 0x0000000002087229 */ /* 0x001fce0000000006 */
[----:B------:R1:W-:Y:S01]  /*0b90*/  @!P1 STS.64 [R11+0x10], R8 ;  /* 0x000010080b009388 */ /* 0x0003e20000000a00 */
[----:B------:R-:W-:Y:S01]  /*0ba0*/  BAR.SYNC.DEFER_BLOCKING 0x0 ;  /* 0x0000000000007b1d */ /* 0x000fe20000010000 */
[----:B------:R-:W-:-:S04]  /*0bb0*/  ISETP.GT.AND P1, PT, R12, 0xf, PT ;  /* 0x0000000f0c00780c */ /* 0x000fc80003f24270 */
[----:B------:R-:W-:Y:S02]  /*0bc0*/  FSEL R2, R6, R8, P1 ;  /* 0x0000000806027208 */ /* 0x000fe40000800000 */
[----:B------:R-:W-:Y:S01]  /*0bd0*/  FSEL R3, R7, R9, P1 ;  /* 0x0000000907037208 */ /* 0x000fe20000800000 */
[----:B------:R-:W-:Y:S06]  /*0be0*/  @P0 BRA `(.L_x_16) ;  /* 0x0000001800440947 */ /* 0x000fec0003800000 */
[----:B------:R-:W0:Y:S01]  /*0bf0*/  S2UR UR5, SR_CgaCtaId ;  /* 0x00000000000579c3 */ /* 0x000e220000008800 */
[----:B------:R-:W-:Y:S02]  /*0c00*/  UMOV UR4, 0x400 ;  /* 0x0000040000047882 */ /* 0x000fe40000000000 */
[----:B0-----:R-:W-:-:S09]  /*0c10*/  ULEA UR4, UR5, UR4, 0x18 ;  /* 0x0000000405047291 */ /* 0x001fd2000f8ec0ff */
[----:B------:R-:W0:Y:S04]  /*0c20*/  LDS.64 R4, [UR4+0x18] ;  /* 0x00001804ff047984 */ /* 0x000e280008000a00 */
[----:B-1----:R-:W1:Y:S04]  /*0c30*/  LDS.128 R8, [UR4+0x20] ;  /* 0x00002004ff087984 */ /* 0x002e680008000c00 */
[----:B------:R-:W2:Y:S01]  /*0c40*/  LDS.128 R12, [UR4+0x30] ;  /* 0x00003004ff0c7984 */ /* 0x000ea20008000c00 */
[----:B0-----:R-:W-:-:S03]  /*0c50*/  DADD R2, R2, R4 ;  /* 0x0000000002027229 */ /* 0x001fc60000000004 */
[----:B------:R-:W0:Y:S05]  /*0c60*/  LDS.128 R4, [UR4+0x40] ;  /* 0x00004004ff047984 */ /* 0x000e2a0008000c00 */
[----:B-1----:R-:W-:-:S08]  /*0c70*/  DADD R2, R2, R8 ;  /* 0x0000000002027229 */ /* 0x002fd00000000008 */
[----:B------:R-:W-:Y:S01]  /*0c80*/  DADD R2, R2, R10 ;  /* 0x0000000002027229 */ /* 0x000fe2000000000a */
[----:B------:R-:W1:Y:S07]  /*0c90*/  LDS.128 R8, [UR4+0x50] ;  /* 0x00005004ff087984 */ /* 0x000e6e0008000c00 */
[----:B--2---:R-:W-:-:S08]  /*0ca0*/  DADD R2, R2, R12 ;  /* 0x0000000002027229 */ /* 0x004fd0000000000c */
[----:B------:R-:W-:Y:S01]  /*0cb0*/  DADD R2, R2, R14 ;  /* 0x0000000002027229 */ /* 0x000fe2000000000e */
[----:B------:R-:W2:Y:S07]  /*0cc0*/  LDS.128 R12, [UR4+0x60] ;  /* 0x00006004ff0c7984 */ /* 0x000eae0008000c00 */
[----:B0-----:R-:W-:-:S08]  /*0cd0*/  DADD R2, R2, R4 ;  /* 0x0000000002027229 */ /* 0x001fd00000000004 */
[----:B------:R-:W-:Y:S01]  /*0ce0*/  DADD R2, R2, R6 ;  /* 0x0000000002027229 */ /* 0x000fe20000000006 */
[----:B------:R-:W0:Y:S07]  /*0cf0*/  LDS.128 R4, [UR4+0x70] ;  /* 0x00007004ff047984 */ /* 0x000e2e0008000c00 */
[----:B-1----:R-:W-:-:S08]  /*0d00*/  DADD R2, R2, R8 ;  /* 0x0000000002027229 */ /* 0x002fd00000000008 */
[----:B------:R-:W-:Y:S01]  /*0d10*/  DADD R2, R2, R10 ;  /* 0x0000000002027229 */ /* 0x000fe2000000000a */
[----:B------:R-:W1:Y:S07]  /*0d20*/  LDS.128 R8, [UR4+0x80] ;  /* 0x00008004ff087984 */ /* 0x000e6e0008000c00 */
[----:B--2---:R-:W-:-:S08]  /*0d30*/  DADD R2, R2, R12 ;  /* 0x0000000002027229 */ /* 0x004fd0000000000c */
[----:B------:R-:W-:-:S08]  /*0d40*/  DADD R2, R2, R14 ;  /* 0x0000000002027229 */ /* 0x000fd0000000000e */
[----:B0-----:R-:W-:-:S08]  /*0d50*/  DADD R2, R2, R4 ;  /* 0x0000000002027229 */ /* 0x001fd00000000004 */
[----:B------:R-:W-:-:S08]  /*0d60*/  DADD R2, R2, R6 ;  /* 0x0000000002027229 */ /* 0x000fd00000000006 */
[----:B-1----:R-:W-:-:S08]  /*0d70*/  DADD R2, R2, R8 ;  /* 0x0000000002027229 */ /* 0x002fd00000000008 */
[----:B------:R-:W-:Y:S01]  /*0d80*/  DADD R2, R2, R10 ;  /* 0x0000000002027229 */ /* 0x000fe2000000000a */
[----:B------:R-:W-:Y:S10]  /*0d90*/  BRA `(.L_x_16) ;  /* 0x0000001400d87947 */ /* 0x000ff40003800000 */
.L_x_15:
[----:B------:R-:W-:Y:S01]  /*0da0*/  LOP3.LUT R0, R5, 0x3e0, RZ, 0xc0, !PT ;  /* 0x000003e005007812 */ /* 0x000fe200078ec0ff */
[----:B------:R-:W0:Y:S03]  /*0db0*/  S2R R10, SR_LANEID ;  /* 0x00000000000a7919 */ /* 0x000e260000000000 */
[----:B------:R-:W-:Y:S01]  /*0dc0*/  LOP3.LUT R9, RZ, R0, RZ, 0x33, !PT ;  /* 0x00000000ff097212 */ /* 0x000fe200078e33ff */
[----:B------:R-:W-:-:S04]  /*0dd0*/  VIADD R7, R0, 0x20 ;  /* 0x0000002000077836 */ /* 0x000fc80000000000 */
[----:B------:R-:W-:Y:S01]  /*0de0*/  IMAD.IADD R9, R9, 0x1, R4 ;  /* 0x0000000109097824 */ /* 0x000fe200078e0204 */
[----:B------:R-:W-:-:S04]  /*0df0*/  ISETP.GT.AND P0, PT, R7, R4, PT ;  /* 0x000000040700720c */ /* 0x000fc80003f04270 */
[----:B------:R-:W-:-:S05]  /*0e00*/  SEL R11, R9, 0x1f, P0 ;  /* 0x0000001f090b7807 */ /* 0x000fca0000000000 */
[----:B-----5:R-:W-:Y:S04]  /*0e10*/  SHFL.DOWN PT, R6, R2, 0x1, R11 ;  /* 0x0820000002067989 */ /* 0x020fe800000e000b */
[----:B------:R-:W1:Y:S01]  /*0e20*/  SHFL.DOWN PT, R7, R3, 0x1, R11 ;  /* 0x0820000003077989 */ /* 0x000e6200000e000b */
[C---:B0-----:R-:W-:Y:S01]  /*0e30*/  ISETP.GE.AND P0, PT, R10.reuse, R11, PT ;  /* 0x0000000b0a00720c */ /* 0x041fe20003f06270 */
[C---:B------:R-:W-:Y:S01]  /*0e40*/  VIADD R0, R10.reuse, 0x2 ;  /* 0x000000020a007836 */ /* 0x040fe20000000000 */
[----:B------:R-:W-:Y:S01]  /*0e50*/  ISETP.NE.AND P1, PT, R10, RZ, PT ;  /* 0x000000ff0a00720c */ /* 0x000fe20003f25270 */
[----:B-1----:R-:W-:-:S12]  /*0e60*/  DADD R6, R6, R2 ;  /* 0x0000000006067229 */ /* 0x002fd80000000002 */
[----:B------:R-:W0:Y:S01]  /*0e70*/  @!P1 S2R R12, SR_CgaCtaId ;  /* 0x00000000000c9919 */ /* 0x000e220000008800 */
[----:B------:R-:W-:Y:S02]  /*0e80*/  FSEL R8, R6, R2, !P0 ;  /* 0x0000000206087208 */ /* 0x000fe40004000000 */
[----:B------:R-:W-:Y:S02]  /*0e90*/  FSEL R9, R7, R3, !P0 ;  /* 0x0000000307097208 */ /* 0x000fe40004000000 */
[----:B------:R-:W-:Y:S01]  /*0ea0*/  ISETP.GT.AND P0, PT, R0, R11, PT ;  /* 0x0000000b0000720c */ /* 0x000fe20003f04270 */
[----:B------:R-:W-:Y:S01]  /*0eb0*/  SHFL.DOWN PT, R6, R8, 0x2, R11 ;  /* 0x0840000008067989 */ /* 0x000fe200000e000b */
[----:B------:R-:W-:-:S03]  /*0ec0*/  VIADD R0, R10, 0x4 ;  /* 0x000000040a007836 */ /* 0x000fc60000000000 */
[----:B------:R-:W1:Y:S02]  /*0ed0*/  SHFL.DOWN PT, R7, R9, 0x2, R11 ;  /* 0x0840000009077989 */ /* 0x000e6400000e000b */
[----:B-1----:R-:W-:-:S10]  /*0ee0*/  DADD R6, R6, R8 ;  /* 0x0000000006067229 */ /* 0x002fd40000000008 */
[----:B------:R-:W-:Y:S02]  /*0ef0*/  FSEL R6, R8, R6, P0 ;  /* 0x0000000608067208 */ /* 0x000fe40000000000 */
[----:B------:R-:W-:Y:S02]  /*0f00*/  FSEL R7, R9, R7, P0 ;  /* 0x0000000709077208 */ /* 0x000fe40000000000 */
        /* <DEDUP_REMOVED lines=16> */
[----:B------:R-:W-:Y:S02]  /*1010*/  @!P1 MOV R9, 0x400 ;  /* 0x0000040000099802 */ /* 0x000fe40000000f00 */
[----:B------:R-:W-:Y:S01]  /*1020*/  @!P1 SHF.R.U32.HI R8, RZ, 0x2, R5 ;  /* 0x00000002ff089819 */ /* 0x000fe20000011605 */
[----:B------:R-:W1:Y:S01]  /*1030*/  SHFL.DOWN PT, R3, R7, 0x10, R11 ;  /* 0x0a00000007037989 */ /* 0x000e6200000e000b */
[----:B0-----:R-:W-:-:S02]  /*1040*/  @!P1 LEA R9, R12, R9, 0x18 ;  /* 0x000000090c099211 */ /* 0x001fc400078ec0ff */
[----:B------:R-:W-:-:S05]  /*1050*/  @!P1 LOP3.LUT R8, R8, 0xf8, RZ, 0xc0, !PT ;  /* 0x000000f808089812 */ /* 0x000fca00078ec0ff */
[----:B------:R-:W-:Y:S01]  /*1060*/  @!P1 IMAD.IADD R9, R8, 0x1, R9 ;  /* 0x0000000108099824 */ /* 0x000fe200078e0209 */
[----:B-1----:R-:W-:-:S10]  /*1070*/  DADD R2, R2, R6 ;  /* 0x0000000002027229 */ /* 0x002fd40000000006 */
[----:B------:R-:W-:Y:S02]  /*1080*/  FSEL R2, R6, R2, P0 ;  /* 0x0000000206027208 */ /* 0x000fe40000000000 */
[----:B------:R-:W-:Y:S02]  /*1090*/  FSEL R3, R7, R3, P0 ;  /* 0x0000000307037208 */ /* 0x000fe40000000000 */
[----:B------:R-:W-:-:S03]  /*10a0*/  ISETP.NE.AND P0, PT, R5, RZ, PT ;  /* 0x000000ff0500720c */ /* 0x000fc60003f05270 */
[----:B------:R0:W-:Y:S01]  /*10b0*/  @!P1 STS.64 [R9+0x10], R2 ;  /* 0x0000100209009388 */ /* 0x0001e20000000a00 */
[----:B------:R-:W-:Y:S09]  /*10c0*/  BAR.SYNC.DEFER_BLOCKING 0x0 ;  /* 0x0000000000007b1d */ /* 0x000ff20000010000 */
[----:B------:R-:W-:Y:S05]  /*10d0*/  @P0 BRA `(.L_x_16) ;  /* 0x0000001400080947 */ /* 0x000fea0003800000 */
[----:B------:R-:W1:Y:S01]  /*10e0*/  S2UR UR5, SR_CgaCtaId ;  /* 0x00000000000579c3 */ /* 0x000e620000008800 */
[----:B------:R-:W-:Y:S01]  /*10f0*/  UMOV UR4, 0x400 ;  /* 0x0000040000047882 */ /* 0x000fe20000000000 */
[----:B------:R-:W-:Y:S01]  /*1100*/  ISETP.GT.AND P1, PT, R4, 0x20, PT ;  /* 0x000000200400780c */ /* 0x000fe20003f24270 */
[----:B-1----:R-:W-:-:S09]  /*1110*/  ULEA UR4, UR5, UR4, 0x18 ;  /* 0x0000000405047291 */ /* 0x002fd2000f8ec0ff */
[----:B------:R-:W1:Y:S04]  /*1120*/  LDS.64 R6, [UR4+0x18] ;  /* 0x00001804ff067984 */ /* 0x000e680008000a00 */
[----:B------:R-:W2:Y:S04]  /*1130*/  LDS.128 R12, [UR4+0x20] ;  /* 0x00002004ff0c7984 */ /* 0x000ea80008000c00 */
[----:B0-----:R-:W0:Y:S01]  /*1140*/  LDS.128 R8, [UR4+0x30] ;  /* 0x00003004ff087984 */ /* 0x001e220008000c00 */
[----:B-1----:R-:W-:-:S10]  /*1150*/  DADD R6, R2, R6 ;  /* 0x0000000002067229 */ /* 0x002fd40000000006 */
[----:B------:R-:W-:Y:S02]  /*1160*/  FSEL R2, R6, R2, P1 ;  /* 0x0000000206027208 */ /* 0x000fe40000800000 */
[----:B------:R-:W-:Y:S02]  /*1170*/  FSEL R3, R7, R3, P1 ;  /* 0x0000000307037208 */ /* 0x000fe40000800000 */
[----:B------:R-:W-:-:S04]  /*1180*/  ISETP.GT.AND P1, PT, R4, 0x40, PT ;  /* 0x000000400400780c */ /* 0x000fc80003f24270 */
[----:B--2---:R-:W-:-:S10]  /*1190*/  DADD R12, R12, R2 ;  /* 0x000000000c0c7229 */ /* 0x004fd40000000002 */
[----:B------:R-:W-:Y:S02]  /*11a0*/  FSEL R2, R12, R2, P1 ;  /* 0x000000020c027208 */ /* 0x000fe40000800000 */
[----:B------:R-:W-:Y:S02]  /*11b0*/  FSEL R3, R13, R3, P1 ;  /* 0x000000030d037208 */ /* 0x000fe40000800000 */
[----:B------:R-:W-:-:S04]  /*11c0*/  ISETP.GT.AND P1, PT, R4, 0x60, PT ;  /* 0x000000600400780c */ /* 0x000fc80003f24270 */
[----:B------:R-:W-:-:S10]  /*11d0*/  DADD R14, R2, R14 ;  /* 0x00000000020e7229 */ /* 0x000fd4000000000e */
[----:B------:R-:W-:Y:S02]  /*11e0*/  FSEL R2, R14, R2, P1 ;  /* 0x000000020e027208 */ /* 0x000fe40000800000 */
[----:B------:R-:W-:Y:S02]  /*11f0*/  FSEL R3, R15, R3, P1 ;  /* 0x000000030f037208 */ /* 0x000fe40000800000 */
[----:B------:R-:W1:Y:S01]  /*1200*/  LDS.128 R12, [UR4+0x40] ;  /* 0x00004004ff0c7984 */ /* 0x000e620008000c00 */
[----:B------:R-:W-:-:S03]  /*1210*/  ISETP.GT.AND P1, PT, R4, 0x80, PT ;  /* 0x000000800400780c */ /* 0x000fc60003f24270 */
[----:B0-----:R-:W-:-:S10]  /*1220*/  DADD R8, R8, R2 ;  /* 0x0000000008087229 */ /* 0x001fd40000000002 */
[----:B------:R-:W-:Y:S02]  /*1230*/  FSEL R2, R8, R2, P1 ;  /* 0x0000000208027208 */ /* 0x000fe40000800000 */
[----:B------:R-:W-:Y:S02]  /*1240*/  FSEL R3, R9, R3, P1 ;  /* 0x0000000309037208 */ /* 0x000fe40000800000 */
[----:B------:R-:W-:-:S04]  /*1250*/  ISETP.GT.AND P1, PT, R4, 0xa0, PT ;  /* 0x000000a00400780c */ /* 0x000fc80003f24270 */
[----:B------:R-:W-:-:S10]  /*1260*/  DADD R10, R2, R10 ;  /* 0x00000000020a7229 */ /* 0x000fd4000000000a */
[----:B------:R-:W-:Y:S02]  /*1270*/  FSEL R2, R10, R2, P1 ;  /* 0x000000020a027208 */ /* 0x000fe40000800000 */
[----:B------:R-:W-:Y:S02]  /*1280*/  FSEL R3, R11, R3, P1 ;  /* 0x000000030b037208 */ /* 0x000fe40000800000 */
[----:B------:R-:W0:Y:S01]  /*1290*/  LDS.128 R8, [UR4+0x50] ;  /* 0x00005004ff087984 */ /* 0x000e220008000c00 */
[----:B------:R-:W-:-:S03]  /*12a0*/  ISETP.GT.AND P1, PT, R4, 0xc0, PT ;  /* 0x000000c00400780c */ /* 0x000fc60003f24270 */
[----:B-1----:R-:W-:-:S10]  /*12b0*/  DADD R12, R12, R2 ;  /* 0x000000000c0c7229 */ /* 0x002fd40000000002 */
        /* <DEDUP_REMOVED lines=33> */
[----:B------:R-:W-:-:S04]  /*14d0*/  ISETP.GT.AND P1, PT, R4, 0x1c0, PT ;  /* 0x000001c00400780c */ /* 0x000fc80003f24270 */
[----:B-1----:R-:W-:-:S10]  /*14e0*/  DADD R12, R12, R2 ;  /* 0x000000000c0c7229 */ /* 0x002fd40000000002 */
[----:B------:R-:W-:Y:S02]  /*14f0*/  FSEL R2, R12, R2, P1 ;  /* 0x000000020c027208 */ /* 0x000fe40000800000 */
[----:B------:R-:W-:Y:S02]  /*1500*/  FSEL R3, R13, R3, P1 ;  /* 0x000000030d037208 */ /* 0x000fe40000800000 */
[----:B------:R-:W-:-:S04]  /*1510*/  ISETP.GT.AND P1, PT, R4, 0x1e0, PT ;  /* 0x000001e00400780c */ /* 0x000fc80003f24270 */
[----:B------:R-:W-:-:S10]  /*1520*/  DADD R14, R2, R14 ;  /* 0x00000000020e7229 */ /* 0x000fd4000000000e */
[----:B------:R-:W-:Y:S02]  /*1530*/  FSEL R2, R14, R2, P1 ;  /* 0x000000020e027208 */ /* 0x000fe40000800000 */
[----:B------:R-:W-:Y:S01]  /*1540*/  FSEL R3, R15, R3, P1 ;  /* 0x000000030f037208 */ /* 0x000fe20000800000 */
[----:B------:R-:W-:Y:S06]  /*1550*/  BRA `(.L_x_16) ;  /* 0x0000000c00e87947 */ /* 0x000fec0003800000 */
.L_x_2:
[----:B------:R-:W0:Y:S01]  /*1560*/  S2R R41, SR_TID.X ;  /* 0x0000000000297919 */ /* 0x000e220000002100 */
[----:B------:R-:W1:Y:S02]  /*1570*/  LDCU.64 UR4, c[0x0][0x380] ;  /* 0x00007000ff0477ac */ /* 0x000e640008000a00 */
[----:B-1----:R-:W-:Y:S02]  /*1580*/  IMAD.U32 R2, RZ, RZ, UR4 ;  /* 0x00000004ff027e24 */ /* 0x002fe4000f8e00ff */
[----:B------:R-:W-:Y:S02]  /*1590*/  IMAD.U32 R3, RZ, RZ, UR5 ;  /* 0x00000005ff037e24 */ /* 0x000fe4000f8e00ff */
[----:B0-----:R-:W-:-:S05]  /*15a0*/  IMAD.WIDE.U32 R18, R41, 0x8, R2 ;  /* 0x0000000829127825 */ /* 0x001fca00078e0002 */
[----:B------:R-:W2:Y:S04]  /*15b0*/  LDG.E.64.CONSTANT R20, desc[UR6][R18.64] ;  /* 0x0000000612147981 */ /* 0x000ea8000c1e9b00 */
[----:B------:R-:W2:Y:S04]  /*15c0*/  LDG.E.64.CONSTANT R6, desc[UR6][R18.64+0x1000] ;  /* 0x0010000612067981 */ /* 0x000ea8000c1e9b00 */
[----:B------:R-:W3:Y:S04]  /*15d0*/  LDG.E.64.CONSTANT R8, desc[UR6][R18.64+0x2000] ;  /* 0x0020000612087981 */ /* 0x000ee8000c1e9b00 */
[----:B------:R-:W4:Y:S04]  /*15e0*/  LDG.E.64.CONSTANT R10, desc[UR6][R18.64+0x3000] ;  /* 0x00300006120a7981 */ /* 0x000f28000c1e9b00 */
[----:B------:R-:W5:Y:S04]  /*15f0*/  LDG.E.64.CONSTANT R12, desc[UR6][R18.64+0x4000] ;  /* 0x00400006120c7981 */ /* 0x000f68000c1e9b00 */
[----:B------:R-:W5:Y:S04]  /*1600*/  LDG.E.64.CONSTANT R14, desc[UR6][R18.64+0x5000] ;  /* 0x00500006120e7981 */ /* 0x000f68000c1e9b00 */
[----:B------:R-:W5:Y:S01]  /*1610*/  LDG.E.64.CONSTANT R16, desc[UR6][R18.64+0x6000] ;  /* 0x0060000612107981 */ /* 0x000f62000c1e9b00 */
[----:B------:R-:W-:Y:S01]  /*1620*/  ISETP.GE.U32.AND P0, PT, R4, 0x1c00, PT ;  /* 0x00001c000400780c */ /* 0x000fe20003f06070 */
[----:B------:R-:W-:Y:S01]  /*1630*/  UMOV UR4, 0xe00 ;  /* 0x00000e0000047882 */ /* 0x000fe20000000000 */
[----:B--2---:R-:W-:-:S08]  /*1640*/  DADD R6, R20, R6 ;  /* 0x0000000014067229 */ /* 0x004fd00000000006 */
[----:B---3--:R-:W-:-:S08]  /*1650*/  DADD R6, R8, R6 ;  /* 0x0000000008067229 */ /* 0x008fd00000000006 */
[----:B----4-:R-:W-:-:S08]  /*1660*/  DADD R6, R10, R6 ;  /* 0x000000000a067229 */ /* 0x010fd00000000006 */
[----:B-----5:R-:W-:-:S08]  /*1670*/  DADD R6, R12, R6 ;  /* 0x000000000c067229 */ /* 0x020fd00000000006 */
[----:B------:R-:W-:-:S08]  /*1680*/  DADD R6, R14, R6 ;  /* 0x000000000e067229 */ /* 0x000fd00000000006 */
[----:B------:R-:W-:Y:S01]  /*1690*/  DADD R6, R16, R6 ;  /* 0x0000000010067229 */ /* 0x000fe20000000006 */
[----:B------:R-:W-:Y:S10]  /*16a0*/  @!P0 BRA `(.L_x_17) ;  /* 0x00000000006c8947 */ /* 0x000ff40003800000 */
[----:B------:R-:W0:Y:S01]  /*16b0*/  LDC R22, c[0x0][0x390] ;  /* 0x0000e400ff167b82 */ /* 0x000e220000000800 */
[----:B------:R-:W-:Y:S01]  /*16c0*/  VIADD R23, R4, 0xfffff200 ;  /* 0xfffff20004177836 */ /* 0x000fe20000000000 */
[----:B------:R-:W-:-:S06]  /*16d0*/  UMOV UR4, 0xe00 ;  /* 0x00000e0000047882 */ /* 0x000fcc0000000000 */
[----:B------:R-:W1:Y:S02]  /*16e0*/  LDC.64 R2, c[0x0][0x380] ;  /* 0x0000e000ff027b82 */ /* 0x000e640000000a00 */
.L_x_19:
[----:B------:R-:W-:-:S04]  /*16f0*/  VIADD R9, R41, UR4 ;  /* 0x0000000429097c36 */ /* 0x000fc80008000000 */
[----:B-1----:R-:W-:-:S05]  /*1700*/  IMAD.WIDE.U32 R8, R9, 0x8, R2 ;  /* 0x0000000809087825 */ /* 0x002fca00078e0002 */
[----:B------:R-:W2:Y:S04]  /*1710*/  LDG.E.64.CONSTANT R4, desc[UR6][R8.64] ;  /* 0x0000000608047981 */ /* 0x000ea8000c1e9b00 */
[----:B------:R-:W3:Y:S04]  /*1720*/  LDG.E.64.CONSTANT R10, desc[UR6][R8.64+0x1000] ;  /* 0x00100006080a7981 */ /* 0x000ee8000c1e9b00 */
[----:B------:R-:W4:Y:S04]  /*1730*/  LDG.E.64.CONSTANT R12, desc[UR6][R8.64+0x2000] ;  /* 0x00200006080c7981 */ /* 0x000f28000c1e9b00 */
[----:B------:R-:W5:Y:S04]  /*1740*/  LDG.E.64.CONSTANT R14, desc[UR6][R8.64+0x3000] ;  /* 0x00300006080e7981 */ /* 0x000f68000c1e9b00 */
[----:B------:R-:W5:Y:S04]  /*1750*/  LDG.E.64.CONSTANT R16, desc[UR6][R8.64+0x4000] ;  /* 0x0040000608107981 */ /* 0x000f68000c1e9b00 */
[----:B------:R-:W5:Y:S04]  /*1760*/  LDG.E.64.CONSTANT R18, desc[UR6][R8.64+0x5000] ;  /* 0x0050000608127981 */ /* 0x000f68000c1e9b00 */
[----:B------:R-:W5:Y:S01]  /*1770*/  LDG.E.64.CONSTANT R20, desc[UR6][R8.64+0x6000] ;  /* 0x0060000608147981 */ /* 0x000f62000c1e9b00 */
[----:B--2---:R-:W-:-:S08]  /*1780*/  DADD R4, R4, R6 ;  /* 0x0000000004047229 */ /* 0x004fd00000000006 */
[----:B---3--:R-:W-:-:S08]  /*1790*/  DADD R4, R10, R4 ;  /* 0x000000000a047229 */ /* 0x008fd00000000004 */
[----:B----4-:R-:W-:-:S08]  /*17a0*/  DADD R4, R12, R4 ;  /* 0x000000000c047229 */ /* 0x010fd00000000004 */
[----:B-----5:R-:W-:-:S08]  /*17b0*/  DADD R4, R14, R4 ;  /* 0x000000000e047229 */ /* 0x020fd00000000004 */
[----:B------:R-:W-:Y:S01]  /*17c0*/  DADD R16, R16, R4 ;  /* 0x0000000010107229 */ /* 0x000fe20000000004 */
[----:B0-----:R-:W-:-:S04]  /*17d0*/  IMAD.MOV.U32 R4, RZ, RZ, R22 ;  /* 0x000000ffff047224 */ /* 0x001fc800078e0016 */
[----:B------:R-:W-:-:S03]  /*17e0*/  VIADD R0, R4, -UR4 ;  /* 0x8000000404007c36 */ /* 0x000fc60008000000 */
[----:B------:R-:W-:Y:S02]  /*17f0*/  DADD R16, R18, R16 ;  /* 0x0000000012107229 */ /* 0x000fe40000000010 */
[----:B------:R-:W-:-:S06]  /*1800*/  ISETP.GE.AND P0, PT, R0, 0xe00, PT ;  /* 0x00000e000000780c */ /* 0x000fcc0003f06270 */
[----:B------:R-:W-:-:S07]  /*1810*/  DADD R6, R20, R16 ;  /* 0x0000000014067229 */ /* 0x000fce0000000010 */
[----:B------:R-:W-:Y:S05]  /*1820*/  @!P0 BRA `(.L_x_18) ;  /* 0x00000008001c8947 */ /* 0x000fea0003800000 */
[----:B------:R-:W-:-:S06]  /*1830*/  UIADD3 UR4, UPT, UPT, UR4, 0xe00, URZ ;  /* 0x00000e0004047890 */ /* 0x000fcc000fffe0ff */
[----:B------:R-:W-:-:S13]  /*1840*/  ISETP.LT.AND P0, PT, R23, UR4, PT ;  /* 0x0000000417007c0c */ /* 0x000fda000bf01270 */
[----:B------:R-:W-:Y:S05]  /*1850*/  @!P0 BRA `(.L_x_19) ;  /* 0xfffffffc00a48947 */ /* 0x000fea000383ffff */
.L_x_17:
[----:B------:R-:W-:-:S13]  /*1860*/  ISETP.LE.AND P0, PT, R4, UR4, PT ;  /* 0x0000000404007c0c */ /* 0x000fda000bf03270 */
[----:B------:R-:W-:Y:S05]  /*1870*/  @P0 BRA `(.L_x_18) ;  /* 0x0000000800080947 */ /* 0x000fea0003800000 */
[----:B------:R-:W-:Y:S01]  /*1880*/  VIADD R0, R4, -UR4 ;  /* 0x8000000404007c36 */ /* 0x000fe20008000000 */
[----:B------:R-:W-:Y:S04]  /*1890*/  BSSY.RECONVERGENT B1, `(.L_x_18) ;  /* 0x0000080000017945 */ /* 0x000fe80003800200 */
[----:B------:R-:W-:-:S13]  /*18a0*/  ISETP.GE.AND P0, PT, R41, R0, PT ;  /* 0x000000002900720c */ /* 0x000fda0003f06270 */
[----:B------:R-:W-:Y:S05]  /*18b0*/  @P0 BRA `(.L_x_20) ;  /* 0x0000000400f40947 */ /* 0x000fea0003800000 */
[----:B------:R-:W-:Y:S01]  /*18c0*/  LOP3.LUT R5, RZ, R41, RZ, 0x33, !PT ;  /* 0x00000029ff057212 */ /* 0x000fe200078e33ff */
[----:B------:R-:W-:Y:S01]  /*18d0*/  BSSY.RECONVERGENT B2, `(.L_x_21) ;  /* 0x0000014000027945 */ /* 0x000fe20003800200 */
[----:B------:R-:W-:Y:S02]  /*18e0*/  IMAD.MOV.U32 R45, RZ, RZ, R41 ;  /* 0x000000ffff2d7224 */ /* 0x000fe400078e0029 */
[----:B------:R-:W-:-:S04]  /*18f0*/  IADD3 R4, PT, PT, R4, -UR4, R5 ;  /* 0x8000000404047c10 */ /* 0x000fc8000fffe005 */
[C---:B------:R-:W-:Y:S02]  /*1900*/  LOP3.LUT R5, R4.reuse, 0x600, RZ, 0xc0, !PT ;  /* 0x0000060004057812 */ /* 0x040fe400078ec0ff */
[----:B------:R-:W-:Y:S02]  /*1910*/  ISETP.GE.U32.AND P1, PT, R4, 0x600, PT ;  /* 0x000006000400780c */ /* 0x000fe40003f26070 */
[----:B------:R-:W-:-:S13]  /*1920*/  ISETP.NE.AND P0, PT, R5, 0x600, PT ;  /* 0x000006000500780c */ /* 0x000fda0003f05270 */
[----:B------:R-:W-:Y:S05]  /*1930*/  @!P0 BRA `(.L_x_22) ;  /* 0x0000000000348947 */ /* 0x000fea0003800000 */
[----:B------:R-:W-:Y:S01]  /*1940*/  LEA.HI R4, R4, 0x1, RZ, 0x17 ;  /* 0x0000000104047811 */ /* 0x000fe200078fb8ff */
[----:B------:R-:W-:Y:S02]  /*1950*/  VIADD R9, R41, UR4 ;  /* 0x0000000429097c36 */ /* 0x000fe40008000000 */
[----:B------:R-:W-:Y:S01]  /*1960*/  IMAD.MOV.U32 R45, RZ, RZ, R41 ;  /* 0x000000ffff2d7224 */ /* 0x000fe200078e0029 */
[----:B------:R-:W-:-:S05]  /*1970*/  LOP3.LUT R4, R4, 0x3, RZ, 0xc0, !PT ;  /* 0x0000000304047812 */ /* 0x000fca00078ec0ff */
[----:B------:R-:W-:-:S07]  /*1980*/  IMAD.MOV R8, RZ, RZ, -R4 ;  /* 0x000000ffff087224 */ /* 0x000fce00078e0a04 */
.L_x_23:
[----:B------:R-:W-:-:S06]  /*1990*/  IMAD.WIDE.U32 R4, R9, 0x8, R2 ;  /* 0x0000000809047825 */ /* 0x000fcc00078e0002 */
[----:B------:R-:W2:Y:S01]  /*19a0*/  LDG.E.64.CONSTANT R4, desc[UR6][R4.64] ;  /* 0x0000000604047981 */ /* 0x000ea2000c1e9b00 */
[----:B------:R-:W-:Y:S02]  /*19b0*/  VIADD R8, R8, 0x1 ;  /* 0x0000000108087836 */ /* 0x000fe40000000000 */
[----:B------:R-:W-:Y:S02]  /*19c0*/  VIADD R45, R45, 0x200 ;  /* 0x000002002d2d7836 */ /* 0x000fe40000000000 */
[----:B------:R-:W-:Y:S01]  /*19d0*/  VIADD R9, R9, 0x200 ;  /* 0x0000020009097836 */ /* 0x000fe20000000000 */
[----:B------:R-:W-:Y:S01]  /*19e0*/  ISETP.NE.AND P0, PT, R8, RZ, PT ;  /* 0x000000ff0800720c */ /* 0x000fe20003f05270 */
[----:B--2---:R-:W-:-:S12]  /*19f0*/  DADD R6, R4, R6 ;  /* 0x0000000004067229 */ /* 0x004fd80000000006 */
[----:B------:R-:W-:Y:S05]  /*1a00*/  @P0 BRA `(.L_x_23) ;  /* 0xfffffffc00e00947 */ /* 0x000fea000383ffff */
.L_x_22:
[----:B------:R-:W-:Y:S05]  /*1a10*/  BSYNC.RECONVERGENT B2 ;  /* 0x0000000000027941 */ /* 0x000fea0003800200 */
.L_x_21:
[----:B------:R-:W-:Y:S05]  /*1a20*/  @!P1 BRA `(.L_x_20) ;  /* 0x0000000400989947 */ /* 0x000fea0003800000 */
[----:B------:R-:W0:Y:S01]  /*1a30*/  LDCU.64 UR8, c[0x0][0x380] ;  /* 0x00007000ff0877ac */ /* 0x000e220008000a00 */
[----:B------:R-:W-:Y:S01]  /*1a40*/  IMAD.IADD R9, R0, 0x1, -R45 ;  /* 0x0000000100097824 */ /* 0x000fe200078e0a2d */
[C---:B------:R-:W-:Y:S01]  /*1a50*/  IADD3 R5, P0, PT, R45.reuse, UR4, RZ ;  /* 0x000000042d057c10 */ /* 0x040fe2000ff1e0ff */
[----:B------:R-:W-:Y:S01]  /*1a60*/  BSSY.RECONVERGENT B2, `(.L_x_24) ;  /* 0x0000039000027945 */ /* 0x000fe20003800200 */
[----:B------:R-:W-:Y:S02]  /*1a70*/  VIADD R43, R45, UR4 ;  /* 0x000000042d2b7c36 */ /* 0x000fe40008000000 */
[----:B------:R-:W-:Y:S01]  /*1a80*/  ISETP.GT.AND P1, PT, R9, 0x1800, PT ;  /* 0x000018000900780c */ /* 0x000fe20003f24270 */
[----:B------:R-:W-:Y:S01]  /*1a90*/  IMAD.X R8, RZ, RZ, RZ, P0 ;  /* 0x000000ffff087224 */ /* 0x000fe200000e06ff */
[----:B0-----:R-:W-:-:S04]  /*1aa0*/  LEA R4, P0, R5, UR8, 0x3 ;  /* 0x0000000805047c11 */ /* 0x001fc8000f8018ff */
[----:B------:R-:W-:Y:S02]  /*1ab0*/  LEA.HI.X R5, R5, UR9, R8, 0x3, P0 ;  /* 0x0000000905057c11 */ /* 0x000fe400080f1c08 */
[----:B------:R-:W-:-:S05]  /*1ac0*/  IADD3 R4, P0, PT, R4, 0x2000, RZ ;  /* 0x0000200004047810 */ /* 0x000fca0007f1e0ff */
[----:B------:R-:W-:Y:S01]  /*1ad0*/  IMAD.X R5, RZ, RZ, R5, P0 ;  /* 0x000000ffff057224 */ /* 0x000fe200000e0605 */
[----:B------:R-:W-:Y:S01]  /*1ae0*/  PLOP3.LUT P0, PT, PT, PT, PT, 0x80, 0x8 ;  /* 0x000000000008781c */ /* 0x000fe20003f0f070 */
[----:B------:R-:W-:-:S12]  /*1af0*/  @!P1 BRA `(.L_x_25) ;  /* 0x0000000000bc9947 */ /* 0x000fd80003800000 */
[----:B------:R-:W-:Y:S01]  /*1b00*/  PLOP3.LUT P0, PT, PT, PT, PT, 0x8, 0x80 ;  /* 0x000000000080781c */ /* 0x000fe20003f0e170 */
[----:B------:R-:W-:-:S12]  /*1b10*/  VIADD R40, R0, 0xffffe800 ;  /* 0xffffe80000287836 */ /* 0x000fd80000000000 */
.L_x_26:
[C---:B------:R-:W-:Y:S01]  /*1b20*/  IMAD.WIDE.U32 R38, R43.reuse, 0x8, R2 ;  /* 0x000000082b267825 */ /* 0x040fe200078e0002 */
[----:B------:R-:W2:Y:S04]  /*1b30*/  LDG.E.64.CONSTANT R8, desc[UR6][R4.64+-0x1000] ;  /* 0xfff0000604087981 */ /* 0x000ea8000c1e9b00 */
[----:B------:R-:W3:Y:S04]  /*1b40*/  LDG.E.64.CONSTANT R10, desc[UR6][R4.64] ;  /* 0x00000006040a7981 */ /* 0x000ee8000c1e9b00 */
[----:B------:R-:W4:Y:S01]  /*1b50*/  LDG.E.64.CONSTANT R38, desc[UR6][R38.64] ;  /* 0x0000000626267981 */ /* 0x000f22000c1e9b00 */
[----:B------:R-:W-:-:S03]  /*1b60*/  VIADD R15, R43, 0x800 ;  /* 0x000008002b0f7836 */ /* 0x000fc60000000000 */
[----:B------:R-:W5:Y:S01]  /*1b70*/  LDG.E.64.CONSTANT R12, desc[UR6][R4.64+0x1000] ;  /* 0x00100006040c7981 */ /* 0x000f62000c1e9b00 */
[----:B------:R-:W-:-:S03]  /*1b80*/  IMAD.WIDE.U32 R14, R15, 0x8, R2 ;  /* 0x000000080f0e7825 */ /* 0x000fc600078e0002 */
[----:B------:R-:W5:Y:S04]  /*1b90*/  LDG.E.64.CONSTANT R16, desc[UR6][R4.64+0x3000] ;  /* 0x0030000604107981 */ /* 0x000f68000c1e9b00 */
[----:B------:R-:W5:Y:S04]  /*1ba0*/  LDG.E.64.CONSTANT R14, desc[UR6][R14.64] ;  /* 0x000000060e0e7981 */ /* 0x000f68000c1e9b00 */
[----:B------:R-:W5:Y:S01]  /*1bb0*/  LDG.E.64.CONSTANT R18, desc[UR6][R4.64+0x4000] ;  /* 0x0040000604127981 */ /* 0x000f62000c1e9b00 */
        /* <DEDUP_REMOVED lines=11> */
[----:B------:R-:W5:Y:S04]  /*1c70*/  LDG.E.64.CONSTANT R34, desc[UR6][R4.64+0xc000] ;  /* 0x00c0000604227981 */ /* 0x000f68000c1e9b00 */
[----:B------:R0:W5:Y:S01]  /*1c80*/  LDG.E.64.CONSTANT R36, desc[UR6][R4.64+0xd000] ;  /* 0x00d0000604247981 */ /* 0x000162000c1e9b00 */
[----:B------:R-:W-:-:S05]  /*1c90*/  VIADD R45, R45, 0x2000 ;  /* 0x000020002d2d7836 */ /* 0x000fca0000000000 */
[----:B------:R-:W-:Y:S02]  /*1ca0*/  ISETP.GE.AND P1, PT, R45, R40, PT ;  /* 0x000000282d00720c */ /* 0x000fe40003f26270 */
[----:B0-----:R-:W-:Y:S01]  /*1cb0*/  IADD3 R4, P2, PT, R4, 0x10000, RZ ;  /* 0x0001000004047810 */ /* 0x001fe20007f5e0ff */
[----:B------:R-:W-:-:S04]  /*1cc0*/  VIADD R43, R43, 0x2000 ;  /* 0x000020002b2b7836 */ /* 0x000fc80000000000 */
[----:B------:R-:W-:Y:S01]  /*1cd0*/  IMAD.X R5, RZ, RZ, R5, P2 ;  /* 0x000000ffff057224 */ /* 0x000fe200010e0605 */
[----:B----4-:R-:W-:-:S08]  /*1ce0*/  DADD R38, R38, R6 ;  /* 0x0000000026267229 */ /* 0x010fd00000000006 */
[----:B--2---:R-:W-:-:S08]  /*1cf0*/  DADD R8, R38, R8 ;  /* 0x0000000026087229 */ /* 0x004fd00000000008 */
[----:B---3--:R-:W-:-:S08]  /*1d00*/  DADD R8, R8, R10 ;  /* 0x0000000008087229 */ /* 0x008fd0000000000a */
[----:B-----5:R-:W-:-:S08]  /*1d10*/  DADD R8, R8, R12 ;  /* 0x0000000008087229 */ /* 0x020fd0000000000c */
        /* <DEDUP_REMOVED lines=13> */
.L_x_25:
[----:B------:R-:W-:Y:S05]  /*1df0*/  BSYNC.RECONVERGENT B2 ;  /* 0x0000000000027941 */ /* 0x000fea0003800200 */
.L_x_24:
[----:B------:R-:W-:Y:S01]  /*1e00*/  IMAD.IADD R8, R0, 0x1, -R45 ;  /* 0x0000000100087824 */ /* 0x000fe200078e0a2d */
[----:B------:R-:W-:Y:S04]  /*1e10*/  BSSY.RECONVERGENT B2, `(.L_x_27) ;  /* 0x000001c000027945 */ /* 0x000fe80003800200 */
[----:B------:R-:W-:-:S13]  /*1e20*/  ISETP.GT.AND P1, PT, R8, 0x800, PT ;  /* 0x000008000800780c */ /* 0x000fda0003f24270 */
[----:B------:R-:W-:Y:S05]  /*1e30*/  @!P1 BRA `(.L_x_28) ;  /* 0x0000000000649947 */ /* 0x000fea0003800000 */
        /* <DEDUP_REMOVED lines=9> */
[----:B------:R-:W5:Y:S04]  /*1ed0*/  LDG.E.64.CONSTANT R22, desc[UR6][R4.64+0x4000] ;  /* 0x0040000604167981 */ /* 0x000f68000c1e9b00 */
[----:B------:R0:W5:Y:S01]  /*1ee0*/  LDG.E.64.CONSTANT R8, desc[UR6][R4.64+0x5000] ;  /* 0x0050000604087981 */ /* 0x000162000c1e9b00 */
[----:B------:R-:W-:Y:S01]  /*1ef0*/  PLOP3.LUT P0, PT, PT, PT, PT, 0x8, 0x80 ;  /* 0x000000000080781c */ /* 0x000fe20003f0e170 */
[----:B------:R-:W-:-:S02]  /*1f00*/  VIADD R45, R45, 0x1000 ;  /* 0x000010002d2d7836 */ /* 0x000fc40000000000 */
[----:B------:R-:W-:Y:S01]  /*1f10*/  VIADD R43, R43, 0x1000 ;  /* 0x000010002b2b7836 */ /* 0x000fe20000000000 */
[----:B----4-:R-:W-:-:S08]  /*1f20*/  DADD R6, R6, R10 ;  /* 0x0000000006067229 */ /* 0x010fd0000000000a */
[----:B--2---:R-:W-:-:S08]  /*1f30*/  DADD R6, R6, R12 ;  /* 0x0000000006067229 */ /* 0x004fd0000000000c */
[----:B---3--:R-:W-:-:S08]  /*1f40*/  DADD R6, R6, R14 ;  /* 0x0000000006067229 */ /* 0x008fd0000000000e */
[----:B-----5:R-:W-:-:S08]  /*1f50*/  DADD R6, R6, R16 ;  /* 0x0000000006067229 */ /* 0x020fd00000000010 */
[----:B------:R-:W-:-:S08]  /*1f60*/  DADD R6, R6, R18 ;  /* 0x0000000006067229 */ /* 0x000fd00000000012 */
[----:B------:R-:W-:Y:S01]  /*1f70*/  DADD R6, R6, R20 ;  /* 0x0000000006067229 */ /* 0x000fe20000000014 */
[----:B------:R-:W-:-:S07]  /*1f80*/  IADD3 R10, P1, PT, R4, 0x8000, RZ ;  /* 0x00008000040a7810 */ /* 0x000fce0007f3e0ff */
[----:B------:R-:W-:Y:S01]  /*1f90*/  DADD R6, R6, R22 ;  /* 0x0000000006067229 */ /* 0x000fe20000000016 */
[----:B0-----:R-:W-:Y:S02]  /*1fa0*/  IMAD.X R5, RZ, RZ, R5, P1 ;  /* 0x000000ffff057224 */ /* 0x001fe400008e0605 */
[----:B------:R-:W-:-:S05]  /*1fb0*/  IMAD.MOV.U32 R4, RZ, RZ, R10 ;  /* 0x000000ffff047224 */ /* 0x000fca00078e000a */
[----:B------:R-:W-:-:S11]  /*1fc0*/  DADD R6, R6, R8 ;  /* 0x0000000006067229 */ /* 0x000fd60000000008 */
.L_x_28:
[----:B------:R-:W-:Y:S05]  /*1fd0*/  BSYNC.RECONVERGENT B2 ;  /* 0x0000000000027941 */ /* 0x000fea0003800200 */
.L_x_27:
[----:B------:R-:W-:-:S13]  /*1fe0*/  ISETP.LT.OR P0, PT, R45, R0, P0 ;  /* 0x000000002d00720c */ /* 0x000fda0000701670 */
[----:B------:R-:W-:Y:S05]  /*1ff0*/  @!P0 BRA `(.L_x_20) ;  /* 0x0000000000248947 */ /* 0x000fea0003800000 */
[----:B------:R-:W-:Y:S01]  /*2000*/  IMAD.WIDE.U32 R2, R43, 0x8, R2 ;  /* 0x000000082b027825 */ /* 0x000fe200078e0002 */
[----:B------:R-:W2:Y:S04]  /*2010*/  LDG.E.64.CONSTANT R8, desc[UR6][R4.64+-0x1000] ;  /* 0xfff0000604087981 */ /* 0x000ea8000c1e9b00 */
[----:B------:R-:W3:Y:S04]  /*2020*/  LDG.E.64.CONSTANT R10, desc[UR6][R4.64] ;  /* 0x00000006040a7981 */ /* 0x000ee8000c1e9b00 */
[----:B------:R-:W4:Y:S04]  /*2030*/  LDG.E.64.CONSTANT R2, desc[UR6][R2.64] ;  /* 0x0000000602027981 */ /* 0x000f28000c1e9b00 */
[----:B------:R-:W5:Y:S01]  /*2040*/  LDG.E.64.CONSTANT R12, desc[UR6][R4.64+0x1000] ;  /* 0x00100006040c7981 */ /* 0x000f62000c1e9b00 */
[----:B----4-:R-:W-:-:S08]  /*2050*/  DADD R6, R6, R2 ;  /* 0x0000000006067229 */ /* 0x010fd00000000002 */
[----:B--2---:R-:W-:-:S08]  /*2060*/  DADD R6, R6, R8 ;  /* 0x0000000006067229 */ /* 0x004fd00000000008 */
[----:B---3--:R-:W-:-:S08]  /*2070*/  DADD R6, R6, R10 ;  /* 0x0000000006067229 */ /* 0x008fd0000000000a */
[----:B-----5:R-:W-:-:S11]  /*2080*/  DADD R6, R6, R12 ;  /* 0x0000000006067229 */ /* 0x020fd6000000000c */
.L_x_20:
[----:B------:R-:W-:Y:S05]  /*2090*/  BSYNC.RECONVERGENT B1 ;  /* 0x0000000000017941 */ /* 0x000fea0003800200 */
.L_x_18:
[----:B------:R-:W0:Y:S01]  /*20a0*/  S2R R0, SR_LANEID ;  /* 0x0000000000007919 */ /* 0x000e220000000000 */
[----:B------:R-:W-:Y:S04]  /*20b0*/  SHFL.DOWN PT, R2, R6, 0x1, 0x1f ;  /* 0x08201f0006027f89 */ /* 0x000fe800000e0000 */
[----:B------:R-:W1:Y:S02]  /*20c0*/  SHFL.DOWN PT, R3, R7, 0x1, 0x1f ;  /* 0x08201f0007037f89 */ /* 0x000e6400000e0000 */
[----:B-1----:R-:W-:Y:S01]  /*20d0*/  DADD R2, R2, R6 ;  /* 0x0000000002027229 */ /* 0x002fe20000000006 */
[C---:B0-----:R-:W-:Y:S02]  /*20e0*/  ISETP.GT.AND P0, PT, R0.reuse, 0x1e, PT ;  /* 0x0000001e0000780c */ /* 0x041fe40003f04270 */
[----:B------:R-:W-:-:S07]  /*20f0*/  ISETP.NE.AND P1, PT, R0, RZ, PT ;  /* 0x000000ff0000720c */ /* 0x000fce0003f25270 */
        /* <DEDUP_REMOVED lines=15> */
[----:B------:R-:W-:Y:S01]  /*21f0*/  ISETP.GT.AND P0, PT, R0, 0x17, PT ;  /* 0x000000170000780c */ /* 0x000fe20003f04270 */
[----:B------:R-:W-:Y:S01]  /*2200*/  SHFL.DOWN PT, R2, R6, 0x8, 0x1f ;  /* 0x09001f0006027f89 */ /* 0x000fe200000e0000 */
[----:B------:R-:W-:-:S03]  /*2210*/  @!P1 MOV R8, 0x400 ;  /* 0x0000040000089802 */ /* 0x000fc60000000f00 */
[----:B------:R-:W0:Y:S01]  /*2220*/  SHFL.DOWN PT, R3, R7, 0x8, 0x1f ;  /* 0x09001f0007037f89 */ /* 0x000e2200000e0000 */
[----:B-1----:R-:W-:Y:S01]  /*2230*/  @!P1 LEA R11, R11, R8, 0x18 ;  /* 0x000000080b0b9211 */ /* 0x002fe200078ec0ff */
[----:B0-----:R-:W-:-:S10]  /*2240*/  DADD R2, R2, R6 ;  /* 0x0000000002027229 */ /* 0x001fd40000000006 */
[----:B------:R-:W-:Y:S02]  /*2250*/  FSEL R4, R6, R2, P0 ;  /* 0x0000000206047208 */ /* 0x000fe40000000000 */
[----:B------:R-:W-:Y:S02]  /*2260*/  FSEL R5, R7, R3, P0 ;  /* 0x0000000307057208 */ /* 0x000fe40000000000 */
[----:B------:R-:W-:Y:S01]  /*2270*/  @!P1 SHF.R.U32.HI R6, RZ, 0x2, R41 ;  /* 0x00000002ff069819 */ /* 0x000fe20000011629 */
[----:B------:R-:W-:Y:S01]  /*2280*/  SHFL.DOWN PT, R2, R4, 0x10, 0x1f ;  /* 0x0a001f0004027f89 */ /* 0x000fe200000e0000 */
[----:B------:R-:W-:Y:S02]  /*2290*/  ISETP.NE.AND P0, PT, R41, RZ, PT ;  /* 0x000000ff2900720c */ /* 0x000fe40003f05270 */
[----:B------:R-:W-:Y:S01]  /*22a0*/  @!P1 LOP3.LUT R6, R6, 0xf8, RZ, 0xc0, !PT ;  /* 0x000000f806069812 */ /* 0x000fe200078ec0ff */
[----:B------:R-:W0:Y:S04]  /*22b0*/  SHFL.DOWN PT, R3, R5, 0x10, 0x1f ;  /* 0x0a001f0005037f89 */ /* 0x000e2800000e0000 */
[----:B------:R-:W-:Y:S01]  /*22c0*/  @!P1 IMAD.IADD R11, R6, 0x1, R11 ;  /* 0x00000001060b9824 */ /* 0x000fe200078e020b */
[----:B0-----:R-:W-:-:S07]  /*22d0*/  DADD R2, R2, R4 ;  /* 0x0000000002027229 */ /* 0x001fce0000000004 */
[----:B------:R0:W-:Y:S01]  /*22e0*/  @!P1 STS.64 [R11+0x10], R2 ;  /* 0x000010020b009388 */ /* 0x0001e20000000a00 */
[----:B------:R-:W-:Y:S01]  /*22f0*/  BAR.SYNC.DEFER_BLOCKING 0x0 ;  /* 0x0000000000007b1d */ /* 0x000fe20000010000 */
[----:B------:R-:W-:-:S04]  /*2300*/  ISETP.GT.AND P1, PT, R0, 0xf, PT ;  /* 0x0000000f0000780c */ /* 0x000fc80003f24270 */
[----:B------:R-:W-:Y:S02]  /*2310*/  FSEL R0, R4, R2, P1 ;  /* 0x0000000204007208 */ /* 0x000fe40000800000 */
[----:B------:R-:W-:-:S03]  /*2320*/  FSEL R5, R5, R3, P1 ;  /* 0x0000000305057208 */ /* 0x000fc60000800000 */
[----:B0-----:R-:W-:Y:S02]  /*2330*/  IMAD.MOV.U32 R2, RZ, RZ, R0 ;  /* 0x000000ffff027224 */ /* 0x001fe400078e0000 */
[----:B------:R-:W-:Y:S01]  /*2340*/  IMAD.MOV.U32 R3, RZ, RZ, R5 ;  /* 0x000000ffff037224 */ /* 0x000fe200078e0005 */
[----:B------:R-:W-:Y:S06]  /*2350*/  @P0 BRA `(.L_x_16) ;  /* 0x0000000000680947 */ /* 0x000fec0003800000 */
[----:B------:R-:W0:Y:S01]  /*2360*/  S2UR UR5, SR_CgaCtaId ;  /* 0x00000000000579c3 */ /* 0x000e220000008800 */
[----:B------:R-:W-:Y:S02]  /*2370*/  UMOV UR4, 0x400 ;  /* 0x0000040000047882 */ /* 0x000fe40000000000 */
[----:B0-----:R-:W-:-:S09]  /*2380*/  ULEA UR4, UR5, UR4, 0x18 ;  /* 0x0000000405047291 */ /* 0x001fd2000f8ec0ff */
[----:B------:R-:W0:Y:S04]  /*2390*/  LDS.64 R4, [UR4+0x18] ;  /* 0x00001804ff047984 */ /* 0x000e280008000a00 */
[----:B------:R-:W1:Y:S04]  /*23a0*/  LDS.128 R8, [UR4+0x20] ;  /* 0x00002004ff087984 */ /* 0x000e680008000c00 */
        /* <DEDUP_REMOVED lines=20> */
[----:B------:R-:W-:-:S11]  /*24f0*/  DADD R2, R2, R10 ;  /* 0x0000000002027229 */ /* 0x000fd6000000000a */
.L_x_16:
[----:B------:R-:W-:Y:S05]  /*2500*/  BSYNC.RECONVERGENT B0 ;  /* 0x0000000000007941 */ /* 0x000fea0003800200 */
.L_x_1:
[----:B------:R-:W-:Y:S05]  /*2510*/  @P0 EXIT ;  /* 0x000000000000094d */ /* 0x000fea0003800000 */
[----:B------:R-:W0:Y:S01]  /*2520*/  LDCU.64 UR4, c[0x0][0x398] ;  /* 0x00007300ff0477ac */ /* 0x000e220008000a00 */
[----:B------:R-:W2:Y:S01]  /*2530*/  LDC.64 R4, c[0x0][0x388] ;  /* 0x0000e200ff047b82 */ /* 0x000ea20000000a00 */
[----:B0-----:R-:W-:-:S07]  /*2540*/  DADD R2, R2, UR4 ;  /* 0x0000000402027e29 */ /* 0x001fce0008000000 */
[----:B--2---:R-:W-:Y:S01]  /*2550*/  STG.E.64 desc[UR6][R4.64], R2 ;  /* 0x0000000204007986 */ /* 0x004fe2000c101b06 */
[----:B------:R-:W-:Y:S05]  /*2560*/  EXIT ;  /* 0x000000000000794d */ /* 0x000fea0003800000 */
.L_x_29:
[----:B------:R-:W-:-:S00]  /*2570*/  BRA `(.L_x_29) ;  /* 0xfffffffc00fc7947 */ /* 0x000fc0000383ffff */
[----:B------:R-:W-:-:S00]  /*2580*/  NOP ;  /* 0x0000000000007918 */ /* 0x000fc00000000000 */
[----:B------:R-:W-:-:S00]  /*2590*/  NOP ;  /* 0x0000000000007918 */ /* 0x000fc00000000000 */
[----:B------:R-:W-:-:S00]  /*25a0*/  NOP ;  /* 0x0000000000007918 */ /* 0x000fc00000000000 */
[----:B------:R-:W-:-:S00]  /*25b0*/  NOP ;  /* 0x0000000000007918 */ /* 0x000fc00000000000 */
[----:B------:R-:W-:-:S00]  /*25c0*/  NOP ;  /* 0x0000000000007918 */ /* 0x000fc00000000000 */
[----:B------:R-:W-:-:S00]  /*25d0*/  NOP ;  /* 0x0000000000007918 */ /* 0x000fc00000000000 */
[----:B------:R-:W-:-:S00]  /*25e0*/  NOP ;  /* 0x0000000000007918 */ /* 0x000fc00000000000 */
[----:B------:R-:W-:-:S00]  /*25f0*/  NOP ;  /* 0x0000000000007918 */ /* 0x000fc00000000000 */
.L_x_383:


//--------------------- .text._ZN3cub18CUB_300001_SM_10006detail6reduce18DeviceReduceKernelINS2_10policy_hubIdyN4cuda3std3__44plusIdEEE10Policy1000EN6thrust24THRUST_300001_SM_1000_NS17counting_iteratorIdNSD_11use_defaultESF_SF_EEyS9_d12calculate_piIdEEEvT0_PT3_T1_NS0_13GridEvenShareISM_EET2_T4_ --------------------------
	.section	.text._ZN3cub18CUB_300001_SM_10006detail6reduce18DeviceReduceKernelINS2_10policy_hubIdyN4cuda3std3__44plusIdEEE10Policy1000EN6thrust24THRUST_300001_SM_1000_NS17counting_iteratorIdNSD_11use_defaultESF_SF_EEyS9_d12calculate_piIdEEEvT0_PT3_T1_NS0_13GridEvenShareISM_EET2_T4_,"ax",@progbits
	.align	128
        .global         _ZN3cub18CUB_300001_SM_10006detail6reduce18DeviceReduceKernelINS2_10policy_hubIdyN4cuda3std3__44plusIdEEE10Policy1000EN6thrust24THRUST_300001_SM_1000_NS17counting_iteratorIdNSD_11use_defaultESF_SF_EEyS9_d12calculate_piIdEEEvT0_PT3_T1_NS0_13GridEvenShareISM_EET2_T4_
        .type           _ZN3cub18CUB_300001_SM_10006detail6reduce18DeviceReduceKernelINS2_10policy_hubIdyN4cuda3std3__44plusIdEEE10Policy1000EN6thrust24THRUST_300001_SM_1000_NS17counting_iteratorIdNSD_11use_defaultESF_SF_EEyS9_d12calculate_piIdEEEvT0_PT3_T1_NS0_13GridEvenShareISM_EET2_T4_,@function
        .size           _ZN3cub18CUB_300001_SM_10006detail6reduce18DeviceReduceKernelINS2_10policy_hubIdyN4cuda3std3__44plusIdEEE10Policy1000EN6thrust24THRUST_300001_SM_1000_NS17counting_iteratorIdNSD_11use_defaultESF_SF_EEyS9_d12calculate_piIdEEEvT0_PT3_T1_NS0_13GridEvenShareISM_EET2_T4_,(.L_x_379 - _ZN3cub18CUB_300001_SM_10006detail6reduce18DeviceReduceKernelINS2_10policy_hubIdyN4cuda3std3__44plusIdEEE10Policy1000EN6thrust24THRUST_300001_SM_1000_NS17counting_iteratorIdNSD_11use_defaultESF_SF_EEyS9_d12calculate_piIdEEEvT0_PT3_T1_NS0_13GridEvenShareISM_EET2_T4_)
        .other          _ZN3cub18CUB_300001_SM_10006detail6reduce18DeviceReduceKernelINS2_10policy_hubIdyN4cuda3std3__44plusIdEEE10Policy1000EN6thrust24THRUST_300001_SM_1000_NS17counting_iteratorIdNSD_11use_defaultESF_SF_EEyS9_d12calculate_piIdEEEvT0_PT3_T1_NS0_13GridEvenShareISM_EET2_T4_,@"STO_CUDA_ENTRY STV_DEFAULT"
_ZN3cub18CUB_300001_SM_10006detail6reduce18DeviceReduceKernelINS2_10policy_hubIdyN4cuda3std3__44plusIdEEE10Policy1000EN6thrust24THRUST_300001_SM_1000_NS17counting_iteratorIdNSD_11use_defaultESF_SF_EEyS9_d12calculate_piIdEEEvT0_PT3_T1_NS0_13GridEvenShareISM_EET2_T4_:
.text._ZN3cub18CUB_300001_SM_10006detail6reduce18DeviceReduceKernelINS2_10policy_hubIdyN4cuda3std3__44plusIdEEE10Policy1000EN6thrust24THRUST_300001_SM_1000_NS17counting_iteratorIdNSD_11use_defaultESF_SF_EEyS9_d12calculate_piIdEEEvT0_PT3_T1_NS0_13GridEvenShareISM_EET2_T4_:
[----:B------:R-:W-:Y:S01]  /*0000*/  LDC R1, c[0x0][0x37c] ;  /* 0x0000df00ff017b82 */ /* 0x000fe20000000800 */
[----:B------:R-:W0:Y:S07]  /*0010*/  S2R R46, SR_CTAID.X ;  /* 0x00000000002e7919 */ /* 0x000e2e0000002500 */
[----:B------:R-:W1:Y:S01]  /*0020*/  LDC.64 R4, c[0x0][0x3b8] ;  /* 0x0000ee00ff047b82 */ /* 0x000e620000000a00 */
[----:B------:R-:W-:Y:S01]  /*0030*/  UMOV UR5, URZ ;  /* 0x000000ff00057c82 */ /* 0x000fe20008000000 */
[----:B------:R-:W-:Y:S01]  /*0040*/  UMOV UR10, 0x40100000 ;  /* 0x40100000000a7882 */ /* 0x000fe20000000000 */
[----:B------:R-:W-:Y:S01]  /*0050*/  BSSY.RECONVERGENT B0, `(.L_x_30) ;  /* 0x0000419000007945 */ /* 0x000fe20003800200 */
[----:B0-----:R-:W-:-:S05]  /*0060*/  IMAD R47, R46, 0xe00, RZ ;  /* 0x00000e002e2f7824 */ /* 0x001fca00078e02ff */
[----:B-1----:R-:W-:-:S04]  /*0070*/  IADD3 R13, P0, PT, -R47, R4, RZ ;  /* 0x000000042f0d7210 */ /* 0x002fc80007f1e1ff */
[----:B------:R-:W-:Y:S02]  /*0080*/  IADD3.X R12, PT, PT, R5, -0x1, RZ, P0, !PT ;  /* 0xffffffff050c7810 */ /* 0x000fe400007fe4ff */
[----:B------:R-:W-:-:S04]  /*0090*/  ISETP.GT.U32.AND P0, PT, R13, 0xdff, PT ;  /* 0x00000dff0d00780c */ /* 0x000fc80003f04070 */
[----:B------:R-:W-:-:S13]  /*00a0*/  ISETP.GT.U32.AND.EX P0, PT, R12, RZ, PT, P0 ;  /* 0x000000ff0c00720c */ /* 0x000fda0003f04100 */
[----:B------:R-:W-:Y:S05]  /*00b0*/  @P0 BRA `(.L_x_31) ;  /* 0x00000018002c0947 */ /* 0x000fea0003800000 */
[----:B------:R-:W0:Y:S01]  /*00c0*/  S2R R2, SR_TID.X ;  /* 0x0000000000027919 */ /* 0x000e220000002100 */
[----:B------:R-:W-:Y:S01]  /*00d0*/  IMAD.IADD R3, R4, 0x1, -R47 ;  /* 0x0000000104037824 */ /* 0x000fe200078e0a2f */
[----:B------:R-:W-:Y:S01]  /*00e0*/  BSSY.RECONVERGENT B2, `(.L_x_32) ;  /* 0x0000021000027945 */ /* 0x000fe20003800200 */
[----:B------:R-:W-:-:S03]  /*00f0*/  CS2R R10, SRZ ;  /* 0x00000000000a7805 */ /* 0x000fc6000001ff00 */
[----:B0-----:R-:W-:Y:S01]  /*0100*/  ISETP.GE.AND P0, PT, R2, R3, PT ;  /* 0x000000030200720c */ /* 0x001fe20003f06270 */
[----:B------:R-:W-:-:S12]  /*0110*/  IMAD.MOV.U32 R4, RZ, RZ, R2 ;  /* 0x000000ffff047224 */ /* 0x000fd800078e0002 */
[----:B------:R-:W-:Y:S05]  /*0120*/  @P0 BRA `(.L_x_33) ;  /* 0x0000000000700947 */ /* 0x000fea0003800000 */
[----:B------:R-:W-:Y:S01]  /*0130*/  IMAD.IADD R0, R47, 0x1, R2 ;  /* 0x000000012f007824 */ /* 0x000fe200078e0202 */
[----:B------:R-:W0:Y:S01]  /*0140*/  LDCU.64 UR6, c[0x0][0x380] ;  /* 0x00007000ff0677ac */ /* 0x000e220008000a00 */
[----:B------:R-:W-:Y:S02]  /*0150*/  BSSY.RECONVERGENT B3, `(.L_x_34) ;  /* 0x0000016000037945 */ /* 0x000fe40003800200 */
[----:B------:R-:W0:Y:S01]  /*0160*/  I2F.F64.U32 R4, R0 ;  /* 0x0000000000047312 */ /* 0x000e220000201800 */
[----:B------:R-:W1:Y:S01]  /*0170*/  LDCU.64 UR8, c[0x0][0x3e8] ;  /* 0x00007d00ff0877ac */ /* 0x000e620008000a00 */
[----:B0-----:R-:W-:-:S08]  /*0180*/  DADD R4, R4, UR6 ;  /* 0x0000000604047e29 */ /* 0x001fd00008000000 */
[----:B------:R-:W-:-:S08]  /*0190*/  DADD R4, R4, 0.5 ;  /* 0x3fe0000004047429 */ /* 0x000fd00000000000 */
[----:B-1----:R-:W-:-:S08]  /*01a0*/  DMUL R4, R4, UR8 ;  /* 0x0000000804047c28 */ /* 0x002fd00008000000 */
[----:B------:R-:W-:Y:S01]  /*01b0*/  DFMA R16, R4, R4, 1 ;  /* 0x3ff000000410742b */ /* 0x000fe20000000004 */
[----:B------:R-:W-:-:S05]  /*01c0*/  IMAD.MOV.U32 R4, RZ, RZ, 0x1 ;  /* 0x00000001ff047424 */ /* 0x000fca00078e00ff */
[----:B------:R-:W0:Y:S02]  /*01d0*/  MUFU.RCP64H R5, R17 ;  /* 0x0000001100057308 */ /* 0x000e240000001800 */
[----:B0-----:R-:W-:-:S08]  /*01e0*/  DFMA R6, -R16, R4, 1 ;  /* 0x3ff000001006742b */ /* 0x001fd00000000104 */
[----:B------:R-:W-:-:S08]  /*01f0*/  DFMA R6, R6, R6, R6 ;  /* 0x000000060606722b */ /* 0x000fd00000000006 */
[----:B------:R-:W-:-:S08]  /*0200*/  DFMA R6, R4, R6, R4 ;  /* 0x000000060406722b */ /* 0x000fd00000000004 */
[----:B------:R-:W-:-:S08]  /*0210*/  DFMA R4, -R16, R6, 1 ;  /* 0x3ff000001004742b */ /* 0x000fd00000000106 */
[----:B------:R-:W-:-:S08]  /*0220*/  DFMA R4, R6, R4, R6 ;  /* 0x000000040604722b */ /* 0x000fd00000000006 */
[----:B------:R-:W-:-:S08]  /*0230*/  DMUL R36, R4, 4 ;  /* 0x4010000004247828 */ /* 0x000fd00000000000 */
[----:B------:R-:W-:-:S08]  /*0240*/  DFMA R6, -R16, R36, 4 ;  /* 0x401000001006742b */ /* 0x000fd00000000124 */
[----:B------:R-:W-:-:S10]  /*0250*/  DFMA R36, R4, R6, R36 ;  /* 0x000000060424722b */ /* 0x000fd40000000024 */
[----:B------:R-:W-:-:S05]  /*0260*/  FFMA R0, RZ, R17, R37 ;  /* 0x00000011ff007223 */ /* 0x000fca0000000025 */
[----:B------:R-:W-:-:S13]  /*0270*/  FSETP.GT.AND P0, PT, |R0|, 1.469367938527859385e-39, PT ;  /* 0x001000000000780b */ /* 0x000fda0003f04200 */
[----:B------:R-:W-:Y:S05]  /*0280*/  @P0 BRA `(.L_x_35) ;  /* 0x0000000000080947 */ /* 0x000fea0003800000 */
[----:B------:R-:W-:-:S07]  /*0290*/  MOV R0, 0x2b0 ;  /* 0x000002b000007802 */ /* 0x000fce0000000f00 */
[----:B------:R-:W-:Y:S05]  /*02a0*/  CALL.REL.NOINC `($__internal_0_$__cuda_sm20_div_rn_f64_full) ;  /* 0x0000003c00e87944 */ /* 0x000fea0003c00000 */
.L_x_35:
[----:B------:R-:W-:Y:S05]  /*02b0*/  BSYNC.RECONVERGENT B3 ;  /* 0x0000000000037941 */ /* 0x000fea0003800200 */
.L_x_34:
[----:B------:R-:W-:Y:S02]  /*02c0*/  IMAD.MOV.U32 R10, RZ, RZ, R36 ;  /* 0x000000ffff0a7224 */ /* 0x000fe400078e0024 */
[----:B------:R-:W-:Y:S02]  /*02d0*/  IMAD.MOV.U32 R11, RZ, RZ, R37 ;  /* 0x000000ffff0b7224 */ /* 0x000fe400078e0025 */
[----:B------:R-:W-:-:S07]  /*02e0*/  VIADD R4, R2, 0x200 ;  /* 0x0000020002047836 */ /* 0x000fce0000000000 */
.L_x_33:
[----:B------:R-:W-:Y:S05]  /*02f0*/  BSYNC.RECONVERGENT B2 ;  /* 0x0000000000027941 */ /* 0x000fea0003800200 */
.L_x_32:
[----:B------:R-:W-:Y:S01]  /*0300*/  ISETP.GE.AND P0, PT, R4, R3, PT ;  /* 0x000000030400720c */ /* 0x000fe20003f06270 */
[----:B------:R-:W0:Y:S01]  /*0310*/  LDCU.64 UR8, c[0x0][0x3e8] ;  /* 0x00007d00ff0877ac */ /* 0x000e220008000a00 */
[----:B------:R-:W-:Y:S01]  /*0320*/  BSSY.RECONVERGENT B2, `(.L_x_36) ;  /* 0x00000a1000027945 */ /* 0x000fe20003800200 */
[----:B------:R-:W1:Y:S01]  /*0330*/  LDCU.64 UR14, c[0x0][0x3e8] ;  /* 0x00007d00ff0e77ac */ /* 0x000e620008000a00 */
[----:B------:R-:W2:Y:S01]  /*0340*/  LDCU.64 UR6, c[0x0][0x380] ;  /* 0x00007000ff0677ac */ /* 0x000ea20008000a00 */
[----:B------:R-:W3:Y:S08]  /*0350*/  LDCU.64 UR12, c[0x0][0x380] ;  /* 0x00007000ff0c77ac */ /* 0x000ef00008000a00 */
[----:B------:R-:W-:Y:S05]  /*0360*/  @P0 BRA `(.L_x_37) ;  /* 0x0000000800700947 */ /* 0x000fea0003800000 */
[----:B------:R-:W4:Y:S01]  /*0370*/  LDCU UR4, c[0x0][0x3b8] ;  /* 0x00007700ff0477ac */ /* 0x000f220008000800 */
[----:B------:R-:W-:Y:S01]  /*0380*/  LOP3.LUT R0, RZ, R4, RZ, 0x33, !PT ;  /* 0x00000004ff007212 */ /* 0x000fe200078e33ff */
[----:B------:R-:W-:Y:S03]  /*0390*/  BSSY.RECONVERGENT B3, `(.L_x_38) ;  /* 0x0000027000037945 */ /* 0x000fe60003800200 */
[----:B----4-:R-:W-:-:S04]  /*03a0*/  IADD3 R5, PT, PT, -R47, UR4, R0 ;  /* 0x000000042f057c10 */ /* 0x010fc8000fffe100 */
[----:B------:R-:W-:-:S04]  /*03b0*/  LOP3.LUT R0, R5, 0x600, RZ, 0xc0, !PT ;  /* 0x0000060005007812 */ /* 0x000fc800078ec0ff */
[----:B------:R-:W-:-:S13]  /*03c0*/  ISETP.NE.AND P0, PT, R0, 0x600, PT ;  /* 0x000006000000780c */ /* 0x000fda0003f05270 */
[----:B------:R-:W-:Y:S05]  /*03d0*/  @!P0 BRA `(.L_x_39) ;  /* 0x0000000000888947 */ /* 0x000fea0003800000 */
[----:B------:R-:W-:Y:S02]  /*03e0*/  LEA.HI R0, R5, 0x1, RZ, 0x17 ;  /* 0x0000000105007811 */ /* 0x000fe400078fb8ff */
[----:B------:R-:W-:Y:S02]  /*03f0*/  IADD3 R6, P0, PT, R47, R4, RZ ;  /* 0x000000042f067210 */ /* 0x000fe40007f1e0ff */
[----:B------:R-:W-:-:S03]  /*0400*/  LOP3.LUT R0, R0, 0x3, RZ, 0xc0, !PT ;  /* 0x0000000300007812 */ /* 0x000fc600078ec0ff */
[----:B------:R-:W-:Y:S02]  /*0410*/  IMAD.X R7, RZ, RZ, RZ, P0 ;  /* 0x000000ffff077224 */ /* 0x000fe400000e06ff */
[----:B------:R-:W-:-:S07]  /*0420*/  IMAD.MOV R8, RZ, RZ, -R0 ;  /* 0x000000ffff087224 */ /* 0x000fce00078e0a00 */
.L_x_42:
[----:B------:R-:W2:Y:S01]  /*0430*/  I2F.F64.S64 R12, R6 ;  /* 0x00000006000c7312 */ /* 0x000ea20000301c00 */
[----:B------:R-:W-:Y:S01]  /*0440*/  VIADD R8, R8, 0x1 ;  /* 0x0000000108087836 */ /* 0x000fe20000000000 */
[----:B------:R-:W-:Y:S04]  /*0450*/  BSSY.RECONVERGENT B4, `(.L_x_40) ;  /* 0x0000015000047945 */ /* 0x000fe80003800200 */
[----:B------:R-:W-:Y:S01]  /*0460*/  ISETP.NE.AND P1, PT, R8, RZ, PT ;  /* 0x000000ff0800720c */ /* 0x000fe20003f25270 */
[----:B--2---:R-:W-:-:S08]  /*0470*/  DADD R12, R12, UR6 ;  /* 0x000000060c0c7e29 */ /* 0x004fd00008000000 */
[----:B------:R-:W-:-:S08]  /*0480*/  DADD R12, R12, 0.5 ;  /* 0x3fe000000c0c7429 */ /* 0x000fd00000000000 */
[----:B0-----:R-:W-:-:S08]  /*0490*/  DMUL R12, R12, UR8 ;  /* 0x000000080c0c7c28 */ /* 0x001fd00008000000 */
        /* <DEDUP_REMOVED lines=15> */
[----:B-1-3--:R-:W-:Y:S05]  /*0590*/  CALL.REL.NOINC `($__internal_0_$__cuda_sm20_div_rn_f64_full) ;  /* 0x0000003c002c7944 */ /* 0x00afea0003c00000 */
.L_x_41:
[----:B-1-3--:R-:W-:Y:S05]  /*05a0*/  BSYNC.RECONVERGENT B4 ;  /* 0x0000000000047941 */ /* 0x00afea0003800200 */
.L_x_40:
[----:B------:R-:W-:Y:S01]  /*05b0*/  IADD3 R6, P0, PT, R6, 0x200, RZ ;  /* 0x0000020006067810 */ /* 0x000fe20007f1e0ff */
[----:B------:R-:W-:Y:S01]  /*05c0*/  DADD R10, R36, R10 ;  /* 0x00000000240a7229 */ /* 0x000fe2000000000a */
[----:B------:R-:W-:-:S03]  /*05d0*/  VIADD R4, R4, 0x200 ;  /* 0x0000020004047836 */ /* 0x000fc60000000000 */
[----:B------:R-:W-:Y:S01]  /*05e0*/  IMAD.X R7, RZ, RZ, R7, P0 ;  /* 0x000000ffff077224 */ /* 0x000fe200000e0607 */
[----:B------:R-:W-:Y:S07]  /*05f0*/  @P1 BRA `(.L_x_42) ;  /* 0xfffffffc008c1947 */ /* 0x000fee000383ffff */
.L_x_39:
[----:B0123--:R-:W-:Y:S05]  /*0600*/  BSYNC.RECONVERGENT B3 ;  /* 0x0000000000037941 */ /* 0x00ffea0003800200 */
.L_x_38:
[----:B------:R-:W-:-:S13]  /*0610*/  ISETP.GE.U32.AND P0, PT, R5, 0x600, PT ;  /* 0x000006000500780c */ /* 0x000fda0003f06070 */
[----:B------:R-:W-:Y:S05]  /*0620*/  @!P0 BRA `(.L_x_37) ;  /* 0x0000000400c08947 */ /* 0x000fea0003800000 */
[----:B------:R-:W-:-:S07]  /*0630*/  VIADD R6, R4, 0x400 ;  /* 0x0000040004067836 */ /* 0x000fce0000000000 */
.L_x_51:
[----:B------:R-:W-:Y:S01]  /*0640*/  VIADD R0, R6, 0xfffffc00 ;  /* 0xfffffc0006007836 */ /* 0x000fe20000000000 */
[----:B------:R-:W-:Y:S04]  /*0650*/  BSSY.RECONVERGENT B3, `(.L_x_43) ;  /* 0x0000017000037945 */ /* 0x000fe80003800200 */
[----:B------:R-:W-:-:S04]  /*0660*/  IADD3 R12, P0, PT, R47, R0, RZ ;  /* 0x000000002f0c7210 */ /* 0x000fc80007f1e0ff */
[----:B------:R-:W-:-:S04]  /*0670*/  LEA.HI.X.SX32 R13, R0, RZ, 0x1, P0 ;  /* 0x000000ff000d7211 */ /* 0x000fc800000f0eff */
[----:B------:R-:W0:Y:S02]  /*0680*/  I2F.F64.S64 R4, R12 ;  /* 0x0000000c00047312 */ /* 0x000e240000301c00 */
[----:B0-----:R-:W-:-:S08]  /*0690*/  DADD R4, R4, UR12 ;  /* 0x0000000c04047e29 */ /* 0x001fd00008000000 */
[----:B------:R-:W-:-:S08]  /*06a0*/  DADD R4, R4, 0.5 ;  /* 0x3fe0000004047429 */ /* 0x000fd00000000000 */
[----:B------:R-:W-:-:S08]  /*06b0*/  DMUL R4, R4, UR14 ;  /* 0x0000000e04047c28 */ /* 0x000fd00008000000 */
        /* <DEDUP_REMOVED lines=16> */
.L_x_44:
[----:B------:R-:W-:Y:S05]  /*07c0*/  BSYNC.RECONVERGENT B3 ;  /* 0x0000000000037941 */ /* 0x000fea0003800200 */
.L_x_43:
        /* <DEDUP_REMOVED lines=18> */
[----:B------:R-:W-:Y:S02]  /*08f0*/  DFMA R4, R4, R12, R8 ;  /* 0x0000000c0404722b */ /* 0x000fe40000000008 */
[----:B------:R-:W-:-:S08]  /*0900*/  DADD R8, R36, R10 ;  /* 0x0000000024087229 */ /* 0x000fd0000000000a */
[----:B------:R-:W-:-:S05]  /*0910*/  FFMA R0, RZ, R17, R5 ;  /* 0x00000011ff007223 */ /* 0x000fca0000000005 */
[----:B------:R-:W-:-:S13]  /*0920*/  FSETP.GT.AND P0, PT, |R0|, 1.469367938527859385e-39, PT ;  /* 0x001000000000780b */ /* 0x000fda0003f04200 */
[----:B------:R-:W-:Y:S05]  /*0930*/  @P0 BRA `(.L_x_46) ;  /* 0x0000000000100947 */ /* 0x000fea0003800000 */
[----:B------:R-:W-:-:S07]  /*0940*/  MOV R0, 0x960 ;  /* 0x0000096000007802 */ /* 0x000fce0000000f00 */
[----:B------:R-:W-:Y:S05]  /*0950*/  CALL.REL.NOINC `($__internal_0_$__cuda_sm20_div_rn_f64_full) ;  /* 0x00000038003c7944 */ /* 0x000fea0003c00000 */
[----:B------:R-:W-:Y:S02]  /*0960*/  IMAD.MOV.U32 R4, RZ, RZ, R36 ;  /* 0x000000ffff047224 */ /* 0x000fe400078e0024 */
[----:B------:R-:W-:-:S07]  /*0970*/  IMAD.MOV.U32 R5, RZ, RZ, R37 ;  /* 0x000000ffff057224 */ /* 0x000fce00078e0025 */
.L_x_46:
[----:B------:R-:W-:Y:S05]  /*0980*/  BSYNC.RECONVERGENT B3 ;  /* 0x0000000000037941 */ /* 0x000fea0003800200 */
.L_x_45:
[----:B------:R-:W-:Y:S01]  /*0990*/  IADD3 R14, P0, PT, R47, R6, RZ ;  /* 0x000000062f0e7210 */ /* 0x000fe20007f1e0ff */
[----:B------:R-:W-:Y:S01]  /*09a0*/  BSSY.RECONVERGENT B3, `(.L_x_47) ;  /* 0x0000018000037945 */ /* 0x000fe20003800200 */
[----:B------:R-:W-:Y:S02]  /*09b0*/  DADD R8, R8, R4 ;  /* 0x0000000008087229 */ /* 0x000fe40000000004 */
[C---:B------:R-:W-:Y:S01]  /*09c0*/  LEA.HI.X.SX32 R15, R6.reuse, RZ, 0x1, P0 ;  /* 0x000000ff060f7211 */ /* 0x040fe200000f0eff */
[----:B------:R-:W-:-:S03]  /*09d0*/  VIADD R4, R6, 0x200 ;  /* 0x0000020006047836 */ /* 0x000fc60000000000 */
        /* <DEDUP_REMOVED lines=20> */
.L_x_48:
[----:B------:R-:W-:Y:S05]  /*0b20*/  BSYNC.RECONVERGENT B3 ;  /* 0x0000000000037941 */ /* 0x000fea0003800200 */
.L_x_47:
[----:B------:R-:W-:Y:S01]  /*0b30*/  IADD3 R12, P0, PT, R47, R4, RZ ;  /* 0x000000042f0c7210 */ /* 0x000fe20007f1e0ff */
[----:B------:R-:W-:Y:S01]  /*0b40*/  BSSY.RECONVERGENT B3, `(.L_x_49) ;  /* 0x0000019000037945 */ /* 0x000fe20003800200 */
[----:B------:R-:W-:Y:S02]  /*0b50*/  DADD R8, R8, R36 ;  /* 0x0000000008087229 */ /* 0x000fe40000000024 */
        /* <DEDUP_REMOVED lines=21> */
[----:B------:R-:W-:Y:S02]  /*0cb0*/  IMAD.MOV.U32 R10, RZ, RZ, R36 ;  /* 0x000000ffff0a7224 */ /* 0x000fe400078e0024 */
[----:B------:R-:W-:-:S07]  /*0cc0*/  IMAD.MOV.U32 R11, RZ, RZ, R37 ;  /* 0x000000ffff0b7224 */ /* 0x000fce00078e0025 */
.L_x_50:
[----:B------:R-:W-:Y:S05]  /*0cd0*/  BSYNC.RECONVERGENT B3 ;  /* 0x0000000000037941 */ /* 0x000fea0003800200 */
.L_x_49:
[C---:B------:R-:W-:Y:S01]  /*0ce0*/  VIADD R0, R6.reuse, 0x400 ;  /* 0x0000040006007836 */ /* 0x040fe20000000000 */
[----:B------:R-:W-:Y:S01]  /*0cf0*/  DADD R10, R8, R10 ;  /* 0x00000000080a7229 */ /* 0x000fe2000000000a */
[----:B------:R-:W-:-:S03]  /*0d00*/  VIADD R6, R6, 0x800 ;  /* 0x0000080006067836 */ /* 0x000fc60000000000 */
[----:B------:R-:W-:-:S13]  /*0d10*/  ISETP.GE.AND P0, PT, R0, R3, PT ;  /* 0x000000030000720c */ /* 0x000fda0003f06270 */
[----:B------:R-:W-:Y:S05]  /*0d20*/  @!P0 BRA `(.L_x_51) ;  /* 0xfffffff800448947 */ /* 0x000fea000383ffff */
.L_x_37:
[----:B0123--:R-:W-:Y:S05]  /*0d30*/  BSYNC.RECONVERGENT B2 ;  /* 0x0000000000027941 */ /* 0x00ffea0003800200 */
.L_x_36:
[----:B------:R-:W-:-:S13]  /*0d40*/  ISETP.GE.AND P0, PT, R3, 0x200, PT ;  /* 0x000002000300780c */ /* 0x000fda0003f06270 */
[----:B------:R-:W-:Y:S05]  /*0d50*/  @!P0 BRA `(.L_x_52) ;  /* 0x0000000400148947 */ /* 0x000fea0003800000 */
        /* <DEDUP_REMOVED lines=14> */
[----:B------:R-:W1:Y:S01]  /*0e40*/  @!P1 S2R R12, SR_CgaCtaId ;  /* 0x00000000000c9919 */ /* 0x000e620000008800 */
[----:B0-----:R-:W-:-:S10]  /*0e50*/  DADD R4, R4, R6 ;  /* 0x0000000004047229 */ /* 0x001fd40000000006 */
[----:B------:R-:W-:Y:S02]  /*0e60*/  FSEL R8, R6, R4, P0 ;  /* 0x0000000406087208 */ /* 0x000fe40000000000 */
[----:B------:R-:W-:Y:S02]  /*0e70*/  FSEL R9, R7, R5, P0 ;  /* 0x0000000507097208 */ /* 0x000fe40000000000 */
[----:B------:R-:W-:Y:S01]  /*0e80*/  ISETP.GT.AND P0, PT, R13, 0x1b, PT ;  /* 0x0000001b0d00780c */ /* 0x000fe20003f04270 */
[----:B------:R-:W-:Y:S01]  /*0e90*/  SHFL.DOWN PT, R4, R8, 0x4, 0x1f ;  /* 0x08801f0008047f89 */ /* 0x000fe200000e0000 */
[----:B-1----:R-:W-:-:S03]  /*0ea0*/  @!P1 LEA R3, R12, R3, 0x18 ;  /* 0x000000030c039211 */ /* 0x002fc600078ec0ff */
[----:B------:R-:W0:Y:S02]  /*0eb0*/  SHFL.DOWN PT, R5, R9, 0x4, 0x1f ;  /* 0x08801f0009057f89 */ /* 0x000e2400000e0000 */
[----:B------:R-:W-:Y:S01]  /*0ec0*/  @!P1 IMAD.IADD R3, R0, 0x1, R3 ;  /* 0x0000000100039824 */ /* 0x000fe200078e0203 */
        /* <DEDUP_REMOVED lines=9> */
[----:B------:R-:W-:Y:S01]  /*0f60*/  ISETP.NE.AND P0, PT, R2, RZ, PT ;  /* 0x000000ff0200720c */ /* 0x000fe20003f05270 */
[----:B------:R-:W-:Y:S04]  /*0f70*/  SHFL.DOWN PT, R4, R6, 0x10, 0x1f ;  /* 0x0a001f0006047f89 */ /* 0x000fe800000e0000 */
[----:B------:R-:W0:Y:S02]  /*0f80*/  SHFL.DOWN PT, R5, R7, 0x10, 0x1f ;  /* 0x0a001f0007057f89 */ /* 0x000e2400000e0000 */
        /* <DEDUP_REMOVED lines=10> */
[----:B-1----:R-:W0:Y:S04]  /*1030*/  LDS.64 R2, [UR4+0x18] ;  /* 0x00001804ff027984 */ /* 0x002e280008000a00 */
        /* <DEDUP_REMOVED lines=23> */
.L_x_52:
[----:B------:R-:W-:Y:S01]  /*11b0*/  LOP3.LUT R0, R2, 0x3e0, RZ, 0xc0, !PT ;  /* 0x000003e002007812 */ /* 0x000fe200078ec0ff */
[----:B------:R-:W0:Y:S04]  /*11c0*/  S2R R12, SR_LANEID ;  /* 0x00000000000c7919 */ /* 0x000e280000000000 */
[----:B------:R-:W-:Y:S01]  /*11d0*/  VIADD R4, R0, 0x20 ;  /* 0x0000002000047836 */ /* 0x000fe20000000000 */
[----:B------:R-:W-:-:S04]  /*11e0*/  LOP3.LUT R0, RZ, R0, RZ, 0x33, !PT ;  /* 0x00000000ff007212 */ /* 0x000fc800078e33ff */
[----:B------:R-:W-:Y:S01]  /*11f0*/  ISETP.GT.AND P0, PT, R4, R3, PT ;  /* 0x000000030400720c */ /* 0x000fe20003f04270 */
[----:B------:R-:W-:-:S05]  /*1200*/  IMAD.IADD R0, R3, 0x1, R0 ;  /* 0x0000000103007824 */ /* 0x000fca00078e0200 */
[----:B------:R-:W-:-:S05]  /*1210*/  SEL R13, R0, 0x1f, P0 ;  /* 0x0000001f000d7807 */ /* 0x000fca0000000000 */
[----:B------:R-:W-:Y:S04]  /*1220*/  SHFL.DOWN PT, R4, R10, 0x1, R13 ;  /* 0x082000000a047989 */ /* 0x000fe800000e000d */
[----:B------:R-:W1:Y:S01]  /*1230*/  SHFL.DOWN PT, R5, R11, 0x1, R13 ;  /* 0x082000000b057989 */ /* 0x000e6200000e000d */
[C---:B0-----:R-:W-:Y:S01]  /*1240*/  ISETP.GE.AND P0, PT, R12.reuse, R13, PT ;  /* 0x0000000d0c00720c */ /* 0x041fe20003f06270 */
[C---:B------:R-:W-:Y:S01]  /*1250*/  VIADD R0, R12.reuse, 0x2 ;  /* 0x000000020c007836 */ /* 0x040fe20000000000 */
[----:B------:R-:W-:Y:S01]  /*1260*/  ISETP.NE.AND P1, PT, R12, RZ, PT ;  /* 0x000000ff0c00720c */ /* 0x000fe20003f25270 */
[----:B-1----:R-:W-:-:S10]  /*1270*/  DADD R4, R4, R10 ;  /* 0x0000000004047229 */ /* 0x002fd4000000000a */
[----:B------:R-:W-:Y:S02]  /*1280*/  FSEL R6, R4, R10, !P0 ;  /* 0x0000000a04067208 */ /* 0x000fe40004000000 */
[----:B------:R-:W-:Y:S01]  /*1290*/  FSEL R7, R5, R11, !P0 ;  /* 0x0000000b05077208 */ /* 0x000fe20004000000 */
[----:B------:R-:W0:Y:S01]  /*12a0*/  @!P1 S2R R10, SR_CgaCtaId ;  /* 0x00000000000a9919 */ /* 0x000e220000008800 */
[----:B------:R-:W-:Y:S01]  /*12b0*/  ISETP.GT.AND P0, PT, R0, R13, PT ;  /* 0x0000000d0000720c */ /* 0x000fe20003f04270 */
[----:B------:R-:W-:Y:S01]  /*12c0*/  VIADD R0, R12, 0x4 ;  /* 0x000000040c007836 */ /* 0x000fe20000000000 */
[----:B------:R-:W-:Y:S04]  /*12d0*/  SHFL.DOWN PT, R4, R6, 0x2, R13 ;  /* 0x0840000006047989 */ /* 0x000fe800000e000d */
        /* <DEDUP_REMOVED lines=37> */
[----:B0-----:R-:W0:Y:S04]  /*1530*/  LDS.64 R6, [UR4+0x18] ;  /* 0x00001804ff067984 */ /* 0x001e280008000a00 */
[----:B------:R-:W1:Y:S01]  /*1540*/  LDS.128 R8, [UR4+0x20] ;  /* 0x00002004ff087984 */ /* 0x000e620008000c00 */
[----:B0-----:R-:W-:-:S10]  /*1550*/  DADD R6, R4, R6 ;  /* 0x0000000004067229 */ /* 0x001fd40000000006 */
        /* <DEDUP_REMOVED lines=65> */
.L_x_31:
[----:B------:R-:W0:Y:S01]  /*1970*/  S2R R48, SR_TID.X ;  /* 0x0000000000307919 */ /* 0x000e220000002100 */
[----:B------:R-:W1:Y:S01]  /*1980*/  LDCU.64 UR6, c[0x0][0x380] ;  /* 0x00007000ff0677ac */ /* 0x000e620008000a00 */
[----:B------:R-:W1:Y:S01]  /*1990*/  I2F.F64.U32 R44, R47 ;  /* 0x0000002f002c7312 */ /* 0x000e620000201800 */
[----:B------:R-:W-:Y:S01]  /*19a0*/  BSSY.RECONVERGENT B2, `(.L_x_54) ;  /* 0x0000019000027945 */ /* 0x000fe20003800200 */
[----:B-1----:R-:W-:Y:S01]  /*19b0*/  DADD R44, R44, UR6 ;  /* 0x000000062c2c7e29 */ /* 0x002fe20008000000 */
[----:B------:R-:W1:Y:S05]  /*19c0*/  LDCU.64 UR6, c[0x0][0x3e8] ;  /* 0x00007d00ff0677ac */ /* 0x000e6a0008000a00 */
[----:B0-----:R-:W0:Y:S02]  /*19d0*/  I2F.F64.U32 R32, R48 ;  /* 0x0000003000207312 */ /* 0x001e240000201800 */
[----:B0-----:R-:W-:-:S08]  /*19e0*/  DADD R2, R44, R32 ;  /* 0x000000002c027229 */ /* 0x001fd00000000020 */
        /* <DEDUP_REMOVED lines=20> */
.L_x_55:
[----:B------:R-:W-:Y:S05]  /*1b30*/  BSYNC.RECONVERGENT B2 ;  /* 0x0000000000027941 */ /* 0x000fea0003800200 */
.L_x_54:
[----:B------:R-:W-:Y:S01]  /*1b40*/  VIADD R30, R48, 0x200 ;  /* 0x00000200301e7836 */ /* 0x000fe20000000000 */
[----:B------:R-:W0:Y:S01]  /*1b50*/  LDCU.64 UR6, c[0x0][0x3e8] ;  /* 0x00007d00ff0677ac */ /* 0x000e220008000a00 */
[----:B------:R-:W-:Y:S04]  /*1b60*/  BSSY.RECONVERGENT B2, `(.L_x_56) ;  /* 0x0000017000027945 */ /* 0x000fe80003800200 */
[----:B------:R-:W1:Y:S02]  /*1b70*/  I2F.F64.U32 R30, R30 ;  /* 0x0000001e001e7312 */ /* 0x000e640000201800 */
[----:B-1----:R-:W-:-:S08]  /*1b80*/  DADD R2, R44, R30 ;  /* 0x000000002c027229 */ /* 0x002fd0000000001e */
        /* <DEDUP_REMOVED lines=20> */
.L_x_57:
[----:B------:R-:W-:Y:S05]  /*1cd0*/  BSYNC.RECONVERGENT B2 ;  /* 0x0000000000027941 */ /* 0x000fea0003800200 */
.L_x_56:
[----:B------:R-:W-:Y:S01]  /*1ce0*/  LOP3.LUT R28, R48, 0x400, RZ, 0xfc, !PT ;  /* 0x00000400301c7812 */ /* 0x000fe200078efcff */
        /* <DEDUP_REMOVED lines=24> */
.L_x_59:
[----:B------:R-:W-:Y:S05]  /*1e70*/  BSYNC.RECONVERGENT B2 ;  /* 0x0000000000027941 */ /* 0x000fea0003800200 */
.L_x_58:
        /* <DEDUP_REMOVED lines=25> */
.L_x_61:
[----:B------:R-:W-:Y:S05]  /*2010*/  BSYNC.RECONVERGENT B2 ;  /* 0x0000000000027941 */ /* 0x000fea0003800200 */
.L_x_60:
        /* <DEDUP_REMOVED lines=25> */
.L_x_63:
[----:B------:R-:W-:Y:S05]  /*21b0*/  BSYNC.RECONVERGENT B2 ;  /* 0x0000000000027941 */ /* 0x000fea0003800200 */
.L_x_62:
        /* <DEDUP_REMOVED lines=25> */
.L_x_65:
[----:B------:R-:W-:Y:S05]  /*2350*/  BSYNC.RECONVERGENT B2 ;  /* 0x0000000000027941 */ /* 0x000fea0003800200 */
.L_x_64:
[----:B------:R-:W-:Y:S01]  /*2360*/  LOP3.LUT R20, R48, 0xc00, RZ, 0xfc, !PT ;  /* 0x00000c0030147812 */ /* 0x000fe200078efcff */
[----:B------:R-:W0:Y:S01]  /*2370*/  LDCU.64 UR6, c[0x0][0x3e8] ;  /* 0x00007d00ff0677ac */ /* 0x000e220008000a00 */
[----:B------:R-:W-:Y:S01]  /*2380*/  IMAD.MOV.U32 R14, RZ, RZ, 0x1 ;  /* 0x00000001ff0e7424 */ /* 0x000fe200078e00ff */
[----:B------:R-:W-:Y:S01]  /*2390*/  BSSY.RECONVERGENT B2, `(.L_x_66) ;  /* 0x0000017000027945 */ /* 0x000fe20003800200 */
[----:B------:R-:W1:Y:S02]  /*23a0*/  LDCU UR4, c[0x0][0x3c0] ;  /* 0x00007800ff0477ac */ /* 0x000e640008000800 */
[----:B------:R-:W2:Y:S02]  /*23b0*/  I2F.F64.U32 R20, R20 ;  /* 0x0000001400147312 */ /* 0x000ea40000201800 */
[----:B--2---:R-:W-:Y:S01]  /*23c0*/  DADD R44, R44, R20 ;  /* 0x000000002c2c7229 */ /* 0x004fe20000000014 */
[----:B-1----:R-:W-:-:S04]  /*23d0*/  UIMAD UR4, UR4, 0xe00, URZ ;  /* 0x00000e00040478a4 */ /* 0x002fc8000f8e02ff */
[----:B------:R-:W-:-:S03]  /*23e0*/  USHF.R.S32.HI UR11, URZ, 0x1f, UR4 ;  /* 0x0000001fff0b7899 */ /* 0x000fc60008011404 */
[----:B------:R-:W-:-:S08]  /*23f0*/  DADD R44, R44, 0.5 ;  /* 0x3fe000002c2c7429 */ /* 0x000fd00000000000 */
[----:B0-----:R-:W-:-:S08]  /*2400*/  DMUL R44, R44, UR6 ;  /* 0x000000062c2c7c28 */ /* 0x001fd00008000000 */
[----:B------:R-:W-:-:S06]  /*2410*/  DFMA R16, R44, R44, 1 ;  /* 0x3ff000002c10742b */ /* 0x000fcc000000002c */
        /* <DEDUP_REMOVED lines=14> */
.L_x_67:
[----:B------:R-:W-:Y:S05]  /*2500*/  BSYNC.RECONVERGENT B2 ;  /* 0x0000000000027941 */ /* 0x000fea0003800200 */
.L_x_66:
[----:B------:R-:W-:Y:S01]  /*2510*/  DADD R10, R10, R42 ;  /* 0x000000000a0a7229 */ /* 0x000fe2000000002a */
[----:B------:R-:W-:-:S04]  /*2520*/  ISETP.GE.U32.AND P0, PT, R13, UR4, PT ;  /* 0x000000040d007c0c */ /* 0x000fc8000bf06070 */
[----:B------:R-:W-:-:S03]  /*2530*/  ISETP.GE.U32.AND.EX P0, PT, R12, UR11, PT, P0 ;  /* 0x0000000b0c007c0c */ /* 0x000fc6000bf06100 */
[----:B------:R-:W-:-:S08]  /*2540*/  DADD R10, R10, R2 ;  /* 0x000000000a0a7229 */ /* 0x000fd00000000002 */
[----:B------:R-:W-:-:S08]  /*2550*/  DADD R10, R10, R4 ;  /* 0x000000000a0a7229 */ /* 0x000fd00000000004 */
[----:B------:R-:W-:-:S08]  /*2560*/  DADD R10, R10, R6 ;  /* 0x000000000a0a7229 */ /* 0x000fd00000000006 */
[----:B------:R-:W-:-:S08]  /*2570*/  DADD R10, R10, R8 ;  /* 0x000000000a0a7229 */ /* 0x000fd00000000008 */
[----:B------:R-:W-:Y:S01]  /*2580*/  DADD R44, R10, R36 ;  /* 0x000000000a2c7229 */ /* 0x000fe20000000024 */
[----:B------:R-:W-:Y:S10]  /*2590*/  @!P0 BRA `(.L_x_68) ;  /* 0x0000001800008947 */ /* 0x000ff40003800000 */
[----:B------:R-:W0:Y:S01]  /*25a0*/  LDCU UR8, c[0x0][0x3c0] ;  /* 0x00007800ff0877ac */ /* 0x000e220008000800 */
[----:B------:R-:W-:Y:S01]  /*25b0*/  LOP3.LUT R0, RZ, R48, RZ, 0x33, !PT ;  /* 0x00000030ff007212 */ /* 0x000fe200078e33ff */
[----:B------:R-:W1:Y:S01]  /*25c0*/  LDCU.64 UR6, c[0x0][0x3b8] ;  /* 0x00007700ff0677ac */ /* 0x000e620008000a00 */
[----:B------:R-:W2:Y:S01]  /*25d0*/  LDCU.64 UR18, c[0x0][0x3e8] ;  /* 0x00007d00ff1277ac */ /* 0x000ea20008000a00 */
[----:B------:R-:W3:Y:S01]  /*25e0*/  LDCU.64 UR16, c[0x0][0x380] ;  /* 0x00007000ff1077ac */ /* 0x000ee20008000a00 */
[----:B------:R-:W4:Y:S01]  /*25f0*/  LDCU UR14, c[0x0][0x3c0] ;  /* 0x00007800ff0e77ac */ /* 0x000f220008000800 */
[----:B0-----:R-:W-:Y:S01]  /*2600*/  IMAD.U32 R5, RZ, RZ, UR8 ;  /* 0x00000008ff057e24 */ /* 0x001fe2000f8e00ff */
[----:B------:R-:W0:Y:S03]  /*2610*/  LDCU.64 UR8, c[0x0][0x3b8] ;  /* 0x00007700ff0877ac */ /* 0x000e260008000a00 */
[----:B------:R-:W-:Y:S01]  /*2620*/  IMAD R2, R5, 0xe00, RZ ;  /* 0x00000e0005027824 */ /* 0x000fe200078e02ff */
[----:B-1----:R-:W-:-:S02]  /*2630*/  UIADD3 UR12, UP0, UPT, UR6, -0xe00, URZ ;  /* 0xfffff200060c7890 */ /* 0x002fc4000ff1e0ff */
[----:B------:R-:W-:Y:S02]  /*2640*/  VIADD R0, R0, UR6 ;  /* 0x0000000600007c36 */ /* 0x000fe40008000000 */
[----:B------:R-:W-:Y:S01]  /*2650*/  IADD3 R58, P1, PT, R47, R2, RZ ;  /* 0x000000022f3a7210 */ /* 0x000fe20007f3e0ff */
[----:B------:R-:W-:Y:S01]  /*2660*/  UIADD3.X UR13, UPT, UPT, UR7, -0x1, URZ, UP0, !UPT ;  /* 0xffffffff070d7890 */ /* 0x000fe200087fe4ff */
[----:B------:R-:W-:Y:S02]  /*2670*/  IMAD.MOV R3, RZ, RZ, -R5 ;  /* 0x000000ffff037224 */ /* 0x000fe400078e0a05 */
[----:B------:R-:W-:Y:S02]  /*2680*/  ISETP.GT.U32.AND P0, PT, R58, UR12, PT ;  /* 0x0000000c3a007c0c */ /* 0x000fe4000bf04070 */
[----:B------:R-:W-:Y:S01]  /*2690*/  LEA.HI.X.SX32 R57, R2, RZ, 0x1, P1 ;  /* 0x000000ff02397211 */ /* 0x000fe200008f0eff */
[----:B------:R-:W-:Y:S01]  /*26a0*/  IMAD R0, R3, 0xe00, R0 ;  /* 0x00000e0003007824 */ /* 0x000fe200078e0200 */
[--C-:B------:R-:W-:Y:S01]  /*26b0*/  IADD3 R56, P1, P2, R48, UR4, R47.reuse ;  /* 0x0000000430387c10 */ /* 0x100fe2000fa3e02f */
[----:B------:R-:W-:Y:S01]  /*26c0*/  UMOV UR4, URZ ;  /* 0x000000ff00047c82 */ /* 0x000fe20008000000 */
[----:B------:R-:W-:Y:S01]  /*26d0*/  ISETP.GT.U32.AND.EX P0, PT, R57, UR13, PT, P0 ;  /* 0x0000000d39007c0c */ /* 0x000fe2000bf04100 */
[----:B------:R-:W-:Y:S01]  /*26e0*/  IMAD.IADD R54, R0, 0x1, -R47 ;  /* 0x0000000100367824 */ /* 0x000fe200078e0a2f */
[----:B------:R-:W-:-:S11]  /*26f0*/  IADD3.X R55, PT, PT, RZ, UR11, RZ, P1, P2 ;  /* 0x0000000bff377c10 */ /* 0x000fd60008fe44ff */
[----:B0-234-:R-:W-:Y:S05]  /*2700*/  @P0 BRA `(.L_x_69) ;  /* 0x0000000800f40947 */ /* 0x01dfea0003800000 */
.L_x_84:
[----:B------:R-:W-:Y:S01]  /*2710*/  IMAD.MOV.U32 R59, RZ, RZ, R57 ;  /* 0x000000ffff3b7224 */ /* 0x000fe200078e0039 */
[----:B------:R-:W-:Y:S01]  /*2720*/  UIMAD UR11, UR14, 0xe00, URZ ;  /* 0x00000e000e0b78a4 */ /* 0x000fe2000f8e02ff */
[----:B------:R-:W-:Y:S02]  /*2730*/  BSSY.RECONVERGENT B2, `(.L_x_70) ;  /* 0x0000019000027945 */ /* 0x000fe40003800200 */
[----:B------:R-:W0:Y:S01]  /*2740*/  I2F.F64.S64 R42, R58 ;  /* 0x0000003a002a7312 */ /* 0x000e220000301c00 */
[----:B------:R-:W-:Y:S01]  /*2750*/  USHF.R.S32.HI UR15, URZ, 0x1f, UR11 ;  /* 0x0000001fff0f7899 */ /* 0x000fe2000801140b */
[----:B0-----:R-:W-:-:S08]  /*2760*/  DADD R42, R42, UR16 ;  /* 0x000000102a2a7e29 */ /* 0x001fd00008000000 */
[----:B------:R-:W-:-:S08]  /*2770*/  DADD R2, R32, R42 ;  /* 0x0000000020027229 */ /* 0x000fd0000000002a */
        /* <DEDUP_REMOVED lines=20> */
.L_x_71:
[----:B------:R-:W-:Y:S05]  /*28c0*/  BSYNC.RECONVERGENT B2 ;  /* 0x0000000000027941 */ /* 0x000fea0003800200 */
.L_x_70:
[----:B------:R-:W-:Y:S01]  /*28d0*/  DADD R2, R30, R42 ;  /* 0x000000001e027229 */ /* 0x000fe2000000002a */
[----:B------:R-:W-:Y:S07]  /*28e0*/  BSSY.RECONVERGENT B2, `(.L_x_72) ;  /* 0x0000015000027945 */ /* 0x000fee0003800200 */
        /* <DEDUP_REMOVED lines=20> */
.L_x_73:
[----:B------:R-:W-:Y:S05]  /*2a30*/  BSYNC.RECONVERGENT B2 ;  /* 0x0000000000027941 */ /* 0x000fea0003800200 */
.L_x_72:
        /* <DEDUP_REMOVED lines=22> */
.L_x_75:
[----:B------:R-:W-:Y:S05]  /*2ba0*/  BSYNC.RECONVERGENT B2 ;  /* 0x0000000000027941 */ /* 0x000fea0003800200 */
.L_x_74:
        /* <DEDUP_REMOVED lines=22> */
.L_x_77:
[----:B------:R-:W-:Y:S05]  /*2d10*/  BSYNC.RECONVERGENT B2 ;  /* 0x0000000000027941 */ /* 0x000fea0003800200 */
.L_x_76:
        /* <DEDUP_REMOVED lines=22> */
.L_x_79:
[----:B------:R-:W-:Y:S05]  /*2e80*/  BSYNC.RECONVERGENT B2 ;  /* 0x0000000000027941 */ /* 0x000fea0003800200 */
.L_x_78:
        /* <DEDUP_REMOVED lines=22> */
.L_x_81:
[----:B------:R-:W-:Y:S05]  /*2ff0*/  BSYNC.RECONVERGENT B2 ;  /* 0x0000000000027941 */ /* 0x000fea0003800200 */
.L_x_80:
[----:B------:R-:W-:Y:S01]  /*3000*/  DADD R42, R20, R42 ;  /* 0x00000000142a7229 */ /* 0x000fe2000000002a */
[----:B------:R-:W-:Y:S01]  /*3010*/  IMAD.MOV.U32 R14, RZ, RZ, 0x1 ;  /* 0x00000001ff0e7424 */ /* 0x000fe200078e00ff */
[----:B------:R-:W-:Y:S06]  /*3020*/  BSSY.RECONVERGENT B2, `(.L_x_82) ;  /* 0x0000012000027945 */ /* 0x000fec0003800200 */
[----:B------:R-:W-:-:S08]  /*3030*/  DADD R42, R42, 0.5 ;  /* 0x3fe000002a2a7429 */ /* 0x000fd00000000000 */
[----:B------:R-:W-:-:S08]  /*3040*/  DMUL R42, R42, UR18 ;  /* 0x000000122a2a7c28 */ /* 0x000fd00008000000 */
        /* <DEDUP_REMOVED lines=15> */
.L_x_83:
[----:B------:R-:W-:Y:S05]  /*3140*/  BSYNC.RECONVERGENT B2 ;  /* 0x0000000000027941 */ /* 0x000fea0003800200 */
.L_x_82:
[----:B------:R-:W-:Y:S01]  /*3150*/  DADD R12, R12, R44 ;  /* 0x000000000c0c7229 */ /* 0x000fe2000000002c */
[----:B------:R-:W-:Y:S01]  /*3160*/  UMOV UR6, UR8 ;  /* 0x0000000800067c82 */ /* 0x000fe20008000000 */
[----:B------:R-:W-:Y:S01]  /*3170*/  UMOV UR7, UR9 ;  /* 0x0000000900077c82 */ /* 0x000fe20008000000 */
[----:B------:R-:W-:Y:S01]  /*3180*/  IADD3 R0, P1, PT, -R58, UR6, RZ ;  /* 0x000000063a007c10 */ /* 0x000fe2000ff3e1ff */
[----:B------:R-:W-:-:S03]  /*3190*/  VIADD R54, R54, -UR11 ;  /* 0x8000000b36367c36 */ /* 0x000fc60008000000 */
[----:B------:R-:W-:Y:S01]  /*31a0*/  ISETP.GE.U32.AND P0, PT, R0, UR11, PT ;  /* 0x0000000b00007c0c */ /* 0x000fe2000bf06070 */
[----:B------:R-:W-:Y:S01]  /*31b0*/  DADD R12, R12, R10 ;  /* 0x000000000c0c7229 */ /* 0x000fe2000000000a */
[----:B------:R-:W-:Y:S02]  /*31c0*/  IADD3.X R0, PT, PT, ~R57, UR7, RZ, P1, !PT ;  /* 0x0000000739007c10 */ /* 0x000fe40008ffe5ff */
[----:B------:R-:W-:Y:S02]  /*31d0*/  IADD3 R56, P1, PT, R56, UR11, RZ ;  /* 0x0000000b38387c10 */ /* 0x000fe4000ff3e0ff */
[----:B------:R-:W-:Y:S02]  /*31e0*/  ISETP.GE.U32.AND.EX P0, PT, R0, UR15, PT, P0 ;  /* 0x0000000f00007c0c */ /* 0x000fe4000bf06100 */
[----:B------:R-:W-:Y:S01]  /*31f0*/  IADD3.X R55, PT, PT, R55, UR15, RZ, P1, !PT ;  /* 0x0000000f37377c10 */ /* 0x000fe20008ffe4ff */
[----:B------:R-:W-:-:S08]  /*3200*/  DADD R12, R12, R8 ;  /* 0x000000000c0c7229 */ /* 0x000fd00000000008 */
[----:B------:R-:W-:-:S08]  /*3210*/  DADD R12, R12, R6 ;  /* 0x000000000c0c7229 */ /* 0x000fd00000000006 */
[----:B------:R-:W-:-:S08]  /*3220*/  DADD R12, R12, R4 ;  /* 0x000000000c0c7229 */ /* 0x000fd00000000004 */
[----:B------:R-:W-:-:S08]  /*3230*/  DADD R12, R12, R2 ;  /* 0x000000000c0c7229 */ /* 0x000fd00000000002 */
[----:B------:R-:W-:Y:S01]  /*3240*/  DADD R44, R12, R36 ;  /* 0x000000000c2c7229 */ /* 0x000fe20000000024 */
[----:B------:R-:W-:Y:S10]  /*3250*/  @!P0 BRA `(.L_x_68) ;  /* 0x0000000800d08947 */ /* 0x000ff40003800000 */
[----:B------:R-:W0:Y:S01]  /*3260*/  LDC R5, c[0x0][0x3c0] ;  /* 0x0000f000ff057b82 */ /* 0x000e220000000800 */
[----:B------:R-:W-:Y:S01]  /*3270*/  UIADD3 UR4, UPT, UPT, UR4, 0x1, URZ ;  /* 0x0000000104047890 */ /* 0x000fe2000fffe0ff */
[----:B0-----:R-:W-:-:S05]  /*3280*/  IMAD R2, R5, 0xe00, RZ ;  /* 0x00000e0005027824 */ /* 0x001fca00078e02ff */
[----:B------:R-:W-:-:S04]  /*3290*/  IADD3 R58, P0, PT, R2, R58, RZ ;  /* 0x0000003a023a7210 */ /* 0x000fc80007f1e0ff */
[----:B------:R-:W-:Y:S02]  /*32a0*/  LEA.HI.X.SX32 R57, R2, R57, 0x1, P0 ;  /* 0x0000003902397211 */ /* 0x000fe400000f0eff */
[----:B------:R-:W-:-:S04]  /*32b0*/  ISETP.GT.U32.AND P0, PT, R58, UR12, PT ;  /* 0x0000000c3a007c0c */ /* 0x000fc8000bf04070 */
[----:B------:R-:W-:-:S13]  /*32c0*/  ISETP.GT.U32.AND.EX P0, PT, R57, UR13, PT, P0 ;  /* 0x0000000d39007c0c */ /* 0x000fda000bf04100 */
[----:B------:R-:W-:Y:S05]  /*32d0*/  @!P0 BRA `(.L_x_84) ;  /* 0xfffffff4000c8947 */ /* 0x000fea000383ffff */
.L_x_69:
[----:B------:R-:W-:-:S04]  /*32e0*/  ISETP.GE.U32.AND P0, PT, R58, UR6, PT ;  /* 0x000000063a007c0c */ /* 0x000fc8000bf06070 */
[----:B------:R-:W-:-:S13]  /*32f0*/  ISETP.GE.U32.AND.EX P0, PT, R57, UR7, PT, P0 ;  /* 0x0000000739007c0c */ /* 0x000fda000bf06100 */
[----:B------:R-:W-:Y:S05]  /*3300*/  @P0 BRA `(.L_x_68) ;  /* 0x0000000800a40947 */ /* 0x000fea0003800000 */
[----:B------:R-:W-:Y:S01]  /*3310*/  IADD3 R3, PT, PT, -R58, UR6, RZ ;  /* 0x000000063a037c10 */ /* 0x000fe2000fffe1ff */
[----:B------:R-:W0:Y:S01]  /*3320*/  LDCU.64 UR16, c[0x0][0x3e8] ;  /* 0x00007d00ff1077ac */ /* 0x000e220008000a00 */
[----:B------:R-:W-:Y:S02]  /*3330*/  BSSY.RECONVERGENT B2, `(.L_x_68) ;  /* 0x00000a6000027945 */ /* 0x000fe40003800200 */
[----:B------:R-:W-:Y:S01]  /*3340*/  ISETP.GE.AND P0, PT, R48, R3, PT ;  /* 0x000000033000720c */ /* 0x000fe20003f06270 */
[----:B------:R-:W1:Y:S01]  /*3350*/  LDCU.64 UR12, c[0x0][0x3e8] ;  /* 0x00007d00ff0c77ac */ /* 0x000e620008000a00 */
[----:B------:R-:W2:Y:S01]  /*3360*/  LDCU.64 UR14, c[0x0][0x380] ;  /* 0x00007000ff0e77ac */ /* 0x000ea20008000a00 */
[----:B------:R-:W3:Y:S10]  /*3370*/  LDCU.64 UR8, c[0x0][0x380] ;  /* 0x00007000ff0877ac */ /* 0x000ef40008000a00 */
[----:B------:R-:W-:Y:S05]  /*3380*/  @P0 BRA `(.L_x_85) ;  /* 0x0000000800800947 */ /* 0x000fea0003800000 */
[----:B------:R-:W-:Y:S01]  /*3390*/  IMAD.IADD R47, R47, 0x1, R2 ;  /* 0x000000012f2f7824 */ /* 0x000fe200078e0202 */
[----:B------:R-:W-:Y:S01]  /*33a0*/  LOP3.LUT R2, RZ, R48, RZ, 0x33, !PT ;  /* 0x00000030ff027212 */ /* 0x000fe200078e33ff */
[----:B------:R-:W-:Y:S01]  /*33b0*/  IMAD R5, R5, UR4, RZ ;  /* 0x0000000405057c24 */ /* 0x000fe2000f8e02ff */
[----:B------:R-:W-:Y:S01]  /*33c0*/  BSSY.RECONVERGENT B3, `(.L_x_86) ;  /* 0x000002a000037945 */ /* 0x000fe20003800200 */
[----:B------:R-:W-:Y:S01]  /*33d0*/  IMAD.MOV.U32 R4, RZ, RZ, R48 ;  /* 0x000000ffff047224 */ /* 0x000fe200078e0030 */
[----:B------:R-:W-:-:S05]  /*33e0*/  IADD3 R2, PT, PT, -R47, UR6, R2 ;  /* 0x000000062f027c10 */ /* 0x000fca000fffe102 */
[----:B------:R-:W-:-:S05]  /*33f0*/  IMAD R2, R5, -0xe00, R2 ;  /* 0xfffff20005027824 */ /* 0x000fca00078e0202 */
[----:B------:R-:W-:-:S04]  /*3400*/  LOP3.LUT R0, R2, 0x600, RZ, 0xc0, !PT ;  /* 0x0000060002007812 */ /* 0x000fc800078ec0ff */
[----:B------:R-:W-:-:S13]  /*3410*/  ISETP.NE.AND P0, PT, R0, 0x600, PT ;  /* 0x000006000000780c */ /* 0x000fda0003f05270 */
[----:B------:R-:W-:Y:S05]  /*3420*/  @!P0 BRA `(.L_x_87) ;  /* 0x00000000008c8947 */ /* 0x000fea0003800000 */
[----:B------:R-:W-:Y:S01]  /*3430*/  LOP3.LUT R0, R54, 0xffff, RZ, 0xc0, !PT ;  /* 0x0000ffff36007812 */ /* 0x000fe200078ec0ff */
[----:B------:R-:W-:-:S03]  /*3440*/  IMAD.MOV.U32 R4, RZ, RZ, R48 ;  /* 0x000000ffff047224 */ /* 0x000fc600078e0030 */
[----:B------:R-:W-:-:S04]  /*3450*/  LEA.HI R0, R0, 0x1, RZ, 0x17 ;  /* 0x0000000100007811 */ /* 0x000fc800078fb8ff */
[----:B------:R-:W-:-:S05]  /*3460*/  LOP3.LUT R0, R0, 0x3, RZ, 0xc0, !PT ;  /* 0x0000000300007812 */ /* 0x000fca00078ec0ff */
[----:B------:R-:W-:-:S07]  /*3470*/  IMAD.MOV R5, RZ, RZ, -R0 ;  /* 0x000000ffff057224 */ /* 0x000fce00078e0a00 */
.L_x_90:
[----:B------:R-:W-:Y:S01]  /*3480*/  IMAD.MOV.U32 R54, RZ, RZ, R56 ;  /* 0x000000ffff367224 */ /* 0x000fe200078e0038 */
[----:B------:R-:W-:Y:S01]  /*3490*/  BSSY.RECONVERGENT B4, `(.L_x_88) ;  /* 0x0000017000047945 */ /* 0x000fe20003800200 */
[----:B------:R-:W-:Y:S02]  /*34a0*/  VIADD R5, R5, 0x1 ;  /* 0x0000000105057836 */ /* 0x000fe40000000000 */
[----:B------:R-:W3:Y:S03]  /*34b0*/  I2F.F64.S64 R6, R54 ;  /* 0x0000003600067312 */ /* 0x000ee60000301c00 */
[----:B------:R-:W-:Y:S01]  /*34c0*/  ISETP.NE.AND P1, PT, R5, RZ, PT ;  /* 0x000000ff0500720c */ /* 0x000fe20003f25270 */
[----:B---3--:R-:W-:-:S08]  /*34d0*/  DADD R6, R6, UR8 ;  /* 0x0000000806067e29 */ /* 0x008fd00008000000 */
[----:B------:R-:W-:-:S08]  /*34e0*/  DADD R6, R6, 0.5 ;  /* 0x3fe0000006067429 */ /* 0x000fd00000000000 */
[----:B-1----:R-:W-:-:S08]  /*34f0*/  DMUL R6, R6, UR12 ;  /* 0x0000000c06067c28 */ /* 0x002fd00008000000 */
[----:B------:R-:W-:Y:S01]  /*3500*/  DFMA R16, R6, R6, 1 ;  /* 0x3ff000000610742b */ /* 0x000fe20000000006 */
[----:B------:R-:W-:-:S05]  /*3510*/  IMAD.MOV.U32 R6, RZ, RZ, 0x1 ;  /* 0x00000001ff067424 */ /* 0x000fca00078e00ff */
[----:B------:R-:W1:Y:S02]  /*3520*/  MUFU.RCP64H R7, R17 ;  /* 0x0000001100077308 */ /* 0x000e640000001800 */
[----:B-1----:R-:W-:-:S08]  /*3530*/  DFMA R8, -R16, R6, 1 ;  /* 0x3ff000001008742b */ /* 0x002fd00000000106 */
        /* <DEDUP_REMOVED lines=11> */
[----:B0-2---:R-:W-:Y:S05]  /*35f0*/  CALL.REL.NOINC `($__internal_0_$__cuda_sm20_div_rn_f64_full) ;  /* 0x0000000c00147944 */ /* 0x005fea0003c00000 */
.L_x_89:
[----:B0-2---:R-:W-:Y:S05]  /*3600*/  BSYNC.RECONVERGENT B4 ;  /* 0x0000000000047941 */ /* 0x005fea0003800200 */
.L_x_88:
[----:B------:R-:W-:Y:S01]  /*3610*/  IADD3 R56, P0, PT, R56, 0x200, RZ ;  /* 0x0000020038387810 */ /* 0x000fe20007f1e0ff */
[----:B------:R-:W-:Y:S01]  /*3620*/  DADD R44, R36, R44 ;  /* 0x00000000242c7229 */ /* 0x000fe2000000002c */
[----:B------:R-:W-:-:S03]  /*3630*/  VIADD R4, R4, 0x200 ;  /* 0x0000020004047836 */ /* 0x000fc60000000000 */
[----:B------:R-:W-:Y:S01]  /*3640*/  IMAD.X R55, RZ, RZ, R55, P0 ;  /* 0x000000ffff377224 */ /* 0x000fe200000e0637 */
[----:B------:R-:W-:Y:S07]  /*3650*/  @P1 BRA `(.L_x_90) ;  /* 0xfffffffc00881947 */ /* 0x000fee000383ffff */
.L_x_87:
[----:B0123--:R-:W-:Y:S05]  /*3660*/  BSYNC.RECONVERGENT B3 ;  /* 0x0000000000037941 */ /* 0x00ffea0003800200 */
.L_x_86:
[----:B------:R-:W-:-:S13]  /*3670*/  ISETP.GE.U32.AND P0, PT, R2, 0x600, PT ;  /* 0x000006000200780c */ /* 0x000fda0003f06070 */
[----:B------:R-:W-:Y:S05]  /*3680*/  @!P0 BRA `(.L_x_85) ;  /* 0x0000000400c08947 */ /* 0x000fea0003800000 */
[----:B------:R-:W-:-:S07]  /*3690*/  VIADD R5, R4, 0x400 ;  /* 0x0000040004057836 */ /* 0x000fce0000000000 */
.L_x_99:
[----:B------:R-:W-:Y:S01]  /*36a0*/  VIADD R11, R5, 0xfffffc00 ;  /* 0xfffffc00050b7836 */ /* 0x000fe20000000000 */
[----:B------:R-:W-:Y:S04]  /*36b0*/  BSSY.RECONVERGENT B3, `(.L_x_91) ;  /* 0x0000017000037945 */ /* 0x000fe80003800200 */
[----:B------:R-:W-:-:S05]  /*36c0*/  IADD3 R10, P0, PT, R11, R58, RZ ;  /* 0x0000003a0b0a7210 */ /* 0x000fca0007f1e0ff */
[----:B------:R-:W-:-:S04]  /*36d0*/  IMAD.X R11, RZ, RZ, R57, P0 ;  /* 0x000000ffff0b7224 */ /* 0x000fc800000e0639 */
        /* <DEDUP_REMOVED lines=20> */
.L_x_92:
[----:B------:R-:W-:Y:S05]  /*3820*/  BSYNC.RECONVERGENT B3 ;  /* 0x0000000000037941 */ /* 0x000fea0003800200 */
.L_x_91:
        /* <DEDUP_REMOVED lines=27> */
.L_x_94:
[----:B------:R-:W-:Y:S05]  /*39e0*/  BSYNC.RECONVERGENT B3 ;  /* 0x0000000000037941 */ /* 0x000fea0003800200 */
.L_x_93:
[C---:B------:R-:W-:Y:S01]  /*39f0*/  IADD3 R14, P0, PT, R5.reuse, R58, RZ ;  /* 0x0000003a050e7210 */ /* 0x040fe20007f1e0ff */
[----:B------:R-:W-:Y:S01]  /*3a00*/  BSSY.RECONVERGENT B3, `(.L_x_95) ;  /* 0x0000018000037945 */ /* 0x000fe20003800200 */
[----:B------:R-:W-:Y:S01]  /*3a10*/  DADD R8, R8, R6 ;  /* 0x0000000008087229 */ /* 0x000fe20000000006 */
[----:B------:R-:W-:Y:S02]  /*3a20*/  VIADD R7, R5, 0x200 ;  /* 0x0000020005077836 */ /* 0x000fe40000000000 */
        /* <DEDUP_REMOVED lines=21> */
.L_x_96:
[----:B------:R-:W-:Y:S05]  /*3b80*/  BSYNC.RECONVERGENT B3 ;  /* 0x0000000000037941 */ /* 0x000fea0003800200 */
.L_x_95:
[----:B------:R-:W-:Y:S01]  /*3b90*/  IADD3 R12, P0, PT, R7, R58, RZ ;  /* 0x0000003a070c7210 */ /* 0x000fe20007f1e0ff */
[----:B------:R-:W-:Y:S01]  /*3ba0*/  BSSY.RECONVERGENT B3, `(.L_x_97) ;  /* 0x0000019000037945 */ /* 0x000fe20003800200 */
[----:B------:R-:W-:-:S03]  /*3bb0*/  DADD R8, R8, R36 ;  /* 0x0000000008087229 */ /* 0x000fc60000000024 */
        /* <DEDUP_REMOVED lines=23> */
.L_x_98:
[----:B------:R-:W-:Y:S05]  /*3d30*/  BSYNC.RECONVERGENT B3 ;  /* 0x0000000000037941 */ /* 0x000fea0003800200 */
.L_x_97:
[C---:B------:R-:W-:Y:S01]  /*3d40*/  VIADD R0, R5.reuse, 0x400 ;  /* 0x0000040005007836 */ /* 0x040fe20000000000 */
[----:B------:R-:W-:Y:S01]  /*3d50*/  DADD R44, R8, R44 ;  /* 0x00000000082c7229 */ /* 0x000fe2000000002c */
[----:B------:R-:W-:-:S03]  /*3d60*/  VIADD R5, R5, 0x800 ;  /* 0x0000080005057836 */ /* 0x000fc60000000000 */
[----:B------:R-:W-:-:S13]  /*3d70*/  ISETP.GE.AND P0, PT, R0, R3, PT ;  /* 0x000000030000720c */ /* 0x000fda0003f06270 */
[----:B------:R-:W-:Y:S05]  /*3d80*/  @!P0 BRA `(.L_x_99) ;  /* 0xfffffff800448947 */ /* 0x000fea000383ffff */
.L_x_85:
[----:B0123--:R-:W-:Y:S05]  /*3d90*/  BSYNC.RECONVERGENT B2 ;  /* 0x0000000000027941 */ /* 0x00ffea0003800200 */
.L_x_68:
        /* <DEDUP_REMOVED lines=23> */
[----:B------:R-:W-:Y:S02]  /*3f10*/  @!P1 MOV R7, 0x400 ;  /* 0x0000040000079802 */ /* 0x000fe40000000f00 */
[----:B------:R-:W-:Y:S01]  /*3f20*/  @!P1 SHF.R.U32.HI R6, RZ, 0x2, R48 ;  /* 0x00000002ff069819 */ /* 0x000fe20000011630 */
[----:B------:R-:W0:Y:S01]  /*3f30*/  SHFL.DOWN PT, R3, R9, 0x8, 0x1f ;  /* 0x09001f0009037f89 */ /* 0x000e2200000e0000 */
[----:B-1----:R-:W-:-:S02]  /*3f40*/  @!P1 LEA R7, R10, R7, 0x18 ;  /* 0x000000070a079211 */ /* 0x002fc400078ec0ff */
[----:B------:R-:W-:-:S05]  /*3f50*/  @!P1 LOP3.LUT R6, R6, 0xf8, RZ, 0xc0, !PT ;  /* 0x000000f806069812 */ /* 0x000fca00078ec0ff */
[----:B------:R-:W-:Y:S01]  /*3f60*/  @!P1 IMAD.IADD R7, R6, 0x1, R7 ;  /* 0x0000000106079824 */ /* 0x000fe200078e0207 */
        /* <DEDUP_REMOVED lines=16> */
[----:B--2---:R-:W0:Y:S04]  /*4070*/  LDS.64 R2, [UR4+0x18] ;  /* 0x00001804ff027984 */ /* 0x004e280008000a00 */
        /* <DEDUP_REMOVED lines=22> */
.L_x_53:
[----:B------:R-:W-:Y:S05]  /*41e0*/  BSYNC.RECONVERGENT B0 ;  /* 0x0000000000007941 */ /* 0x000fea0003800200 */
.L_x_30:
[----:B------:R-:W-:Y:S05]  /*41f0*/  @P0 EXIT ;  /* 0x000000000000094d */ /* 0x000fea0003800000 */
[----:B-12---:R-:W1:Y:S01]  /*4200*/  LDC.64 R2, c[0x0][0x388] ;  /* 0x0000e200ff027b82 */ /* 0x006e620000000a00 */
[----:B------:R-:W2:Y:S01]  /*4210*/  LDCU.64 UR4, c[0x0][0x358] ;  /* 0x00006b00ff0477ac */ /* 0x000ea20008000a00 */
[----:B-1----:R-:W-:-:S05]  /*4220*/  IMAD.WIDE.U32 R46, R46, 0x8, R2 ;  /* 0x000000082e2e7825 */ /* 0x002fca00078e0002 */
[----:B--2---:R-:W-:Y:S01]  /*4230*/  STG.E.64 desc[UR4][R46.64], R4 ;  /* 0x000000042e007986 */ /* 0x004fe2000c101b04 */
[----:B------:R-:W-:Y:S05]  /*4240*/  EXIT ;  /* 0x000000000000794d */ /* 0x000fea0003800000 */
        .weak           $__internal_0_$__cuda_sm20_div_rn_f64_full
        .type           $__internal_0_$__cuda_sm20_div_rn_f64_full,@function
        .size           $__internal_0_$__cuda_sm20_div_rn_f64_full,(.L_x_379 - $__internal_0_$__cuda_sm20_div_rn_f64_full)
$__internal_0_$__cuda_sm20_div_rn_f64_full:
[C---:B------:R-:W-:Y:S01]  /*4250*/  FSETP.GEU.AND P0, PT, |R17|.reuse, 1.469367938527859385e-39, PT ;  /* 0x001000001100780b */ /* 0x040fe20003f0e200 */
[----:B------:R-:W-:Y:S01]  /*4260*/  IMAD.MOV.U32 R34, RZ, RZ, 0x1 ;  /* 0x00000001ff227424 */ /* 0x000fe200078e00ff */
[C---:B------:R-:W-:Y:S01]  /*4270*/  LOP3.LUT R18, R17.reuse, 0x800fffff, RZ, 0xc0, !PT ;  /* 0x800fffff11127812 */ /* 0x040fe200078ec0ff */
[----:B------:R-:W-:Y:S01]  /*4280*/  IMAD.U32 R15, RZ, RZ, UR10 ;  /* 0x0000000aff0f7e24 */ /* 0x000fe2000f8e00ff */
[----:B------:R-:W-:Y:S01]  /*4290*/  LOP3.LUT R52, R17, 0x7ff00000, RZ, 0xc0, !PT ;  /* 0x7ff0000011347812 */ /* 0x000fe200078ec0ff */
[----:B------:R-:W-:Y:S01]  /*42a0*/  IMAD.MOV.U32 R50, RZ, RZ, 0x1ca00000 ;  /* 0x1ca00000ff327424 */ /* 0x000fe200078e00ff */
[----:B------:R-:W-:Y:S01]  /*42b0*/  LOP3.LUT R19, R18, 0x3ff00000, RZ, 0xfc, !PT ;  /* 0x3ff0000012137812 */ /* 0x000fe200078efcff */
[----:B------:R-:W-:Y:S01]  /*42c0*/  IMAD.MOV.U32 R18, RZ, RZ, R16 ;  /* 0x000000ffff127224 */ /* 0x000fe200078e0010 */
[----:B------:R-:W-:Y:S01]  /*42d0*/  LOP3.LUT R49, R15, 0x7ff00000, RZ, 0xc0, !PT ;  /* 0x7ff000000f317812 */ /* 0x000fe200078ec0ff */
[----:B------:R-:W-:-:S03]  /*42e0*/  IMAD.U32 R14, RZ, RZ, UR5 ;  /* 0x00000005ff0e7e24 */ /* 0x000fc6000f8e00ff */
[----:B------:R-:W-:Y:S01]  /*42f0*/  ISETP.GE.U32.AND P2, PT, R49, R52, PT ;  /* 0x000000343100720c */ /* 0x000fe20003f46070 */
[----:B------:R-:W-:Y:S01]  /*4300*/  @!P0 DMUL R18, R16, 8.98846567431157953865e+307 ;  /* 0x7fe0000010128828 */ /* 0x000fe20000000000 */
[----:B------:R-:W-:-:S05]  /*4310*/  IMAD.MOV.U32 R51, RZ, RZ, R49 ;  /* 0x000000ffff337224 */ /* 0x000fca00078e0031 */
[----:B------:R-:W0:Y:S02]  /*4320*/  MUFU.RCP64H R35, R19 ;  /* 0x0000001300237308 */ /* 0x000e240000001800 */
[----:B0-----:R-:W-:-:S08]  /*4330*/  DFMA R36, R34, -R18, 1 ;  /* 0x3ff000002224742b */ /* 0x001fd00000000812 */
[----:B------:R-:W-:-:S08]  /*4340*/  DFMA R36, R36, R36, R36 ;  /* 0x000000242424722b */ /* 0x000fd00000000024 */
[----:B------:R-:W-:Y:S01]  /*4350*/  DFMA R36, R34, R36, R34 ;  /* 0x000000242224722b */ /* 0x000fe20000000022 */
[----:B------:R-:W-:Y:S01]  /*4360*/  SEL R35, R50, 0x63400000, !P2 ;  /* 0x6340000032237807 */ /* 0x000fe20005000000 */
[----:B------:R-:W-:Y:S01]  /*4370*/  IMAD.MOV.U32 R34, RZ, RZ, R14 ;  /* 0x000000ffff227224 */ /* 0x000fe200078e000e */
[----:B------:R-:W-:Y:S02]  /*4380*/  FSETP.GEU.AND P2, PT, |R15|, 1.469367938527859385e-39, PT ;  /* 0x001000000f00780b */ /* 0x000fe40003f4e200 */
[----:B------:R-:W-:-:S03]  /*4390*/  LOP3.LUT R35, R35, 0x800fffff, R15, 0xf8, !PT ;  /* 0x800fffff23237812 */ /* 0x000fc600078ef80f */
[----:B------:R-:W-:-:S08]  /*43a0*/  DFMA R38, R36, -R18, 1 ;  /* 0x3ff000002426742b */ /* 0x000fd00000000812 */
[----:B------:R-:W-:Y:S01]  /*43b0*/  DFMA R36, R36, R38, R36 ;  /* 0x000000262424722b */ /* 0x000fe20000000024 */
[----:B------:R-:W-:Y:S10]  /*43c0*/  @P2 BRA `(.L_x_100) ;  /* 0x0000000000202947 */ /* 0x000ff40003800000 */
[----:B------:R-:W-:-:S04]  /*43d0*/  LOP3.LUT R38, R17, 0x7ff00000, RZ, 0xc0, !PT ;  /* 0x7ff0000011267812 */ /* 0x000fc800078ec0ff */
[----:B------:R-:W-:Y:S01]  /*43e0*/  ISETP.GE.U32.AND P2, PT, R49, R38, PT ;  /* 0x000000263100720c */ /* 0x000fe20003f46070 */
[----:B------:R-:W-:-:S03]  /*43f0*/  IMAD.MOV.U32 R38, RZ, RZ, RZ ;  /* 0x000000ffff267224 */ /* 0x000fc600078e00ff */
[----:B------:R-:W-:-:S04]  /*4400*/  SEL R39, R50, 0x63400000, !P2 ;  /* 0x6340000032277807 */ /* 0x000fc80005000000 */
[----:B------:R-:W-:-:S04]  /*4410*/  LOP3.LUT R39, R39, 0x80000000, R15, 0xf8, !PT ;  /* 0x8000000027277812 */ /* 0x000fc800078ef80f */
[----:B------:R-:W-:-:S06]  /*4420*/  LOP3.LUT R39, R39, 0x100000, RZ, 0xfc, !PT ;  /* 0x0010000027277812 */ /* 0x000fcc00078efcff */
[----:B------:R-:W-:-:S10]  /*4430*/  DFMA R34, R34, 2, -R38 ;  /* 0x400000002222782b */ /* 0x000fd40000000826 */
[----:B------:R-:W-:-:S07]  /*4440*/  LOP3.LUT R51, R35, 0x7ff00000, RZ, 0xc0, !PT ;  /* 0x7ff0000023337812 */ /* 0x000fce00078ec0ff */
.L_x_100:
[----:B------:R-:W-:Y:S01]  /*4450*/  VIADD R53, R51, 0xffffffff ;  /* 0xffffffff33357836 */ /* 0x000fe20000000000 */
[----:B------:R-:W-:Y:S01]  /*4460*/  @!P0 LOP3.LUT R52, R19, 0x7ff00000, RZ, 0xc0, !PT ;  /* 0x7ff0000013348812 */ /* 0x000fe200078ec0ff */
[----:B------:R-:W-:Y:S01]  /*4470*/  DMUL R38, R36, R34 ;  /* 0x0000002224267228 */ /* 0x000fe20000000000 */
[----:B------:R-:W-:Y:S02]  /*4480*/  BSSY.RECONVERGENT B1, `(.L_x_101) ;  /* 0x0000037000017945 */ /* 0x000fe40003800200 */
[----:B------:R-:W-:Y:S01]  /*4490*/  ISETP.GT.U32.AND P0, PT, R53, 0x7feffffe, PT ;  /* 0x7feffffe3500780c */ /* 0x000fe20003f04070 */
[----:B------:R-:W-:-:S04]  /*44a0*/  VIADD R53, R52, 0xffffffff ;  /* 0xffffffff34357836 */ /* 0x000fc80000000000 */
[----:B------:R-:W-:Y:S01]  /*44b0*/  DFMA R40, R38, -R18, R34 ;  /* 0x800000122628722b */ /* 0x000fe20000000022 */
[----:B------:R-:W-:-:S07]  /*44c0*/  ISETP.GT.U32.OR P0, PT, R53, 0x7feffffe, P0 ;  /* 0x7feffffe3500780c */ /* 0x000fce0000704470 */
[----:B------:R-:W-:-:S06]  /*44d0*/  DFMA R40, R36, R40, R38 ;  /* 0x000000282428722b */ /* 0x000fcc0000000026 */
[----:B------:R-:W-:Y:S05]  /*44e0*/  @P0 BRA `(.L_x_102) ;  /* 0x00000000006c0947 */ /* 0x000fea0003800000 */
[----:B------:R-:W-:Y:S01]  /*44f0*/  LOP3.LUT R14, R17, 0x7ff00000, RZ, 0xc0, !PT ;  /* 0x7ff00000110e7812 */ /* 0x000fe200078ec0ff */
[----:B------:R-:W-:-:S03]  /*4500*/  IMAD.MOV.U32 R38, RZ, RZ, RZ ;  /* 0x000000ffff267224 */ /* 0x000fc600078e00ff */
[CC--:B------:R-:W-:Y:S02]  /*4510*/  VIADDMNMX R15, R49.reuse, -R14.reuse, 0xb9600000, !PT ;  /* 0xb9600000310f7446 */ /* 0x0c0fe4000780090e */
[----:B------:R-:W-:Y:S02]  /*4520*/  ISETP.GE.U32.AND P0, PT, R49, R14, PT ;  /* 0x0000000e3100720c */ /* 0x000fe40003f06070 */
[----:B------:R-:W-:Y:S02]  /*4530*/  VIMNMX R15, PT, PT, R15, 0x46a00000, PT ;  /* 0x46a000000f0f7848 */ /* 0x000fe40003fe0100 */
[----:B------:R-:W-:-:S05]  /*4540*/  SEL R50, R50, 0x63400000, !P0 ;  /* 0x6340000032327807 */ /* 0x000fca0004000000 */
[----:B------:R-:W-:-:S04]  /*4550*/  IMAD.IADD R15, R15, 0x1, -R50 ;  /* 0x000000010f0f7824 */ /* 0x000fc800078e0a32 */
[----:B------:R-:W-:-:S06]  /*4560*/  VIADD R39, R15, 0x7fe00000 ;  /* 0x7fe000000f277836 */ /* 0x000fcc0000000000 */
[----:B------:R-:W-:-:S10]  /*4570*/  DMUL R36, R40, R38 ;  /* 0x0000002628247228 */ /* 0x000fd40000000000 */
[----:B------:R-:W-:-:S13]  /*4580*/  FSETP.GTU.AND P0, PT, |R37|, 1.469367938527859385e-39, PT ;  /* 0x001000002500780b */ /* 0x000fda0003f0c200 */
[----:B------:R-:W-:Y:S05]  /*4590*/  @P0 BRA `(.L_x_103) ;  /* 0x0000000000940947 */ /* 0x000fea0003800000 */
[----:B------:R-:W-:Y:S01]  /*45a0*/  DFMA R18, R40, -R18, R34 ;  /* 0x800000122812722b */ /* 0x000fe20000000022 */
[----:B------:R-:W-:-:S09]  /*45b0*/  IMAD.MOV.U32 R38, RZ, RZ, RZ ;  /* 0x000000ffff267224 */ /* 0x000fd200078e00ff */
[C---:B------:R-:W-:Y:S02]  /*45c0*/  FSETP.NEU.AND P0, PT, R19.reuse, RZ, PT ;  /* 0x000000ff1300720b */ /* 0x040fe40003f0d000 */
[----:B------:R-:W-:-:S04]  /*45d0*/  LOP3.LUT R16, R19, 0x80000000, R17, 0x48, !PT ;  /* 0x8000000013107812 */ /* 0x000fc800078e4811 */
[----:B------:R-:W-:-:S07]  /*45e0*/  LOP3.LUT R39, R16, R39, RZ, 0xfc, !PT ;  /* 0x0000002710277212 */ /* 0x000fce00078efcff */
[----:B------:R-:W-:Y:S05]  /*45f0*/  @!P0 BRA `(.L_x_103) ;  /* 0x00000000007c8947 */ /* 0x000fea0003800000 */
[----:B------:R-:W-:Y:S01]  /*4600*/  IMAD.MOV R19, RZ, RZ, -R15 ;  /* 0x000000ffff137224 */ /* 0x000fe200078e0a0f */
[----:B------:R-:W-:Y:S01]  /*4610*/  IADD3 R15, PT, PT, -R15, -0x43300000, RZ ;  /* 0xbcd000000f0f7810 */ /* 0x000fe20007ffe1ff */
[----:B------:R-:W-:-:S06]  /*4620*/  IMAD.MOV.U32 R18, RZ, RZ, RZ ;  /* 0x000000ffff127224 */ /* 0x000fcc00078e00ff */
[----:B------:R-:W-:Y:S02]  /*4630*/  DFMA R18, R36, -R18, R40 ;  /* 0x800000122412722b */ /* 0x000fe40000000028 */
[----:B------:R-:W-:-:S08]  /*4640*/  DMUL.RP R40, R40, R38 ;  /* 0x0000002628287228 */ /* 0x000fd00000008000 */
[----:B------:R-:W-:Y:S02]  /*4650*/  FSETP.NEU.AND P0, PT, |R19|, R15, PT ;  /* 0x0000000f1300720b */ /* 0x000fe40003f0d200 */
[----:B------:R-:W-:Y:S02]  /*4660*/  LOP3.LUT R15, R41, R16, RZ, 0x3c, !PT ;  /* 0x00000010290f7212 */ /* 0x000fe400078e3cff */
[----:B------:R-:W-:Y:S02]  /*4670*/  FSEL R36, R40, R36, !P0 ;  /* 0x0000002428247208 */ /* 0x000fe40004000000 */
[----:B------:R-:W-:Y:S01]  /*4680*/  FSEL R37, R15, R37, !P0 ;  /* 0x000000250f257208 */ /* 0x000fe20004000000 */
[----:B------:R-:W-:Y:S06]  /*4690*/  BRA `(.L_x_103) ;  /* 0x0000000000547947 */ /* 0x000fec0003800000 */
.L_x_102:
[----:B------:R-:W-:-:S14]  /*46a0*/  DSETP.NAN.AND P0, PT, R14, R14, PT ;  /* 0x0000000e0e00722a */ /* 0x000fdc0003f08000 */
[----:B------:R-:W-:Y:S05]  /*46b0*/  @P0 BRA `(.L_x_104) ;  /* 0x0000000000440947 */ /* 0x000fea0003800000 */
[----:B------:R-:W-:-:S14]  /*46c0*/  DSETP.NAN.AND P0, PT, R16, R16, PT ;  /* 0x000000101000722a */ /* 0x000fdc0003f08000 */
[----:B------:R-:W-:Y:S05]  /*46d0*/  @P0 BRA `(.L_x_105) ;  /* 0x0000000000300947 */ /* 0x000fea0003800000 */
[----:B------:R-:W-:Y:S01]  /*46e0*/  ISETP.NE.AND P0, PT, R51, R52, PT ;  /* 0x000000343300720c */ /* 0x000fe20003f05270 */
[----:B------:R-:W-:Y:S02]  /*46f0*/  IMAD.MOV.U32 R36, RZ, RZ, 0x0 ;  /* 0x00000000ff247424 */ /* 0x000fe400078e00ff */
[----:B------:R-:W-:-:S10]  /*4700*/  IMAD.MOV.U32 R37, RZ, RZ, -0x80000 ;  /* 0xfff80000ff257424 */ /* 0x000fd400078e00ff */
[----:B------:R-:W-:Y:S05]  /*4710*/  @!P0 BRA `(.L_x_103) ;  /* 0x0000000000348947 */ /* 0x000fea0003800000 */
[----:B------:R-:W-:Y:S02]  /*4720*/  ISETP.NE.AND P0, PT, R51, 0x7ff00000, PT ;  /* 0x7ff000003300780c */ /* 0x000fe40003f05270 */
[----:B------:R-:W-:Y:S02]  /*4730*/  LOP3.LUT R37, R15, 0x80000000, R17, 0x48, !PT ;  /* 0x800000000f257812 */ /* 0x000fe400078e4811 */
[----:B------:R-:W-:-:S13]  /*4740*/  ISETP.EQ.OR P0, PT, R52, RZ, !P0 ;  /* 0x000000ff3400720c */ /* 0x000fda0004702670 */
[----:B------:R-:W-:Y:S01]  /*4750*/  @P0 LOP3.LUT R14, R37, 0x7ff00000, RZ, 0xfc, !PT ;  /* 0x7ff00000250e0812 */ /* 0x000fe200078efcff */
[----:B------:R-:W-:Y:S02]  /*4760*/  @!P0 IMAD.MOV.U32 R36, RZ, RZ, RZ ;  /* 0x000000ffff248224 */ /* 0x000fe400078e00ff */
[----:B------:R-:W-:Y:S02]  /*4770*/  @P0 IMAD.MOV.U32 R36, RZ, RZ, RZ ;  /* 0x000000ffff240224 */ /* 0x000fe400078e00ff */
[----:B------:R-:W-:Y:S01]  /*4780*/  @P0 IMAD.MOV.U32 R37, RZ, RZ, R14 ;  /* 0x000000ffff250224 */ /* 0x000fe200078e000e */
[----:B------:R-:W-:Y:S06]  /*4790*/  BRA `(.L_x_103) ;  /* 0x0000000000147947 */ /* 0x000fec0003800000 */
.L_x_105:
[----:B------:R-:W-:Y:S01]  /*47a0*/  LOP3.LUT R37, R17, 0x80000, RZ, 0xfc, !PT ;  /* 0x0008000011257812 */ /* 0x000fe200078efcff */
[----:B------:R-:W-:Y:S01]  /*47b0*/  IMAD.MOV.U32 R36, RZ, RZ, R16 ;  /* 0x000000ffff247224 */ /* 0x000fe200078e0010 */
[----:B------:R-:W-:Y:S06]  /*47c0*/  BRA `(.L_x_103) ;  /* 0x0000000000087947 */ /* 0x000fec0003800000 */
.L_x_104:
[----:B------:R-:W-:Y:S01]  /*47d0*/  LOP3.LUT R37, R15, 0x80000, RZ, 0xfc, !PT ;  /* 0x000800000f257812 */ /* 0x000fe200078efcff */
[----:B------:R-:W-:-:S07]  /*47e0*/  IMAD.MOV.U32 R36, RZ, RZ, R14 ;  /* 0x000000ffff247224 */ /* 0x000fce00078e000e */
.L_x_103:
[----:B------:R-:W-:Y:S05]  /*47f0*/  BSYNC.RECONVERGENT B1 ;  /* 0x0000000000017941 */ /* 0x000fea0003800200 */
.L_x_101:
[----:B------:R-:W-:Y:S02]  /*4800*/  IMAD.MOV.U32 R14, RZ, RZ, R0 ;  /* 0x000000ffff0e7224 */ /* 0x000fe400078e0000 */
[----:B------:R-:W-:-:S04]  /*4810*/  IMAD.MOV.U32 R15, RZ, RZ, 0x0 ;  /* 0x00000000ff0f7424 */ /* 0x000fc800078e00ff */
[----:B------:R-:W-:Y:S05]  /*4820*/  RET.REL.NODEC R14 `(_ZN3cub18CUB_300001_SM_10006detail6reduce18DeviceReduceKernelINS2_10policy_hubIdyN4cuda3std3__44plusIdEEE10Policy1000EN6thrust24THRUST_300001_SM_1000_NS17counting_iteratorIdNSD_11use_defaultESF_SF_EEyS9_d12calculate_piIdEEEvT0_PT3_T1_NS0_13GridEvenShareISM_EET2_T4_) ;  /* 0xffffffb40ef47950 */ /* 0x000fea0003c3ffff */
.L_x_106:
        /* <DEDUP_REMOVED lines=13> */
.L_x_379:


//--------------------- .text._ZN3cub18CUB_300001_SM_10006detail6reduce28DeviceReduceSingleTileKernelINS2_10policy_hubIdyN4cuda3std3__44plusIdEEE10Policy1000EN6thrust24THRUST_300001_SM_1000_NS17counting_iteratorIdNSD_11use_defaultESF_SF_EEPdyS9_dd12calculate_piIdEEEvT0_T1_T2_T3_T4_T6_ --------------------------
	.section	.text._ZN3cub18CUB_300001_SM_10006detail6reduce28DeviceReduceSingleTileKernelINS2_10policy_hubIdyN4cuda3std3__44plusIdEEE10Policy1000EN6thrust24THRUST_300001_SM_1000_NS17counting_iteratorIdNSD_11use_defaultESF_SF_EEPdyS9_dd12calculate_piIdEEEvT0_T1_T2_T3_T4_T6_,"ax",@progbits
	.align	128
        .global         _ZN3cub18CUB_300001_SM_10006detail6reduce28DeviceReduceSingleTileKernelINS2_10policy_hubIdyN4cuda3std3__44plusIdEEE10Policy1000EN6thrust24THRUST_300001_SM_1000_NS17counting_iteratorIdNSD_11use_defaultESF_SF_EEPdyS9_dd12calculate_piIdEEEvT0_T1_T2_T3_T4_T6_
        .type           _ZN3cub18CUB_300001_SM_10006detail6reduce28DeviceReduceSingleTileKernelINS2_10policy_hubIdyN4cuda3std3__44plusIdEEE10Policy1000EN6thrust24THRUST_300001_SM_1000_NS17counting_iteratorIdNSD_11use_defaultESF_SF_EEPdyS9_dd12calculate_piIdEEEvT0_T1_T2_T3_T4_T6_,@function
        .size           _ZN3cub18CUB_300001_SM_10006detail6reduce28DeviceReduceSingleTileKernelINS2_10policy_hubIdyN4cuda3std3__44plusIdEEE10Policy1000EN6thrust24THRUST_300001_SM_1000_NS17counting_iteratorIdNSD_11use_defaultESF_SF_EEPdyS9_dd12calculate_piIdEEEvT0_T1_T2_T3_T4_T6_,(.L_x_380 - _ZN3cub18CUB_300001_SM_10006detail6reduce28DeviceReduceSingleTileKernelINS2_10policy_hubIdyN4cuda3std3__44plusIdEEE10Policy1000EN6thrust24THRUST_300001_SM_1000_NS17counting_iteratorIdNSD_11use_defaultESF_SF_EEPdyS9_dd12calculate_piIdEEEvT0_T1_T2_T3_T4_T6_)
        .other          _ZN3cub18CUB_300001_SM_10006detail6reduce28DeviceReduceSingleTileKernelINS2_10policy_hubIdyN4cuda3std3__44plusIdEEE10Policy1000EN6thrust24THRUST_300001_SM_1000_NS17counting_iteratorIdNSD_11use_defaultESF_SF_EEPdyS9_dd12calculate_piIdEEEvT0_T1_T2_T3_T4_T6_,@"STO_CUDA_ENTRY STV_DEFAULT"
_ZN3cub18CUB_300001_SM_10006detail6reduce28DeviceReduceSingleTileKernelINS2_10policy_hubIdyN4cuda3std3__44plusIdEEE10Policy1000EN6thrust24THRUST_300001_SM_1000_NS17counting_iteratorIdNSD_11use_defaultESF_SF_EEPdyS9_dd12calculate_piIdEEEvT0_T1_T2_T3_T4_T6_:
.text._ZN3cub18CUB_300001_SM_10006detail6reduce28DeviceReduceSingleTileKernelINS2_10policy_hubIdyN4cuda3std3__44plusIdEEE10Policy1000EN6thrust24THRUST_300001_SM_1000_NS17counting_iteratorIdNSD_11use_defaultESF_SF_EEPdyS9_dd12calculate_piIdEEEvT0_T1_T2_T3_T4_T6_:
[----:B------:R-:W-:Y:S01]  /*0000*/  LDC R1, c[0x0][0x37c] ;  /* 0x0000df00ff017b82 */ /* 0x000fe20000000800 */
[----:B------:R-:W0:Y:S01]  /*0010*/  LDCU.64 UR6, c[0x0][0x390] ;  /* 0x00007200ff0677ac */ /* 0x000e220008000a00 */
[----:B------:R-:W1:Y:S01]  /*0020*/  LDCU.64 UR8, c[0x0][0x358] ;  /* 0x00006b00ff0877ac */ /* 0x000e620008000a00 */
[----:B0-----:R-:W-:-:S04]  /*0030*/  UISETP.NE.U32.AND UP0, UPT, UR6, URZ, UPT ;  /* 0x000000ff0600728c */ /* 0x001fc8000bf05070 */
[----:B------:R-:W-:-:S09]  /*0040*/  UISETP.NE.AND.EX UP0, UPT, UR7, URZ, UPT, UP0 ;  /* 0x000000ff0700728c */ /* 0x000fd2000bf05300 */
[----:B-1----:R-:W-:Y:S05]  /*0050*/  BRA.U UP0, `(.L_x_107) ;  /* 0x00000001001c7547 */ /* 0x002fea000b800000 */
[----:B------:R-:W0:Y:S02]  /*0060*/  S2R R0, SR_TID.X ;  /* 0x0000000000007919 */ /* 0x000e240000002100 */
[----:B0-----:R-:W-:-:S13]  /*0070*/  ISETP.NE.AND P0, PT, R0, RZ, PT ;  /* 0x000000ff0000720c */ /* 0x001fda0003f05270 */
[----:B------:R-:W-:Y:S05]  /*0080*/  @P0 EXIT ;  /* 0x000000000000094d */ /* 0x000fea0003800000 */
[----:B------:R-:W0:Y:S08]  /*0090*/  LDC.64 R2, c[0x0][0x388] ;  /* 0x0000e200ff027b82 */ /* 0x000e300000000a00 */
[----:B------:R-:W0:Y:S02]  /*00a0*/  LDC.64 R4, c[0x0][0x3a0] ;  /* 0x0000e800ff047b82 */ /* 0x000e240000000a00 */
[----:B0-----:R-:W-:Y:S01]  /*00b0*/  STG.E.64 desc[UR8][R2.64], R4 ;  /* 0x0000000402007986 */ /* 0x001fe2000c101b08 */
[----:B------:R-:W-:Y:S05]  /*00c0*/  EXIT ;  /* 0x000000000000794d */ /* 0x000fea0003800000 */
.L_x_107:
[----:B------:R-:W-:Y:S01]  /*00d0*/  UISETP.GT.U32.AND UP0, UPT, UR6, 0xdff, UPT ;  /* 0x00000dff0600788c */ /* 0x000fe2000bf04070 */
[----:B------:R-:W-:Y:S01]  /*00e0*/  BSSY.RECONVERGENT B0, `(.L_x_108) ;  /* 0x0000404000007945 */ /* 0x000fe20003800200 */
[----:B------:R-:W-:Y:S01]  /*00f0*/  UMOV UR4, URZ ;  /* 0x000000ff00047c82 */ /* 0x000fe20008000000 */
[----:B------:R-:W-:Y:S01]  /*0100*/  UMOV UR5, 0x40100000 ;  /* 0x4010000000057882 */ /* 0x000fe20000000000 */
[----:B------:R-:W-:-:S09]  /*0110*/  UISETP.GT.U32.AND.EX UP0, UPT, UR7, URZ, UPT, UP0 ;  /* 0x000000ff0700728c */ /* 0x000fd2000bf04100 */
[----:B------:R-:W-:Y:S05]  /*0120*/  BRA.U UP0, `(.L_x_109) ;  /* 0x0000001900387547 */ /* 0x000fea000b800000 */
[----:B------:R-:W0:Y:S01]  /*0130*/  S2R R2, SR_TID.X ;  /* 0x0000000000027919 */ /* 0x000e220000002100 */
[----:B------:R-:W-:Y:S01]  /*0140*/  BSSY.RECONVERGENT B2, `(.L_x_110) ;  /* 0x0000020000027945 */ /* 0x000fe20003800200 */
[----:B------:R-:W-:Y:S02]  /*0150*/  CS2R R6, SRZ ;  /* 0x0000000000067805 */ /* 0x000fe4000001ff00 */
[----:B0-----:R-:W-:Y:S01]  /*0160*/  ISETP.GE.U32.AND P0, PT, R2, UR6, PT ;  /* 0x0000000602007c0c */ /* 0x001fe2000bf06070 */
[----:B------:R-:W-:-:S12]  /*0170*/  IMAD.MOV.U32 R3, RZ, RZ, R2 ;  /* 0x000000ffff037224 */ /* 0x000fd800078e0002 */
[----:B------:R-:W-:Y:S05]  /*0180*/  @P0 BRA `(.L_x_111) ;  /* 0x00000000006c0947 */ /* 0x000fea0003800000 */
[----:B------:R-:W0:Y:S01]  /*0190*/  LDCU.64 UR6, c[0x0][0x380] ;  /* 0x00007000ff0677ac */ /* 0x000e220008000a00 */
[----:B------:R-:W0:Y:S01]  /*01a0*/  I2F.F64.U32 R4, R2 ;  /* 0x0000000200047312 */ /* 0x000e220000201800 */
[----:B------:R-:W-:Y:S01]  /*01b0*/  BSSY.RECONVERGENT B3, `(.L_x_112) ;  /* 0x0000017000037945 */ /* 0x000fe20003800200 */
        /* <DEDUP_REMOVED lines=19> */
[----:B------:R-:W-:Y:S05]  /*02f0*/  CALL.REL.NOINC `($__internal_1_$__cuda_sm20_div_rn_f64_full) ;  /* 0x0000003c00a47944 */ /* 0x000fea0003c00000 */
[----:B------:R-:W-:Y:S02]  /*0300*/  IMAD.MOV.U32 R6, RZ, RZ, R16 ;  /* 0x000000ffff067224 */ /* 0x000fe400078e0010 */
[----:B------:R-:W-:-:S07]  /*0310*/  IMAD.MOV.U32 R7, RZ, RZ, R15 ;  /* 0x000000ffff077224 */ /* 0x000fce00078e000f */
.L_x_113:
[----:B------:R-:W-:Y:S05]  /*0320*/  BSYNC.RECONVERGENT B3 ;  /* 0x0000000000037941 */ /* 0x000fea0003800200 */
.L_x_112:
[----:B------:R-:W-:-:S07]  /*0330*/  VIADD R3, R2, 0x200 ;  /* 0x0000020002037836 */ /* 0x000fce0000000000 */
.L_x_111:
[----:B------:R-:W-:Y:S05]  /*0340*/  BSYNC.RECONVERGENT B2 ;  /* 0x0000000000027941 */ /* 0x000fea0003800200 */
.L_x_110:
[----:B------:R-:W0:Y:S01]  /*0350*/  LDCU UR6, c[0x0][0x390] ;  /* 0x00007200ff0677ac */ /* 0x000e220008000800 */
[----:B------:R-:W-:Y:S01]  /*0360*/  BSSY.RECONVERGENT B2, `(.L_x_114) ;  /* 0x0000096000027945 */ /* 0x000fe20003800200 */
[----:B------:R-:W1:Y:S01]  /*0370*/  LDCU.64 UR12, c[0x0][0x3a8] ;  /* 0x00007500ff0c77ac */ /* 0x000e620008000a00 */
[----:B------:R-:W2:Y:S01]  /*0380*/  LDCU.64 UR16, c[0x0][0x3a8] ;  /* 0x00007500ff1077ac */ /* 0x000ea20008000a00 */
[----:B------:R-:W3:Y:S01]  /*0390*/  LDCU.64 UR10, c[0x0][0x380] ;  /* 0x00007000ff0a77ac */ /* 0x000ee20008000a00 */
[----:B------:R-:W4:Y:S01]  /*03a0*/  LDCU.64 UR14, c[0x0][0x380] ;  /* 0x00007000ff0e77ac */ /* 0x000f220008000a00 */
[----:B0-----:R-:W-:Y:S01]  /*03b0*/  ISETP.GE.U32.AND P0, PT, R3, UR6, PT ;  /* 0x0000000603007c0c */ /* 0x001fe2000bf06070 */
[----:B------:R-:W0:-:S12]  /*03c0*/  LDCU UR7, c[0x0][0x390] ;  /* 0x00007200ff0777ac */ /* 0x000e180008000800 */
[----:B-1234-:R-:W-:Y:S05]  /*03d0*/  @P0 BRA `(.L_x_115) ;  /* 0x0000000800380947 */ /* 0x01efea0003800000 */
[----:B------:R-:W-:Y:S01]  /*03e0*/  LOP3.LUT R4, RZ, R3, RZ, 0x33, !PT ;  /* 0x00000003ff047212 */ /* 0x000fe200078e33ff */
[----:B------:R-:W-:Y:S04]  /*03f0*/  BSSY.RECONVERGENT B3, `(.L_x_116) ;  /* 0x0000024000037945 */ /* 0x000fe80003800200 */
[----:B------:R-:W-:-:S05]  /*0400*/  VIADD R4, R4, UR6 ;  /* 0x0000000604047c36 */ /* 0x000fca0008000000 */
[----:B------:R-:W-:-:S04]  /*0410*/  LOP3.LUT R0, R4, 0x600, RZ, 0xc0, !PT ;  /* 0x0000060004007812 */ /* 0x000fc800078ec0ff */
[----:B------:R-:W-:-:S13]  /*0420*/  ISETP.NE.AND P0, PT, R0, 0x600, PT ;  /* 0x000006000000780c */ /* 0x000fda0003f05270 */
[----:B------:R-:W-:Y:S05]  /*0430*/  @!P0 BRA `(.L_x_117) ;  /* 0x00000000007c8947 */ /* 0x000fea0003800000 */
[----:B------:R-:W-:-:S04]  /*0440*/  LEA.HI R0, R4, 0x1, RZ, 0x17 ;  /* 0x0000000104007811 */ /* 0x000fc800078fb8ff */
[----:B------:R-:W-:-:S05]  /*0450*/  LOP3.LUT R0, R0, 0x3, RZ, 0xc0, !PT ;  /* 0x0000000300007812 */ /* 0x000fca00078ec0ff */
[----:B------:R-:W-:-:S07]  /*0460*/  IMAD.MOV R5, RZ, RZ, -R0 ;  /* 0x000000ffff057224 */ /* 0x000fce00078e0a00 */
.L_x_120:
[----:B------:R-:W1:Y:S01]  /*0470*/  I2F.F64 R8, R3 ;  /* 0x0000000300087312 */ /* 0x000e620000201c00 */
[----:B------:R-:W-:Y:S01]  /*0480*/  VIADD R5, R5, 0x1 ;  /* 0x0000000105057836 */ /* 0x000fe20000000000 */
[----:B------:R-:W-:Y:S04]  /*0490*/  BSSY.RECONVERGENT B4, `(.L_x_118) ;  /* 0x0000016000047945 */ /* 0x000fe80003800200 */
[----:B------:R-:W-:Y:S01]  /*04a0*/  ISETP.NE.AND P1, PT, R5, RZ, PT ;  /* 0x000000ff0500720c */ /* 0x000fe20003f25270 */
[----:B-1----:R-:W-:-:S08]  /*04b0*/  DADD R8, R8, UR10 ;  /* 0x0000000a08087e29 */ /* 0x002fd00008000000 */
[----:B------:R-:W-:-:S08]  /*04c0*/  DADD R8, R8, 0.5 ;  /* 0x3fe0000008087429 */ /* 0x000fd00000000000 */
[----:B------:R-:W-:-:S08]  /*04d0*/  DMUL R8, R8, UR12 ;  /* 0x0000000c08087c28 */ /* 0x000fd00008000000 */
        /* <DEDUP_REMOVED lines=15> */
[----:B0-----:R-:W-:Y:S05]  /*05d0*/  CALL.REL.NOINC `($__internal_1_$__cuda_sm20_div_rn_f64_full) ;  /* 0x0000003800ec7944 */ /* 0x001fea0003c00000 */
[----:B------:R-:W-:-:S07]  /*05e0*/  IMAD.MOV.U32 R17, RZ, RZ, R15 ;  /* 0x000000ffff117224 */ /* 0x000fce00078e000f */
.L_x_119:
[----:B0-----:R-:W-:Y:S05]  /*05f0*/  BSYNC.RECONVERGENT B4 ;  /* 0x0000000000047941 */ /* 0x001fea0003800200 */
.L_x_118:
[----:B------:R-:W-:Y:S01]  /*0600*/  DADD R6, R16, R6 ;  /* 0x0000000010067229 */ /* 0x000fe20000000006 */
[----:B------:R-:W-:Y:S01]  /*0610*/  VIADD R3, R3, 0x200 ;  /* 0x0000020003037836 */ /* 0x000fe20000000000 */
[----:B------:R-:W-:Y:S09]  /*0620*/  @P1 BRA `(.L_x_120) ;  /* 0xfffffffc00901947 */ /* 0x000ff2000383ffff */
.L_x_117:
[----:B0-----:R-:W-:Y:S05]  /*0630*/  BSYNC.RECONVERGENT B3 ;  /* 0x0000000000037941 */ /* 0x001fea0003800200 */
.L_x_116:
[----:B------:R-:W-:-:S13]  /*0640*/  ISETP.GE.U32.AND P0, PT, R4, 0x600, PT ;  /* 0x000006000400780c */ /* 0x000fda0003f06070 */
[----:B------:R-:W-:Y:S05]  /*0650*/  @!P0 BRA `(.L_x_115) ;  /* 0x0000000400988947 */ /* 0x000fea0003800000 */
.L_x_129:
[----:B------:R-:W0:Y:S01]  /*0660*/  I2F.F64 R4, R3 ;  /* 0x0000000300047312 */ /* 0x000e220000201c00 */
[----:B------:R-:W-:Y:S01]  /*0670*/  BSSY.RECONVERGENT B3, `(.L_x_121) ;  /* 0x0000015000037945 */ /* 0x000fe20003800200 */
        /* <DEDUP_REMOVED lines=19> */
[----:B------:R-:W-:-:S07]  /*07b0*/  IMAD.MOV.U32 R17, RZ, RZ, R15 ;  /* 0x000000ffff117224 */ /* 0x000fce00078e000f */
.L_x_122:
[----:B------:R-:W-:Y:S05]  /*07c0*/  BSYNC.RECONVERGENT B3 ;  /* 0x0000000000037941 */ /* 0x000fea0003800200 */
.L_x_121:
[----:B------:R-:W-:Y:S01]  /*07d0*/  VIADD R0, R3, 0x200 ;  /* 0x0000020003007836 */ /* 0x000fe20000000000 */
[----:B------:R-:W-:Y:S01]  /*07e0*/  BSSY.RECONVERGENT B3, `(.L_x_123) ;  /* 0x0000017000037945 */ /* 0x000fe20003800200 */
[----:B------:R-:W-:Y:S02]  /*07f0*/  DADD R6, R16, R6 ;  /* 0x0000000010067229 */ /* 0x000fe40000000006 */
[----:B------:R-:W0:Y:S02]  /*0800*/  I2F.F64 R4, R0 ;  /* 0x0000000000047312 */ /* 0x000e240000201c00 */
        /* <DEDUP_REMOVED lines=20> */
.L_x_124:
[----:B------:R-:W-:Y:S05]  /*0950*/  BSYNC.RECONVERGENT B3 ;  /* 0x0000000000037941 */ /* 0x000fea0003800200 */
.L_x_123:
        /* <DEDUP_REMOVED lines=24> */
.L_x_126:
[----:B------:R-:W-:Y:S05]  /*0ae0*/  BSYNC.RECONVERGENT B3 ;  /* 0x0000000000037941 */ /* 0x000fea0003800200 */
.L_x_125:
        /* <DEDUP_REMOVED lines=24> */
.L_x_128:
[----:B------:R-:W-:Y:S05]  /*0c70*/  BSYNC.RECONVERGENT B3 ;  /* 0x0000000000037941 */ /* 0x000fea0003800200 */
.L_x_127:
[----:B------:R-:W-:Y:S01]  /*0c80*/  VIADD R3, R3, 0x800 ;  /* 0x0000080003037836 */ /* 0x000fe20000000000 */
[----:B------:R-:W-:-:S04]  /*0c90*/  DADD R6, R6, R14 ;  /* 0x0000000006067229 */ /* 0x000fc8000000000e */
[----:B------:R-:W-:-:S13]  /*0ca0*/  ISETP.GE.AND P0, PT, R3, UR7, PT ;  /* 0x0000000703007c0c */ /* 0x000fda000bf06270 */
[----:B------:R-:W-:Y:S05]  /*0cb0*/  @!P0 BRA `(.L_x_129) ;  /* 0xfffffff800688947 */ /* 0x000fea000383ffff */
.L_x_115:
[----:B0-----:R-:W-:Y:S05]  /*0cc0*/  BSYNC.RECONVERGENT B2 ;  /* 0x0000000000027941 */ /* 0x001fea0003800200 */
.L_x_114:
[----:B------:R-:W0:Y:S02]  /*0cd0*/  LDC.64 R4, c[0x0][0x390] ;  /* 0x0000e400ff047b82 */ /* 0x000e240000000a00 */
[----:B0-----:R-:W-:-:S04]  /*0ce0*/  ISETP.GE.U32.AND P0, PT, R4, 0x200, PT ;  /* 0x000002000400780c */ /* 0x001fc80003f06070 */
[----:B------:R-:W-:-:S13]  /*0cf0*/  ISETP.GE.U32.AND.EX P0, PT, R5, RZ, PT, P0 ;  /* 0x000000ff0500720c */ /* 0x000fda0003f06100 */
        /* <DEDUP_REMOVED lines=34> */
[----:B------:R-:W-:Y:S04]  /*0f20*/  SHFL.DOWN PT, R4, R8, 0x10, 0x1f ;  /* 0x0a001f0008047f89 */ /* 0x000fe800000e0000 */
[----:B------:R-:W0:Y:S02]  /*0f30*/  SHFL.DOWN PT, R5, R9, 0x10, 0x1f ;  /* 0x0a001f0009057f89 */ /* 0x000e2400000e0000 */
[----:B0-----:R-:W-:-:S07]  /*0f40*/  DADD R4, R4, R8 ;  /* 0x0000000004047229 */ /* 0x001fce0000000008 */
[----:B------:R0:W-:Y:S01]  /*0f50*/  @!P1 STS.64 [R3+0x10], R4 ;  /* 0x0000100403009388 */ /* 0x0001e20000000a00 */
[----:B------:R-:W-:Y:S01]  /*0f60*/  BAR.SYNC.DEFER_BLOCKING 0x0 ;  /* 0x0000000000007b1d */ /* 0x000fe20000010000 */
[----:B------:R-:W-:Y:S02]  /*0f70*/  ISETP.NE.AND P1, PT, R2, RZ, PT ;  /* 0x000000ff0200720c */ /* 0x000fe40003f25270 */
[----:B------:R-:W-:Y:S02]  /*0f80*/  FSEL R6, R8, R4, P0 ;  /* 0x0000000408067208 */ /* 0x000fe40000000000 */
[----:B------:R-:W-:-:S09]  /*0f90*/  FSEL R7, R9, R5, P0 ;  /* 0x0000000509077208 */ /* 0x000fd20000000000 */
[----:B0-----:R-:W-:Y:S05]  /*0fa0*/  @P1 BRA `(.L_x_131) ;  /* 0x00000030005c1947 */ /* 0x001fea0003800000 */
        /* <DEDUP_REMOVED lines=27> */
.L_x_130:
[----:B------:R-:W-:Y:S01]  /*1160*/  LOP3.LUT R0, R2, 0x3e0, RZ, 0xc0, !PT ;  /* 0x000003e002007812 */ /* 0x000fe200078ec0ff */
[----:B------:R-:W0:Y:S03]  /*1170*/  S2R R12, SR_LANEID ;  /* 0x00000000000c7919 */ /* 0x000e260000000000 */
[----:B------:R-:W-:Y:S01]  /*1180*/  LOP3.LUT R9, RZ, R0, RZ, 0x33, !PT ;  /* 0x00000000ff097212 */ /* 0x000fe200078e33ff */
[----:B------:R-:W-:-:S04]  /*1190*/  VIADD R3, R0, 0x20 ;  /* 0x0000002000037836 */ /* 0x000fc80000000000 */
[----:B------:R-:W-:Y:S01]  /*11a0*/  IMAD.IADD R9, R9, 0x1, R4 ;  /* 0x0000000109097824 */ /* 0x000fe200078e0204 */
[----:B------:R-:W-:-:S04]  /*11b0*/  ISETP.GT.U32.AND P0, PT, R3, R4, PT ;  /* 0x000000040300720c */ /* 0x000fc80003f04070 */
[----:B------:R-:W-:-:S05]  /*11c0*/  SEL R3, R9, 0x1f, P0 ;  /* 0x0000001f09037807 */ /* 0x000fca0000000000 */
[----:B------:R-:W-:Y:S04]  /*11d0*/  SHFL.DOWN PT, R8, R6, 0x1, R3 ;  /* 0x0820000006087989 */ /* 0x000fe800000e0003 */
        /* <DEDUP_REMOVED lines=29> */
[----:B------:R-:W-:Y:S01]  /*13b0*/  @!P1 MOV R11, 0x400 ;  /* 0x00000400000b9802 */ /* 0x000fe20000000f00 */
[----:B------:R-:W-:Y:S01]  /*13c0*/  SHFL.DOWN PT, R6, R8, 0x10, R3 ;  /* 0x0a00000008067989 */ /* 0x000fe200000e0003 */
[----:B------:R-:W-:Y:S02]  /*13d0*/  @!P1 SHF.R.U32.HI R10, RZ, 0x2, R2 ;  /* 0x00000002ff0a9819 */ /* 0x000fe40000011602 */
[----:B0-----:R-:W-:Y:S01]  /*13e0*/  @!P1 LEA R11, R14, R11, 0x18 ;  /* 0x0000000b0e0b9211 */ /* 0x001fe200078ec0ff */
[----:B------:R-:W0:Y:S01]  /*13f0*/  SHFL.DOWN PT, R7, R9, 0x10, R3 ;  /* 0x0a00000009077989 */ /* 0x000e2200000e0003 */
[----:B------:R-:W-:-:S02]  /*1400*/  @!P1 LOP3.LUT R10, R10, 0xf8, RZ, 0xc0, !PT ;  /* 0x000000f80a0a9812 */ /* 0x000fc400078ec0ff */
[----:B------:R-:W-:-:S03]  /*1410*/  ISETP.GT.AND P0, PT, R0, R3, PT ;  /* 0x000000030000720c */ /* 0x000fc60003f04270 */
[----:B------:R-:W-:Y:S01]  /*1420*/  @!P1 IMAD.IADD R11, R10, 0x1, R11 ;  /* 0x000000010a0b9824 */ /* 0x000fe200078e020b */
[----:B0-----:R-:W-:-:S10]  /*1430*/  DADD R6, R6, R8 ;  /* 0x0000000006067229 */ /* 0x001fd40000000008 */
[----:B------:R-:W-:Y:S02]  /*1440*/  FSEL R6, R8, R6, P0 ;  /* 0x0000000608067208 */ /* 0x000fe40000000000 */
[----:B------:R-:W-:-:S05]  /*1450*/  FSEL R7, R9, R7, P0 ;  /* 0x0000000709077208 */ /* 0x000fca0000000000 */
[----:B------:R0:W-:Y:S01]  /*1460*/  @!P1 STS.64 [R11+0x10], R6 ;  /* 0x000010060b009388 */ /* 0x0001e20000000a00 */
[----:B------:R-:W-:Y:S01]  /*1470*/  BAR.SYNC.DEFER_BLOCKING 0x0 ;  /* 0x0000000000007b1d */ /* 0x000fe20000010000 */
[----:B------:R-:W-:-:S13]  /*1480*/  ISETP.NE.AND P1, PT, R2, RZ, PT ;  /* 0x000000ff0200720c */ /* 0x000fda0003f25270 */
[----:B0-----:R-:W-:Y:S05]  /*1490*/  @P1 BRA `(.L_x_131) ;  /* 0x0000002c00201947 */ /* 0x001fea0003800000 */
[----:B------:R-:W0:Y:S01]  /*14a0*/  S2UR UR5, SR_CgaCtaId ;  /* 0x00000000000579c3 */ /* 0x000e220000008800 */
[----:B------:R-:W-:Y:S01]  /*14b0*/  UMOV UR4, 0x400 ;  /* 0x0000040000047882 */ /* 0x000fe20000000000 */
[----:B------:R-:W-:-:S04]  /*14c0*/  ISETP.GT.U32.AND P0, PT, R4, 0x20, PT ;  /* 0x000000200400780c */ /* 0x000fc80003f04070 */
[----:B------:R-:W-:Y:S01]  /*14d0*/  ISETP.GT.U32.AND.EX P0, PT, R5, RZ, PT, P0 ;  /* 0x000000ff0500720c */ /* 0x000fe20003f04100 */
[----:B0-----:R-:W-:-:S09]  /*14e0*/  ULEA UR4, UR5, UR4, 0x18 ;  /* 0x0000000405047291 */ /* 0x001fd2000f8ec0ff */
[----:B------:R-:W0:Y:S04]  /*14f0*/  LDS.64 R2, [UR4+0x18] ;  /* 0x00001804ff027984 */ /* 0x000e280008000a00 */
[----:B------:R-:W1:Y:S04]  /*1500*/  LDS.128 R8, [UR4+0x20] ;  /* 0x00002004ff087984 */ /* 0x000e680008000c00 */
[----:B------:R-:W2:Y:S01]  /*1510*/  LDS.128 R12, [UR4+0x30] ;  /* 0x00003004ff0c7984 */ /* 0x000ea20008000c00 */
[----:B0-----:R-:W-:-:S10]  /*1520*/  DADD R2, R6, R2 ;  /* 0x0000000006027229 */ /* 0x001fd40000000002 */
[----:B------:R-:W-:Y:S02]  /*1530*/  FSEL R2, R2, R6, P0 ;  /* 0x0000000602027208 */ /* 0x000fe40000000000 */
[----:B------:R-:W-:Y:S02]  /*1540*/  FSEL R3, R3, R7, P0 ;  /* 0x0000000703037208 */ /* 0x000fe40000000000 */
[----:B------:R-:W-:-:S04]  /*1550*/  ISETP.GT.U32.AND P0, PT, R4, 0x40, PT ;  /* 0x000000400400780c */ /* 0x000fc80003f04070 */
[----:B-1----:R-:W-:Y:S01]  /*1560*/  DADD R8, R8, R2 ;  /* 0x0000000008087229 */ /* 0x002fe20000000002 */
[----:B------:R-:W-:-:S09]  /*1570*/  ISETP.GT.U32.AND.EX P0, PT, R5, RZ, PT, P0 ;  /* 0x000000ff0500720c */ /* 0x000fd20003f04100 */
[----:B------:R-:W-:Y:S02]  /*1580*/  FSEL R2, R8, R2, P0 ;  /* 0x0000000208027208 */ /* 0x000fe40000000000 */
[----:B------:R-:W-:Y:S02]  /*1590*/  FSEL R3, R9, R3, P0 ;  /* 0x0000000309037208 */ /* 0x000fe40000000000 */
[----:B------:R-:W-:-:S04]  /*15a0*/  ISETP.GT.U32.AND P0, PT, R4, 0x60, PT ;  /* 0x000000600400780c */ /* 0x000fc80003f04070 */
[----:B------:R-:W-:Y:S01]  /*15b0*/  DADD R10, R2, R10 ;  /* 0x00000000020a7229 */ /* 0x000fe2000000000a */
[----:B------:R-:W-:-:S09]  /*15c0*/  ISETP.GT.U32.AND.EX P0, PT, R5, RZ, PT, P0 ;  /* 0x000000ff0500720c */ /* 0x000fd20003f04100 */
[----:B------:R-:W-:Y:S02]  /*15d0*/  FSEL R2, R10, R2, P0 ;  /* 0x000000020a027208 */ /* 0x000fe40000000000 */
[----:B------:R-:W-:Y:S02]  /*15e0*/  FSEL R3, R11, R3, P0 ;  /* 0x000000030b037208 */ /* 0x000fe40000000000 */
[----:B------:R-:W0:Y:S01]  /*15f0*/  LDS.128 R8, [UR4+0x40] ;  /* 0x00004004ff087984 */ /* 0x000e220008000c00 */
[----:B------:R-:W-:-:S03]  /*1600*/  ISETP.GT.U32.AND P0, PT, R4, 0x80, PT ;  /* 0x000000800400780c */ /* 0x000fc60003f04070 */
[----:B--2---:R-:W-:Y:S01]  /*1610*/  DADD R12, R12, R2 ;  /* 0x000000000c0c7229 */ /* 0x004fe20000000002 */
        /* <DEDUP_REMOVED lines=8> */
[----:B------:R-:W1:Y:S01]  /*16a0*/  LDS.128 R12, [UR4+0x50] ;  /* 0x00005004ff0c7984 */ /* 0x000e620008000c00 */
[----:B------:R-:W-:-:S03]  /*16b0*/  ISETP.GT.U32.AND P0, PT, R4, 0xc0, PT ;  /* 0x000000c00400780c */ /* 0x000fc60003f04070 */
[----:B0-----:R-:W-:Y:S01]  /*16c0*/  DADD R8, R8, R2 ;  /* 0x0000000008087229 */ /* 0x001fe20000000002 */
        /* <DEDUP_REMOVED lines=41> */
[----:B------:R-:W-:-:S04]  /*1960*/  ISETP.GT.U32.AND P0, PT, R4, 0x1c0, PT ;  /* 0x000001c00400780c */ /* 0x000fc80003f04070 */
        /* <DEDUP_REMOVED lines=8> */
[----:B------:R-:W-:Y:S01]  /*19f0*/  FSEL R7, R11, R3, P0 ;  /* 0x000000030b077208 */ /* 0x000fe20000000000 */
[----:B------:R-:W-:Y:S06]  /*1a00*/  BRA `(.L_x_131) ;  /* 0x0000002400c47947 */ /* 0x000fec0003800000 */
.L_x_109:
[----:B------:R-:W0:Y:S01]  /*1a10*/  S2R R14, SR_TID.X ;  /* 0x00000000000e7919 */ /* 0x000e220000002100 */
[----:B------:R-:W1:Y:S01]  /*1a20*/  LDCU.64 UR6, c[0x0][0x380] ;  /* 0x00007000ff0677ac */ /* 0x000e620008000a00 */
[----:B------:R-:W-:Y:S01]  /*1a30*/  BSSY.RECONVERGENT B2, `(.L_x_132) ;  /* 0x0000019000027945 */ /* 0x000fe20003800200 */
[----:B-1----:R-:W-:Y:S01]  /*1a40*/  DADD R44, RZ, UR6 ;  /* 0x00000006ff2c7e29 */ /* 0x002fe20008000000 */
[----:B------:R-:W1:Y:S01]  /*1a50*/  LDCU.64 UR6, c[0x0][0x3a8] ;  /* 0x00007500ff0677ac */ /* 0x000e620008000a00 */
[----:B0-----:R-:W0:Y:S06]  /*1a60*/  I2F.F64.U32 R38, R14 ;  /* 0x0000000e00267312 */ /* 0x001e2c0000201800 */
        /* <DEDUP_REMOVED lines=21> */
.L_x_133:
[----:B------:R-:W-:Y:S05]  /*1bc0*/  BSYNC.RECONVERGENT B2 ;  /* 0x0000000000027941 */ /* 0x000fea0003800200 */
.L_x_132:
        /* <DEDUP_REMOVED lines=25> */
.L_x_135:
[----:B------:R-:W-:Y:S05]  /*1d60*/  BSYNC.RECONVERGENT B2 ;  /* 0x0000000000027941 */ /* 0x000fea0003800200 */
.L_x_134:
        /* <DEDUP_REMOVED lines=25> */
.L_x_137:
[----:B------:R-:W-:Y:S05]  /*1f00*/  BSYNC.RECONVERGENT B2 ;  /* 0x0000000000027941 */ /* 0x000fea0003800200 */
.L_x_136:
        /* <DEDUP_REMOVED lines=25> */
.L_x_139:
[----:B------:R-:W-:Y:S05]  /*20a0*/  BSYNC.RECONVERGENT B2 ;  /* 0x0000000000027941 */ /* 0x000fea0003800200 */
.L_x_138:
        /* <DEDUP_REMOVED lines=25> */
.L_x_141:
[----:B------:R-:W-:Y:S05]  /*2240*/  BSYNC.RECONVERGENT B2 ;  /* 0x0000000000027941 */ /* 0x000fea0003800200 */
.L_x_140:
        /* <DEDUP_REMOVED lines=25> */
.L_x_143:
[----:B------:R-:W-:Y:S05]  /*23e0*/  BSYNC.RECONVERGENT B2 ;  /* 0x0000000000027941 */ /* 0x000fea0003800200 */
.L_x_142:
[----:B------:R-:W-:Y:S01]  /*23f0*/  LOP3.LUT R26, R14, 0xc00, RZ, 0xfc, !PT ;  /* 0x00000c000e1a7812 */ /* 0x000fe200078efcff */
[----:B------:R-:W0:Y:S01]  /*2400*/  LDCU.64 UR6, c[0x0][0x3a8] ;  /* 0x00007500ff0677ac */ /* 0x000e220008000a00 */
[----:B------:R-:W-:Y:S01]  /*2410*/  IMAD.MOV.U32 R16, RZ, RZ, 0x1 ;  /* 0x00000001ff107424 */ /* 0x000fe200078e00ff */
[----:B------:R-:W-:Y:S03]  /*2420*/  BSSY.RECONVERGENT B2, `(.L_x_144) ;  /* 0x0000015000027945 */ /* 0x000fe60003800200 */
[----:B------:R-:W1:Y:S02]  /*2430*/  I2F.F64.U32 R26, R26 ;  /* 0x0000001a001a7312 */ /* 0x000e640000201800 */
[----:B-1----:R-:W-:-:S08]  /*2440*/  DADD R44, R44, R26 ;  /* 0x000000002c2c7229 */ /* 0x002fd0000000001a */
        /* <DEDUP_REMOVED lines=18> */
.L_x_145:
[----:B------:R-:W-:Y:S05]  /*2570*/  BSYNC.RECONVERGENT B2 ;  /* 0x0000000000027941 */ /* 0x000fea0003800200 */
.L_x_144:
[----:B------:R-:W-:Y:S01]  /*2580*/  DADD R10, R10, R12 ;  /* 0x000000000a0a7229 */ /* 0x000fe2000000000c */
[----:B------:R-:W0:Y:S01]  /*2590*/  LDCU.64 UR6, c[0x0][0x390] ;  /* 0x00007200ff0677ac */ /* 0x000e220008000a00 */
[----:B------:R-:W-:Y:S02]  /*25a0*/  IMAD.MOV.U32 R43, RZ, RZ, 0xe00 ;  /* 0x00000e00ff2b7424 */ /* 0x000fe400078e00ff */
[----:B------:R-:W-:-:S04]  /*25b0*/  IMAD.MOV.U32 R48, RZ, RZ, RZ ;  /* 0x000000ffff307224 */ /* 0x000fc800078e00ff */
[----:B------:R-:W-:-:S08]  /*25c0*/  DADD R10, R10, R8 ;  /* 0x000000000a0a7229 */ /* 0x000fd00000000008 */
[----:B------:R-:W-:Y:S01]  /*25d0*/  DADD R10, R10, R2 ;  /* 0x000000000a0a7229 */ /* 0x000fe20000000002 */
[----:B0-----:R-:W-:-:S04]  /*25e0*/  UIADD3 UR10, UP0, UPT, UR6, -0xe00, URZ ;  /* 0xfffff200060a7890 */ /* 0x001fc8000ff1e0ff */
[----:B------:R-:W-:-:S03]  /*25f0*/  UIADD3.X UR11, UPT, UPT, UR7, -0x1, URZ, UP0, !UPT ;  /* 0xffffffff070b7890 */ /* 0x000fc600087fe4ff */
[----:B------:R-:W-:Y:S01]  /*2600*/  DADD R10, R10, R4 ;  /* 0x000000000a0a7229 */ /* 0x000fe20000000004 */
[----:B------:R-:W-:-:S04]  /*2610*/  UISETP.GE.U32.AND UP0, UPT, UR10, 0xe00, UPT ;  /* 0x00000e000a00788c */ /* 0x000fc8000bf06070 */
[----:B------:R-:W-:-:S03]  /*2620*/  UISETP.GE.U32.AND.EX UP0, UPT, UR11, URZ, UPT, UP0 ;  /* 0x000000ff0b00728c */ /* 0x000fc6000bf06100 */
[----:B------:R-:W-:-:S08]  /*2630*/  DADD R10, R10, R6 ;  /* 0x000000000a0a7229 */ /* 0x000fd00000000006 */
[----:B------:R-:W-:Y:S01]  /*2640*/  DADD R44, R10, R16 ;  /* 0x000000000a2c7229 */ /* 0x000fe20000000010 */
[----:B------:R-:W-:Y:S10]  /*2650*/  BRA.U !UP0, `(.L_x_146) ;  /* 0x0000000908e87547 */ /* 0x000ff4000b800000 */
[----:B------:R-:W-:Y:S01]  /*2660*/  IMAD.MOV.U32 R43, RZ, RZ, 0xe00 ;  /* 0x00000e00ff2b7424 */ /* 0x000fe200078e00ff */
[----:B------:R-:W0:Y:S01]  /*2670*/  LDCU.64 UR14, c[0x0][0x3a8] ;  /* 0x00007500ff0e77ac */ /* 0x000e220008000a00 */
[----:B------:R-:W-:Y:S01]  /*2680*/  IMAD.MOV.U32 R48, RZ, RZ, RZ ;  /* 0x000000ffff307224 */ /* 0x000fe200078e00ff */
[----:B------:R-:W1:Y:S01]  /*2690*/  LDCU.64 UR12, c[0x0][0x380] ;  /* 0x00007000ff0c77ac */ /* 0x000e620008000a00 */
[----:B------:R-:W2:Y:S05]  /*26a0*/  LDCU.64 UR6, c[0x0][0x390] ;  /* 0x00007200ff0677ac */ /* 0x000eaa0008000a00 */
.L_x_162:
[----:B------:R-:W-:Y:S01]  /*26b0*/  IMAD.MOV.U32 R6, RZ, RZ, R43 ;  /* 0x000000ffff067224 */ /* 0x000fe200078e002b */
[----:B------:R-:W-:Y:S01]  /*26c0*/  BSSY.RECONVERGENT B2, `(.L_x_147) ;  /* 0x0000019000027945 */ /* 0x000fe20003800200 */
[----:B------:R-:W-:-:S04]  /*26d0*/  IMAD.MOV.U32 R7, RZ, RZ, R48 ;  /* 0x000000ffff077224 */ /* 0x000fc800078e0030 */
[----:B------:R-:W1:Y:S02]  /*26e0*/  I2F.F64.S64 R46, R6 ;  /* 0x00000006002e7312 */ /* 0x000e640000301c00 */
[----:B-1----:R-:W-:-:S08]  /*26f0*/  DADD R46, R46, UR12 ;  /* 0x0000000c2e2e7e29 */ /* 0x002fd00008000000 */
[----:B------:R-:W-:-:S08]  /*2700*/  DADD R2, R38, R46 ;  /* 0x0000000026027229 */ /* 0x000fd0000000002e */
        /* <DEDUP_REMOVED lines=17> */
[----:B--2---:R-:W-:Y:S05]  /*2820*/  CALL.REL.NOINC `($__internal_1_$__cuda_sm20_div_rn_f64_full) ;  /* 0x0000001800587944 */ /* 0x004fea0003c00000 */
[----:B------:R-:W-:Y:S02]  /*2830*/  IMAD.MOV.U32 R2, RZ, RZ, R16 ;  /* 0x000000ffff027224 */ /* 0x000fe400078e0010 */
[----:B------:R-:W-:-:S07]  /*2840*/  IMAD.MOV.U32 R3, RZ, RZ, R15 ;  /* 0x000000ffff037224 */ /* 0x000fce00078e000f */
.L_x_148:
[----:B--2---:R-:W-:Y:S05]  /*2850*/  BSYNC.RECONVERGENT B2 ;  /* 0x0000000000027941 */ /* 0x004fea0003800200 */
.L_x_147:
        /* <DEDUP_REMOVED lines=22> */
.L_x_150:
[----:B------:R-:W-:Y:S05]  /*29c0*/  BSYNC.RECONVERGENT B2 ;  /* 0x0000000000027941 */ /* 0x000fea0003800200 */
.L_x_149:
        /* <DEDUP_REMOVED lines=22> */
.L_x_152:
[----:B------:R-:W-:Y:S05]  /*2b30*/  BSYNC.RECONVERGENT B2 ;  /* 0x0000000000027941 */ /* 0x000fea0003800200 */
.L_x_151:
        /* <DEDUP_REMOVED lines=22> */
.L_x_154:
[----:B------:R-:W-:Y:S05]  /*2ca0*/  BSYNC.RECONVERGENT B2 ;  /* 0x0000000000027941 */ /* 0x000fea0003800200 */
.L_x_153:
        /* <DEDUP_REMOVED lines=22> */
.L_x_156:
[----:B------:R-:W-:Y:S05]  /*2e10*/  BSYNC.RECONVERGENT B2 ;  /* 0x0000000000027941 */ /* 0x000fea0003800200 */
.L_x_155:
        /* <DEDUP_REMOVED lines=22> */
.L_x_158:
[----:B------:R-:W-:Y:S05]  /*2f80*/  BSYNC.RECONVERGENT B2 ;  /* 0x0000000000027941 */ /* 0x000fea0003800200 */
.L_x_157:
        /* <DEDUP_REMOVED lines=21> */
.L_x_160:
[----:B------:R-:W-:Y:S05]  /*30e0*/  BSYNC.RECONVERGENT B2 ;  /* 0x0000000000027941 */ /* 0x000fea0003800200 */
.L_x_159:
[----:B------:R-:W-:Y:S01]  /*30f0*/  DADD R2, R2, R44 ;  /* 0x0000000002027229 */ /* 0x000fe2000000002c */
[----:B------:R-:W-:-:S04]  /*3100*/  IADD3 R0, P1, PT, -R43, UR6, RZ ;  /* 0x000000062b007c10 */ /* 0x000fc8000ff3e1ff */
[----:B------:R-:W-:Y:S02]  /*3110*/  ISETP.GE.U32.AND P0, PT, R0, 0xe00, PT ;  /* 0x00000e000000780c */ /* 0x000fe40003f06070 */
[----:B------:R-:W-:Y:S01]  /*3120*/  IADD3.X R0, PT, PT, ~R48, UR7, RZ, P1, !PT ;  /* 0x0000000730007c10 */ /* 0x000fe20008ffe5ff */
[----:B------:R-:W-:-:S03]  /*3130*/  DADD R2, R2, R4 ;  /* 0x0000000002027229 */ /* 0x000fc60000000004 */
[----:B------:R-:W-:-:S05]  /*3140*/  ISETP.GE.U32.AND.EX P0, PT, R0, RZ, PT, P0 ;  /* 0x000000ff0000720c */ /* 0x000fca0003f06100 */
[----:B------:R-:W-:-:S08]  /*3150*/  DADD R2, R2, R6 ;  /* 0x0000000002027229 */ /* 0x000fd00000000006 */
[----:B------:R-:W-:-:S08]  /*3160*/  DADD R2, R2, R8 ;  /* 0x0000000002027229 */ /* 0x000fd00000000008 */
[----:B------:R-:W-:-:S08]  /*3170*/  DADD R2, R2, R10 ;  /* 0x0000000002027229 */ /* 0x000fd0000000000a */
[----:B------:R-:W-:-:S08]  /*3180*/  DADD R2, R2, R12 ;  /* 0x0000000002027229 */ /* 0x000fd0000000000c */
[----:B------:R-:W-:Y:S01]  /*3190*/  DADD R44, R2, R16 ;  /* 0x00000000022c7229 */ /* 0x000fe20000000010 */
[----:B------:R-:W-:Y:S10]  /*31a0*/  @!P0 BRA `(.L_x_161) ;  /* 0x0000000800cc8947 */ /* 0x000ff40003800000 */
[----:B------:R-:W-:-:S05]  /*31b0*/  IADD3 R43, P0, PT, R43, 0xe00, RZ ;  /* 0x00000e002b2b7810 */ /* 0x000fca0007f1e0ff */
[----:B------:R-:W-:Y:S01]  /*31c0*/  IMAD.X R48, RZ, RZ, R48, P0 ;  /* 0x000000ffff307224 */ /* 0x000fe200000e0630 */
[----:B------:R-:W-:-:S04]  /*31d0*/  ISETP.GT.U32.AND P0, PT, R43, UR10, PT ;  /* 0x0000000a2b007c0c */ /* 0x000fc8000bf04070 */
[----:B------:R-:W-:-:S13]  /*31e0*/  ISETP.GT.U32.AND.EX P0, PT, R48, UR11, PT, P0 ;  /* 0x0000000b30007c0c */ /* 0x000fda000bf04100 */
[----:B------:R-:W-:Y:S05]  /*31f0*/  @!P0 BRA `(.L_x_162) ;  /* 0xfffffff4002c8947 */ /* 0x000fea000383ffff */
.L_x_146:
        /* <DEDUP_REMOVED lines=11> */
[----:B------:R-:W-:Y:S01]  /*32b0*/  LOP3.LUT R6, RZ, R14, RZ, 0x33, !PT ;  /* 0x0000000eff067212 */ /* 0x000fe200078e33ff */
[----:B------:R-:W-:Y:S01]  /*32c0*/  BSSY.RECONVERGENT B3, `(.L_x_164) ;  /* 0x000002c000037945 */ /* 0x000fe20003800200 */
[----:B------:R-:W-:Y:S02]  /*32d0*/  IMAD.MOV.U32 R5, RZ, RZ, R14 ;  /* 0x000000ffff057224 */ /* 0x000fe400078e000e */
[----:B------:R-:W-:-:S04]  /*32e0*/  IADD3 R6, PT, PT, -R43, UR6, R6 ;  /* 0x000000062b067c10 */ /* 0x000fc8000fffe106 */
[----:B------:R-:W-:-:S04]  /*32f0*/  LOP3.LUT R0, R6, 0x600, RZ, 0xc0, !PT ;  /* 0x0000060006007812 */ /* 0x000fc800078ec0ff */
[----:B------:R-:W-:-:S13]  /*3300*/  ISETP.NE.AND P0, PT, R0, 0x600, PT ;  /* 0x000006000000780c */ /* 0x000fda0003f05270 */
[----:B------:R-:W-:Y:S05]  /*3310*/  @!P0 BRA `(.L_x_165) ;  /* 0x0000000000988947 */ /* 0x000fea0003800000 */
[----:B------:R-:W-:Y:S01]  /*3320*/  LEA.HI R0, R6, 0x1, RZ, 0x17 ;  /* 0x0000000106007811 */ /* 0x000fe200078fb8ff */
[----:B------:R-:W-:Y:S01]  /*3330*/  IMAD.MOV.U32 R5, RZ, RZ, R14 ;  /* 0x000000ffff057224 */ /* 0x000fe200078e000e */
[----:B------:R-:W-:Y:S02]  /*3340*/  IADD3 R4, P0, PT, R14, R43, RZ ;  /* 0x0000002b0e047210 */ /* 0x000fe40007f1e0ff */
[----:B------:R-:W-:-:S03]  /*3350*/  LOP3.LUT R0, R0, 0x3, RZ, 0xc0, !PT ;  /* 0x0000000300007812 */ /* 0x000fc600078ec0ff */
[----:B------:R-:W-:Y:S02]  /*3360*/  IMAD.X R3, RZ, RZ, R48, P0 ;  /* 0x000000ffff037224 */ /* 0x000fe400000e0630 */
[----:B------:R-:W-:-:S07]  /*3370*/  IMAD.MOV R2, RZ, RZ, -R0 ;  /* 0x000000ffff027224 */ /* 0x000fce00078e0a00 */
.L_x_168:
[----:B------:R-:W-:Y:S01]  /*3380*/  IMAD.MOV.U32 R12, RZ, RZ, R4 ;  /* 0x000000ffff0c7224 */ /* 0x000fe200078e0004 */
[----:B------:R-:W-:Y:S01]  /*3390*/  BSSY.RECONVERGENT B4, `(.L_x_166) ;  /* 0x0000019000047945 */ /* 0x000fe20003800200 */
[----:B------:R-:W-:Y:S02]  /*33a0*/  IMAD.MOV.U32 R13, RZ, RZ, R3 ;  /* 0x000000ffff0d7224 */ /* 0x000fe400078e0003 */
        /* <DEDUP_REMOVED lines=21> */
[----:B0-2---:R-:W-:Y:S05]  /*3500*/  CALL.REL.NOINC `($__internal_1_$__cuda_sm20_div_rn_f64_full) ;  /* 0x0000000c00207944 */ /* 0x005fea0003c00000 */
[----:B------:R-:W-:-:S07]  /*3510*/  IMAD.MOV.U32 R17, RZ, RZ, R15 ;  /* 0x000000ffff117224 */ /* 0x000fce00078e000f */
.L_x_167:
[----:B0-2---:R-:W-:Y:S05]  /*3520*/  BSYNC.RECONVERGENT B4 ;  /* 0x0000000000047941 */ /* 0x005fea0003800200 */
.L_x_166:
[----:B------:R-:W-:Y:S01]  /*3530*/  IADD3 R4, P0, PT, R4, 0x200, RZ ;  /* 0x0000020004047810 */ /* 0x000fe20007f1e0ff */
[----:B------:R-:W-:Y:S01]  /*3540*/  DADD R44, R16, R44 ;  /* 0x00000000102c7229 */ /* 0x000fe2000000002c */
[----:B------:R-:W-:-:S03]  /*3550*/  VIADD R5, R5, 0x200 ;  /* 0x0000020005057836 */ /* 0x000fc60000000000 */
[----:B------:R-:W-:Y:S01]  /*3560*/  IMAD.X R3, RZ, RZ, R3, P0 ;  /* 0x000000ffff037224 */ /* 0x000fe200000e0603 */
[----:B------:R-:W-:Y:S07]  /*3570*/  @P1 BRA `(.L_x_168) ;  /* 0xfffffffc00801947 */ /* 0x000fee000383ffff */
.L_x_165:
[----:B0123--:R-:W-:Y:S05]  /*3580*/  BSYNC.RECONVERGENT B3 ;  /* 0x0000000000037941 */ /* 0x00ffea0003800200 */
.L_x_164:
[----:B------:R-:W-:-:S13]  /*3590*/  ISETP.GE.U32.AND P0, PT, R6, 0x600, PT ;  /* 0x000006000600780c */ /* 0x000fda0003f06070 */
[----:B------:R-:W-:Y:S05]  /*35a0*/  @!P0 BRA `(.L_x_163) ;  /* 0x0000000400c88947 */ /* 0x000fea0003800000 */
[----:B------:R-:W-:-:S07]  /*35b0*/  VIADD R2, R5, 0x400 ;  /* 0x0000040005027836 */ /* 0x000fce0000000000 */
.L_x_177:
        /* <DEDUP_REMOVED lines=25> */
.L_x_170:
[----:B------:R-:W-:Y:S05]  /*3750*/  BSYNC.RECONVERGENT B3 ;  /* 0x0000000000037941 */ /* 0x000fea0003800200 */
.L_x_169:
        /* <DEDUP_REMOVED lines=24> */
[----:B------:R-:W-:Y:S05]  /*38e0*/  CALL.REL.NOINC `($__internal_1_$__cuda_sm20_div_rn_f64_full) ;  /* 0x0000000800287944 */ /* 0x000fea0003c00000 */
[----:B------:R-:W-:Y:S02]  /*38f0*/  IMAD.MOV.U32 R4, RZ, RZ, R16 ;  /* 0x000000ffff047224 */ /* 0x000fe400078e0010 */
[----:B------:R-:W-:-:S07]  /*3900*/  IMAD.MOV.U32 R5, RZ, RZ, R15 ;  /* 0x000000ffff057224 */ /* 0x000fce00078e000f */
.L_x_172:
[----:B------:R-:W-:Y:S05]  /*3910*/  BSYNC.RECONVERGENT B3 ;  /* 0x0000000000037941 */ /* 0x000fea0003800200 */
.L_x_171:
        /* <DEDUP_REMOVED lines=26> */
.L_x_174:
[----:B------:R-:W-:Y:S05]  /*3ac0*/  BSYNC.RECONVERGENT B3 ;  /* 0x0000000000037941 */ /* 0x000fea0003800200 */
.L_x_173:
        /* <DEDUP_REMOVED lines=26> */
.L_x_176:
[----:B------:R-:W-:Y:S05]  /*3c70*/  BSYNC.RECONVERGENT B3 ;  /* 0x0000000000037941 */ /* 0x000fea0003800200 */
.L_x_175:
[C---:B------:R-:W-:Y:S01]  /*3c80*/  VIADD R0, R2.reuse, 0x400 ;  /* 0x0000040002007836 */ /* 0x040fe20000000000 */
[----:B------:R-:W-:Y:S01]  /*3c90*/  DADD R44, R8, R44 ;  /* 0x00000000082c7229 */ /* 0x000fe2000000002c */
[----:B------:R-:W-:-:S03]  /*3ca0*/  VIADD R2, R2, 0x800 ;  /* 0x0000080002027836 */ /* 0x000fc60000000000 */
[----:B------:R-:W-:-:S13]  /*3cb0*/  ISETP.GE.AND P0, PT, R0, R7, PT ;  /* 0x000000070000720c */ /* 0x000fda0003f06270 */
[----:B------:R-:W-:Y:S05]  /*3cc0*/  @!P0 BRA `(.L_x_177) ;  /* 0xfffffff8003c8947 */ /* 0x000fea000383ffff */
.L_x_163:
[----:B0123--:R-:W-:Y:S05]  /*3cd0*/  BSYNC.RECONVERGENT B2 ;  /* 0x0000000000027941 */ /* 0x00ffea0003800200 */
.L_x_161:
        /* <DEDUP_REMOVED lines=27> */
[----:B------:R-:W-:Y:S01]  /*3e90*/  @!P1 LOP3.LUT R6, R6, 0xf8, RZ, 0xc0, !PT ;  /* 0x000000f806069812 */ /* 0x000fe200078ec0ff */
[----:B0-----:R-:W-:-:S10]  /*3ea0*/  DADD R2, R2, R8 ;  /* 0x0000000002027229 */ /* 0x001fd40000000008 */
[----:B------:R-:W-:Y:S02]  /*3eb0*/  FSEL R4, R8, R2, P0 ;  /* 0x0000000208047208 */ /* 0x000fe40000000000 */
[----:B------:R-:W-:Y:S01]  /*3ec0*/  FSEL R5, R9, R3, P0 ;  /* 0x0000000309057208 */ /* 0x000fe20000000000 */
[----:B------:R-:W-:Y:S01]  /*3ed0*/  @!P1 IMAD.IADD R9, R6, 0x1, R7 ;  /* 0x0000000106099824 */ /* 0x000fe200078e0207 */
        /* <DEDUP_REMOVED lines=36> */
.L_x_131:
[----:B------:R-:W-:Y:S05]  /*4120*/  BSYNC.RECONVERGENT B0 ;  /* 0x0000000000007941 */ /* 0x000fea0003800200 */
.L_x_108:
[----:B------:R-:W-:Y:S05]  /*4130*/  @P1 EXIT ;  /* 0x000000000000194d */ /* 0x000fea0003800000 */
[----:B------:R-:W0:Y:S01]  /*4140*/  LDCU.64 UR4, c[0x0][0x3a0] ;  /* 0x00007400ff0477ac */ /* 0x000e220008000a00 */
[----:B------:R-:W1:Y:S01]  /*4150*/  LDC.64 R2, c[0x0][0x388] ;  /* 0x0000e200ff027b82 */ /* 0x000e620000000a00 */
[----:B0-----:R-:W-:-:S07]  /*4160*/  DADD R6, R6, UR4 ;  /* 0x0000000406067e29 */ /* 0x001fce0008000000 */
[----:B-1----:R-:W-:Y:S01]  /*4170*/  STG.E.64 desc[UR8][R2.64], R6 ;  /* 0x0000000602007986 */ /* 0x002fe2000c101b08 */
[----:B------:R-:W-:Y:S05]  /*4180*/  EXIT ;  /* 0x000000000000794d */ /* 0x000fea0003800000 */
        .weak           $__internal_1_$__cuda_sm20_div_rn_f64_full
        .type           $__internal_1_$__cuda_sm20_div_rn_f64_full,@function
        .size           $__internal_1_$__cuda_sm20_div_rn_f64_full,(.L_x_380 - $__internal_1_$__cuda_sm20_div_rn_f64_full)
$__internal_1_$__cuda_sm20_div_rn_f64_full:
[C---:B------:R-:W-:Y:S01]  /*4190*/  FSETP.GEU.AND P0, PT, |R23|.reuse, 1.469367938527859385e-39, PT ;  /* 0x001000001700780b */ /* 0x040fe20003f0e200 */
[----:B------:R-:W-:Y:S01]  /*41a0*/  IMAD.MOV.U32 R16, RZ, RZ, 0x1 ;  /* 0x00000001ff107424 */ /* 0x000fe200078e00ff */
[C---:B------:R-:W-:Y:S01]  /*41b0*/  LOP3.LUT R24, R23.reuse, 0x800fffff, RZ, 0xc0, !PT ;  /* 0x800fffff17187812 */ /* 0x040fe200078ec0ff */
[----:B------:R-:W-:Y:S01]  /*41c0*/  IMAD.U32 R21, RZ, RZ, UR5 ;  /* 0x00000005ff157e24 */ /* 0x000fe2000f8e00ff */
[----:B------:R-:W-:Y:S01]  /*41d0*/  LOP3.LUT R42, R23, 0x7ff00000, RZ, 0xc0, !PT ;  /* 0x7ff00000172a7812 */ /* 0x000fe200078ec0ff */
[----:B------:R-:W-:Y:S01]  /*41e0*/  IMAD.U32 R20, RZ, RZ, UR4 ;  /* 0x00000004ff147e24 */ /* 0x000fe2000f8e00ff */
[----:B------:R-:W-:Y:S01]  /*41f0*/  LOP3.LUT R25, R24, 0x3ff00000, RZ, 0xfc, !PT ;  /* 0x3ff0000018197812 */ /* 0x000fe200078efcff */
[----:B------:R-:W-:Y:S01]  /*4200*/  IMAD.MOV.U32 R24, RZ, RZ, R22 ;  /* 0x000000ffff187224 */ /* 0x000fe200078e0016 */
[----:B------:R-:W-:Y:S01]  /*4210*/  LOP3.LUT R15, R21, 0x7ff00000, RZ, 0xc0, !PT ;  /* 0x7ff00000150f7812 */ /* 0x000fe200078ec0ff */
[----:B------:R-:W-:-:S03]  /*4220*/  IMAD.MOV.U32 R18, RZ, RZ, R20 ;  /* 0x000000ffff127224 */ /* 0x000fc600078e0014 */
[----:B------:R-:W-:Y:S01]  /*4230*/  ISETP.GE.U32.AND P2, PT, R15, R42, PT ;  /* 0x0000002a0f00720c */ /* 0x000fe20003f46070 */
[----:B------:R-:W-:-:S06]  /*4240*/  @!P0 DMUL R24, R22, 8.98846567431157953865e+307 ;  /* 0x7fe0000016188828 */ /* 0x000fcc0000000000 */
[----:B------:R-:W0:Y:S02]  /*4250*/  MUFU.RCP64H R17, R25 ;  /* 0x0000001900117308 */ /* 0x000e240000001800 */
[----:B0-----:R-:W-:-:S08]  /*4260*/  DFMA R50, R16, -R24, 1 ;  /* 0x3ff000001032742b */ /* 0x001fd00000000818 */
[----:B------:R-:W-:-:S08]  /*4270*/  DFMA R50, R50, R50, R50 ;  /* 0x000000323232722b */ /* 0x000fd00000000032 */
[----:B------:R-:W-:Y:S01]  /*4280*/  DFMA R50, R16, R50, R16 ;  /* 0x000000321032722b */ /* 0x000fe20000000010 */
[----:B------:R-:W-:Y:S02]  /*4290*/  IMAD.MOV.U32 R16, RZ, RZ, 0x1ca00000 ;  /* 0x1ca00000ff107424 */ /* 0x000fe400078e00ff */
[----:B------:R-:W-:-:S03]  /*42a0*/  IMAD.MOV.U32 R17, RZ, RZ, R15 ;  /* 0x000000ffff117224 */ /* 0x000fc600078e000f */
[----:B------:R-:W-:Y:S02]  /*42b0*/  SEL R19, R16, 0x63400000, !P2 ;  /* 0x6340000010137807 */ /* 0x000fe40005000000 */
[----:B------:R-:W-:Y:S01]  /*42c0*/  DFMA R40, R50, -R24, 1 ;  /* 0x3ff000003228742b */ /* 0x000fe20000000818 */
[----:B------:R-:W-:Y:S02]  /*42d0*/  FSETP.GEU.AND P2, PT, |R21|, 1.469367938527859385e-39, PT ;  /* 0x001000001500780b */ /* 0x000fe40003f4e200 */
[----:B------:R-:W-:-:S05]  /*42e0*/  LOP3.LUT R19, R19, 0x800fffff, R21, 0xf8, !PT ;  /* 0x800fffff13137812 */ /* 0x000fca00078ef815 */
[----:B------:R-:W-:-:S06]  /*42f0*/  DFMA R50, R50, R40, R50 ;  /* 0x000000283232722b */ /* 0x000fcc0000000032 */
[----:B------:R-:W-:Y:S05]  /*4300*/  @P2 BRA `(.L_x_178) ;  /* 0x0000000000202947 */ /* 0x000fea0003800000 */
        /* <DEDUP_REMOVED lines=8> */
.L_x_178:
[----:B------:R-:W-:Y:S01]  /*4390*/  @!P0 LOP3.LUT R42, R25, 0x7ff00000, RZ, 0xc0, !PT ;  /* 0x7ff00000192a8812 */ /* 0x000fe200078ec0ff */
[----:B------:R-:W-:Y:S01]  /*43a0*/  VIADD R40, R17, 0xffffffff ;  /* 0xffffffff11287836 */ /* 0x000fe20000000000 */
[----:B------:R-:W-:Y:S01]  /*43b0*/  DMUL R52, R50, R18 ;  /* 0x0000001232347228 */ /* 0x000fe20000000000 */
[----:B------:R-:W-:Y:S02]  /*43c0*/  BSSY.RECONVERGENT B1, `(.L_x_179) ;  /* 0x000003c000017945 */ /* 0x000fe40003800200 */
[----:B------:R-:W-:Y:S01]  /*43d0*/  VIADD R41, R42, 0xffffffff ;  /* 0xffffffff2a297836 */ /* 0x000fe20000000000 */
[----:B------:R-:W-:-:S04]  /*43e0*/  ISETP.GT.U32.AND P0, PT, R40, 0x7feffffe, PT ;  /* 0x7feffffe2800780c */ /* 0x000fc80003f04070 */
[----:B------:R-:W-:Y:S01]  /*43f0*/  ISETP.GT.U32.OR P0, PT, R41, 0x7feffffe, P0 ;  /* 0x7feffffe2900780c */ /* 0x000fe20000704470 */
[----:B------:R-:W-:-:S08]  /*4400*/  DFMA R54, R52, -R24, R18 ;  /* 0x800000183436722b */ /* 0x000fd00000000012 */
[----:B------:R-:W-:-:S04]  /*4410*/  DFMA R40, R50, R54, R52 ;  /* 0x000000363228722b */ /* 0x000fc80000000034 */
[----:B------:R-:W-:Y:S07]  /*4420*/  @P0 BRA `(.L_x_180) ;  /* 0x0000000000740947 */ /* 0x000fee0003800000 */
[----:B------:R-:W-:-:S04]  /*4430*/  LOP3.LUT R20, R23, 0x7ff00000, RZ, 0xc0, !PT ;  /* 0x7ff0000017147812 */ /* 0x000fc800078ec0ff */
[CC--:B------:R-:W-:Y:S02]  /*4440*/  VIADDMNMX R17, R15.reuse, -R20.reuse, 0xb9600000, !PT ;  /* 0xb96000000f117446 */ /* 0x0c0fe40007800914 */
[----:B------:R-:W-:Y:S01]  /*4450*/  ISETP.GE.U32.AND P0, PT, R15, R20, PT ;  /* 0x000000140f00720c */ /* 0x000fe20003f06070 */
[----:B------:R-:W-:Y:S01]  /*4460*/  IMAD.MOV.U32 R20, RZ, RZ, RZ ;  /* 0x000000ffff147224 */ /* 0x000fe200078e00ff */
        /* <DEDUP_REMOVED lines=21> */
[----:B------:R-:W-:-:S03]  /*45c0*/  FSEL R17, R22, R51, !P0 ;  /* 0x0000003316117208 */ /* 0x000fc60004000000 */
[----:B------:R-:W-:Y:S02]  /*45d0*/  IMAD.MOV.U32 R50, RZ, RZ, R16 ;  /* 0x000000ffff327224 */ /* 0x000fe400078e0010 */
[----:B------:R-:W-:Y:S01]  /*45e0*/  IMAD.MOV.U32 R51, RZ, RZ, R17 ;  /* 0x000000ffff337224 */ /* 0x000fe200078e0011 */
[----:B------:R-:W-:Y:S06]  /*45f0*/  BRA `(.L_x_181) ;  /* 0x0000000000607947 */ /* 0x000fec0003800000 */
.L_x_180:
        /* <DEDUP_REMOVED lines=13> */
[----:B------:R-:W-:Y:S02]  /*46d0*/  @!P0 IMAD.MOV.U32 R51, RZ, RZ, R21 ;  /* 0x000000ffff338224 */ /* 0x000fe400078e0015 */
[----:B------:R-:W-:Y:S02]  /*46e0*/  @P0 IMAD.MOV.U32 R50, RZ, RZ, RZ ;  /* 0x000000ffff320224 */ /* 0x000fe400078e00ff */
[----:B------:R-:W-:Y:S01]  /*46f0*/  @P0 IMAD.MOV.U32 R51, RZ, RZ, R15 ;  /* 0x000000ffff330224 */ /* 0x000fe200078e000f */
[----:B------:R-:W-:Y:S06]  /*4700*/  BRA `(.L_x_181) ;  /* 0x00000000001c7947 */ /* 0x000fec0003800000 */
.L_x_183:
[----:B------:R-:W-:Y:S01]  /*4710*/  LOP3.LUT R15, R23, 0x80000, RZ, 0xfc, !PT ;  /* 0x00080000170f7812 */ /* 0x000fe200078efcff */
[----:B------:R-:W-:-:S04]  /*4720*/  IMAD.MOV.U32 R50, RZ, RZ, R22 ;  /* 0x000000ffff327224 */ /* 0x000fc800078e0016 */
[----:B------:R-:W-:Y:S01]  /*4730*/  IMAD.MOV.U32 R51, RZ, RZ, R15 ;  /* 0x000000ffff337224 */ /* 0x000fe200078e000f */
[----:B------:R-:W-:Y:S06]  /*4740*/  BRA `(.L_x_181) ;  /* 0x00000000000c7947 */ /* 0x000fec0003800000 */
.L_x_182:
[----:B------:R-:W-:Y:S01]  /*4750*/  LOP3.LUT R15, R21, 0x80000, RZ, 0xfc, !PT ;  /* 0x00080000150f7812 */ /* 0x000fe200078efcff */
[----:B------:R-:W-:-:S04]  /*4760*/  IMAD.MOV.U32 R50, RZ, RZ, R20 ;  /* 0x000000ffff327224 */ /* 0x000fc800078e0014 */
[----:B------:R-:W-:-:S07]  /*4770*/  IMAD.MOV.U32 R51, RZ, RZ, R15 ;  /* 0x000000ffff337224 */ /* 0x000fce00078e000f */
.L_x_181:
[----:B------:R-:W-:Y:S05]  /*4780*/  BSYNC.RECONVERGENT B1 ;  /* 0x0000000000017941 */ /* 0x000fea0003800200 */
.L_x_179:
[----:B------:R-:W-:Y:S02]  /*4790*/  IMAD.MOV.U32 R18, RZ, RZ, R0 ;  /* 0x000000ffff127224 */ /* 0x000fe400078e0000 */
[----:B------:R-:W-:Y:S02]  /*47a0*/  IMAD.MOV.U32 R19, RZ, RZ, 0x0 ;  /* 0x00000000ff137424 */ /* 0x000fe400078e00ff */
[----:B------:R-:W-:Y:S02]  /*47b0*/  IMAD.MOV.U32 R16, RZ, RZ, R50 ;  /* 0x000000ffff107224 */ /* 0x000fe400078e0032 */
[----:B------:R-:W-:Y:S01]  /*47c0*/  IMAD.MOV.U32 R15, RZ, RZ, R51 ;  /* 0x000000ffff0f7224 */ /* 0x000fe200078e0033 */
[----:B------:R-:W-:Y:S06]  /*47d0*/  RET.REL.NODEC R18 `(_ZN3cub18CUB_300001_SM_10006detail6reduce28DeviceReduceSingleTileKernelINS2_10policy_hubIdyN4cuda3std3__44plusIdEEE10Policy1000EN6thrust24THRUST_300001_SM_1000_NS17counting_iteratorIdNSD_11use_defaultESF_SF_EEPdyS9_dd12calculate_piIdEEEvT0_T1_T2_T3_T4_T6_) ;  /* 0xffffffb812087950 */ /* 0x000fec0003c3ffff */
.L_x_184:
        /* <DEDUP_REMOVED lines=10> */
.L_x_380:


//--------------------- .text._ZN3cub18CUB_300001_SM_10006detail6reduce28DeviceReduceSingleTileKernelINS2_10policy_hubIdjN4cuda3std3__44plusIdEEE10Policy1000EPdSC_iS9_ddNS7_10__identityEEEvT0_T1_T2_T3_T4_T6_ --------------------------
	.section	.text._ZN3cub18CUB_300001_SM_10006detail6reduce28DeviceReduceSingleTileKernelINS2_10policy_hubIdjN4cuda3std3__44plusIdEEE10Policy1000EPdSC_iS9_ddNS7_10__identityEEEvT0_T1_T2_T3_T4_T6_,"ax",@progbits
	.align	128
        .global         _ZN3cub18CUB_300001_SM_10006detail6reduce28DeviceReduceSingleTileKernelINS2_10policy_hubIdjN4cuda3std3__44plusIdEEE10Policy1000EPdSC_iS9_ddNS7_10__identityEEEvT0_T1_T2_T3_T4_T6_
        .type           _ZN3cub18CUB_300001_SM_10006detail6reduce28DeviceReduceSingleTileKernelINS2_10policy_hubIdjN4cuda3std3__44plusIdEEE10Policy1000EPdSC_iS9_ddNS7_10__identityEEEvT0_T1_T2_T3_T4_T6_,@function
        .size           _ZN3cub18CUB_300001_SM_10006detail6reduce28DeviceReduceSingleTileKernelINS2_10policy_hubIdjN4cuda3std3__44plusIdEEE10Policy1000EPdSC_iS9_ddNS7_10__identityEEEvT0_T1_T2_T3_T4_T6_,(.L_x_386 - _ZN3cub18CUB_300001_SM_10006detail6reduce28DeviceReduceSingleTileKernelINS2_10policy_hubIdjN4cuda3std3__44plusIdEEE10Policy1000EPdSC_iS9_ddNS7_10__identityEEEvT0_T1_T2_T3_T4_T6_)
        .other          _ZN3cub18CUB_300001_SM_10006detail6reduce28DeviceReduceSingleTileKernelINS2_10policy_hubIdjN4cuda3std3__44plusIdEEE10Policy1000EPdSC_iS9_ddNS7_10__identityEEEvT0_T1_T2_T3_T4_T6_,@"STO_CUDA_ENTRY STV_DEFAULT"
_ZN3cub18CUB_300001_SM_10006detail6reduce28DeviceReduceSingleTileKernelINS2_10policy_hubIdjN4cuda3std3__44plusIdEEE10Policy1000EPdSC_iS9_ddNS7_10__identityEEEvT0_T1_T2_T3_T4_T6_:
.text._ZN3cub18CUB_300001_SM_10006detail6reduce28DeviceReduceSingleTileKernelINS2_10policy_hubIdjN4cuda3std3__44plusIdEEE10Policy1000EPdSC_iS9_ddNS7_10__identityEEEvT0_T1_T2_T3_T4_T6_:
        /* <DEDUP_REMOVED lines=13> */
.L_x_185:
        /* <DEDUP_REMOVED lines=13> */
.L_x_189:
[----:B------:R-:W-:Y:S05]  /*01a0*/  BSYNC.RECONVERGENT B1 ;  /* 0x0000000000017941 */ /* 0x000fea0003800200 */
.L_x_188:
[----:B------:R-:W-:Y:S01]  /*01b0*/  ISETP.GE.AND P0, PT, R5, R4, PT ;  /* 0x000000040500720c */ /* 0x000fe20003f06270 */
[----:B------:R-:W-:-:S12]  /*01c0*/  BSSY.RECONVERGENT B1, `(.L_x_190) ;  /* 0x0000078000017945 */ /* 0x000fd80003800200 */
[----:B------:R-:W-:Y:S05]  /*01d0*/  @P0 BRA `(.L_x_191) ;  /* 0x0000000400d80947 */ /* 0x000fea0003800000 */
[----:B------:R-:W-:Y:S01]  /*01e0*/  LOP3.LUT R9, RZ, R5, RZ, 0x33, !PT ;  /* 0x00000005ff097212 */ /* 0x000fe200078e33ff */
[----:B------:R-:W-:Y:S04]  /*01f0*/  BSSY.RECONVERGENT B2, `(.L_x_192) ;  /* 0x0000019000027945 */ /* 0x000fe80003800200 */
[----:B------:R-:W-:-:S04]  /*0200*/  IMAD.IADD R9, R9, 0x1, R4 ;  /* 0x0000000109097824 */ /* 0x000fc800078e0204 */
[C---:B------:R-:W-:Y:S01]  /*0210*/  IMAD.HI.U32 R0, R9.reuse, -0x33333333, RZ ;  /* 0xcccccccd09007827 */ /* 0x040fe200078e00ff */
[----:B------:R-:W-:-:S04]  /*0220*/  ISETP.GE.U32.AND P0, PT, R9, 0x780, PT ;  /* 0x000007800900780c */ /* 0x000fc80003f06070 */
[----:B------:R-:W-:-:S04]  /*0230*/  SHF.R.U32.HI R0, RZ, 0x9, R0 ;  /* 0x00000009ff007819 */ /* 0x000fc80000011600 */
[----:B------:R-:W-:-:S04]  /*0240*/  LOP3.LUT R2, R0, 0x3, RZ, 0xc0, !PT ;  /* 0x0000000300027812 */ /* 0x000fc800078ec0ff */
[----:B------:R-:W-:-:S13]  /*0250*/  ISETP.NE.AND P1, PT, R2, 0x3, PT ;  /* 0x000000030200780c */ /* 0x000fda0003f25270 */
[----:B------:R-:W-:Y:S05]  /*0260*/  @!P1 BRA `(.L_x_193) ;  /* 0x0000000000449947 */ /* 0x000fea0003800000 */
[----:B------:R-:W0:Y:S01]  /*0270*/  LDC.64 R8, c[0x0][0x380] ;  /* 0x0000e000ff087b82 */ /* 0x000e220000000a00 */
[----:B------:R-:W-:-:S05]  /*0280*/  VIADD R0, R0, 0x1 ;  /* 0x0000000100007836 */ /* 0x000fca0000000000 */
[----:B------:R-:W-:-:S05]  /*0290*/  LOP3.LUT R0, R0, 0x3, RZ, 0xc0, !PT ;  /* 0x0000000300007812 */ /* 0x000fca00078ec0ff */
[----:B------:R-:W-:Y:S02]  /*02a0*/  IMAD.MOV R0, RZ, RZ, -R0 ;  /* 0x000000ffff007224 */ /* 0x000fe400078e0a00 */
[----:B0-----:R-:W-:-:S04]  /*02b0*/  IMAD.WIDE.U32 R8, R5, 0x8, R8 ;  /* 0x0000000805087825 */ /* 0x001fc800078e0008 */
[----:B------:R-:W-:Y:S02]  /*02c0*/  IMAD.MOV.U32 R2, RZ, RZ, R8 ;  /* 0x000000ffff027224 */ /* 0x000fe400078e0008 */
[----:B------:R-:W-:-:S07]  /*02d0*/  IMAD.MOV.U32 R11, RZ, RZ, R9 ;  /* 0x000000ffff0b7224 */ /* 0x000fce00078e0009 */
.L_x_194:
        /* <DEDUP_REMOVED lines=10> */
.L_x_193:
[----:B------:R-:W-:Y:S05]  /*0380*/  BSYNC.RECONVERGENT B2 ;  /* 0x0000000000027941 */ /* 0x000fea0003800200 */
.L_x_192:
        /* <DEDUP_REMOVED lines=8> */
.L_x_197:
        /* <DEDUP_REMOVED lines=43> */
.L_x_196:
[----:B------:R-:W-:Y:S05]  /*06c0*/  BSYNC.RECONVERGENT B2 ;  /* 0x0000000000027941 */ /* 0x000fea0003800200 */
.L_x_195:
        /* <DEDUP_REMOVED lines=26> */
.L_x_199:
[----:B------:R-:W-:Y:S05]  /*0870*/  BSYNC.RECONVERGENT B2 ;  /* 0x0000000000027941 */ /* 0x000fea0003800200 */
.L_x_198:
        /* <DEDUP_REMOVED lines=12> */
.L_x_191:
[----:B------:R-:W-:Y:S05]  /*0940*/  BSYNC.RECONVERGENT B1 ;  /* 0x0000000000017941 */ /* 0x000fea0003800200 */
.L_x_190:
        /* <DEDUP_REMOVED lines=47> */
[----:B------:R-:W0:Y:S04]  /*0c40*/  LDS.128 R8, [UR4+0x20] ;  /* 0x00002004ff087984 */ /* 0x000e280008000c00 */
[----:B------:R-:W1:Y:S04]  /*0c50*/  LDS.128 R16, [UR4+0x30] ;  /* 0x00003004ff107984 */ /* 0x000e680008000c00 */
[----:B--2---:R-:W2:Y:S01]  /*0c60*/  LDS.128 R4, [UR4+0x40] ;  /* 0x00004004ff047984 */ /* 0x004ea20008000c00 */
[----:B0-----:R-:W-:-:S03]  /*0c70*/  DADD R8, R12, R8 ;  /* 0x000000000c087229 */ /* 0x001fc60000000008 */
[----:B------:R-:W-:Y:S05]  /*0c80*/  LDS.128 R12, [UR4+0x60] ;  /* 0x00006004ff0c7984 */ /* 0x000fea0008000c00 */
[----:B------:R-:W-:Y:S02]  /*0c90*/  DADD R2, R8, R10 ;  /* 0x0000000008027229 */ /* 0x000fe4000000000a */
[----:B------:R-:W0:Y:S06]  /*0ca0*/  LDS.128 R8, [UR4+0x50] ;  /* 0x00005004ff087984 */ /* 0x000e2c0008000c00 */
[----:B-1----:R-:W-:-:S08]  /*0cb0*/  DADD R2, R2, R16 ;  /* 0x0000000002027229 */ /* 0x002fd00000000010 */
[----:B------:R-:W-:-:S08]  /*0cc0*/  DADD R2, R2, R18 ;  /* 0x0000000002027229 */ /* 0x000fd00000000012 */
[----:B--2---:R-:W-:-:S08]  /*0cd0*/  DADD R2, R2, R4 ;  /* 0x0000000002027229 */ /* 0x004fd00000000004 */
[----:B------:R-:W-:Y:S01]  /*0ce0*/  DADD R2, R2, R6 ;  /* 0x0000000002027229 */ /* 0x000fe20000000006 */
[----:B------:R-:W1:Y:S07]  /*0cf0*/  LDS.128 R4, [UR4+0x70] ;  /* 0x00007004ff047984 */ /* 0x000e6e0008000c00 */
[----:B0-----:R-:W-:-:S08]  /*0d00*/  DADD R2, R2, R8 ;  /* 0x0000000002027229 */ /* 0x001fd00000000008 */
[----:B------:R-:W-:Y:S01]  /*0d10*/  DADD R2, R2, R10 ;  /* 0x0000000002027229 */ /* 0x000fe2000000000a */
[----:B------:R-:W0:Y:S07]  /*0d20*/  LDS.128 R8, [UR4+0x80] ;  /* 0x00008004ff087984 */ /* 0x000e2e0008000c00 */
[----:B------:R-:W-:-:S08]  /*0d30*/  DADD R2, R2, R12 ;  /* 0x0000000002027229 */ /* 0x000fd0000000000c */
[----:B------:R-:W-:Y:S01]  /*0d40*/  DADD R2, R2, R14 ;  /* 0x0000000002027229 */ /* 0x000fe2000000000e */
[----:B------:R-:W2:Y:S07]  /*0d50*/  LDS.128 R12, [UR4+0x90] ;  /* 0x00009004ff0c7984 */ /* 0x000eae0008000c00 */
[----:B-1----:R-:W-:-:S08]  /*0d60*/  DADD R2, R2, R4 ;  /* 0x0000000002027229 */ /* 0x002fd00000000004 */
[----:B------:R-:W-:Y:S01]  /*0d70*/  DADD R2, R2, R6 ;  /* 0x0000000002027229 */ /* 0x000fe20000000006 */
[----:B------:R-:W1:Y:S07]  /*0d80*/  LDS.128 R4, [UR4+0xa0] ;  /* 0x0000a004ff047984 */ /* 0x000e6e0008000c00 */
[----:B0-----:R-:W-:Y:S01]  /*0d90*/  DADD R2, R2, R8 ;  /* 0x0000000002027229 */ /* 0x001fe20000000008 */
[----:B------:R-:W0:Y:S07]  /*0da0*/  LDS.64 R8, [UR4+0xb0] ;  /* 0x0000b004ff087984 */ /* 0x000e2e0008000a00 */
[----:B------:R-:W-:-:S08]  /*0db0*/  DADD R2, R2, R10 ;  /* 0x0000000002027229 */ /* 0x000fd0000000000a */
[----:B--2---:R-:W-:-:S08]  /*0dc0*/  DADD R2, R2, R12 ;  /* 0x0000000002027229 */ /* 0x004fd0000000000c */
[----:B------:R-:W-:-:S08]  /*0dd0*/  DADD R2, R2, R14 ;  /* 0x0000000002027229 */ /* 0x000fd0000000000e */
[----:B-1----:R-:W-:-:S08]  /*0de0*/  DADD R2, R2, R4 ;  /* 0x0000000002027229 */ /* 0x002fd00000000004 */
[----:B------:R-:W-:-:S08]  /*0df0*/  DADD R2, R2, R6 ;  /* 0x0000000002027229 */ /* 0x000fd00000000006 */
[----:B0-----:R-:W-:Y:S01]  /*0e00*/  DADD R12, R2, R8 ;  /* 0x00000000020c7229 */ /* 0x001fe20000000008 */
[----:B------:R-:W-:Y:S10]  /*0e10*/  BRA `(.L_x_201) ;  /* 0x0000001800487947 */ /* 0x000ff40003800000 */
.L_x_200:
        /* <DEDUP_REMOVED lines=32> */
[----:B------:R-:W-:Y:S01]  /*1020*/  VIADD R0, R2, 0x10 ;  /* 0x0000001002007836 */ /* 0x000fe20000000000 */
[----:B------:R-:W-:Y:S02]  /*1030*/  @!P1 SHF.R.U32.HI R2, RZ, 0x2, R3 ;  /* 0x00000002ff029819 */ /* 0x000fe40000011603 */
[----:B------:R-:W1:Y:S02]  /*1040*/  SHFL.DOWN PT, R7, R11, 0x8, R5 ;  /* 0x090000000b077989 */ /* 0x000e6400000e0005 */
[----:B------:R-:W-:Y:S01]  /*1050*/  @!P1 LOP3.LUT R2, R2, 0xf8, RZ, 0xc0, !PT ;  /* 0x000000f802029812 */ /* 0x000fe200078ec0ff */
[----:B-1----:R-:W-:-:S10]  /*1060*/  DADD R6, R6, R10 ;  /* 0x0000000006067229 */ /* 0x002fd4000000000a */
[----:B------:R-:W-:Y:S02]  /*1070*/  FSEL R8, R10, R6, P0 ;  /* 0x000000060a087208 */ /* 0x000fe40000000000 */
[----:B------:R-:W-:Y:S02]  /*1080*/  FSEL R9, R11, R7, P0 ;  /* 0x000000070b097208 */ /* 0x000fe40000000000 */
[----:B------:R-:W-:Y:S01]  /*1090*/  @!P1 MOV R10, 0x400 ;  /* 0x00000400000a9802 */ /* 0x000fe20000000f00 */
[----:B------:R-:W-:Y:S01]  /*10a0*/  SHFL.DOWN PT, R6, R8, 0x10, R5 ;  /* 0x0a00000008067989 */ /* 0x000fe200000e0005 */
[----:B------:R-:W-:Y:S02]  /*10b0*/  ISETP.GT.AND P0, PT, R0, R5, PT ;  /* 0x000000050000720c */ /* 0x000fe40003f04270 */
[----:B0-----:R-:W-:Y:S01]  /*10c0*/  @!P1 LEA R11, R13, R10, 0x18 ;  /* 0x0000000a0d0b9211 */ /* 0x001fe200078ec0ff */
[----:B------:R-:W0:Y:S04]  /*10d0*/  SHFL.DOWN PT, R7, R9, 0x10, R5 ;  /* 0x0a00000009077989 */ /* 0x000e2800000e0005 */
[----:B------:R-:W-:Y:S01]  /*10e0*/  @!P1 IMAD.IADD R11, R2, 0x1, R11 ;  /* 0x00000001020b9824 */ /* 0x000fe200078e020b */
[----:B0-----:R-:W-:-:S10]  /*10f0*/  DADD R6, R6, R8 ;  /* 0x0000000006067229 */ /* 0x001fd40000000008 */
[----:B------:R-:W-:Y:S02]  /*1100*/  FSEL R12, R8, R6, P0 ;  /* 0x00000006080c7208 */ /* 0x000fe40000000000 */
[----:B------:R-:W-:Y:S02]  /*1110*/  FSEL R13, R9, R7, P0 ;  /* 0x00000007090d7208 */ /* 0x000fe40000000000 */
[----:B------:R-:W-:-:S03]  /*1120*/  ISETP.NE.AND P0, PT, R3, RZ, PT ;  /* 0x000000ff0300720c */ /* 0x000fc60003f05270 */
[----:B------:R1:W-:Y:S01]  /*1130*/  @!P1 STS.64 [R11+0x18], R12 ;  /* 0x0000180c0b009388 */ /* 0x0003e20000000a00 */
[----:B------:R-:W-:Y:S09]  /*1140*/  BAR.SYNC.DEFER_BLOCKING 0x0 ;  /* 0x0000000000007b1d */ /* 0x000ff20000010000 */
[----:B------:R-:W-:Y:S05]  /*1150*/  @P0 BRA `(.L_x_201) ;  /* 0x0000001400780947 */ /* 0x000fea0003800000 */
[----:B------:R-:W0:Y:S01]  /*1160*/  S2UR UR5, SR_CgaCtaId ;  /* 0x00000000000579c3 */ /* 0x000e220000008800 */
[----:B------:R-:W-:Y:S01]  /*1170*/  UMOV UR4, 0x400 ;  /* 0x0000040000047882 */ /* 0x000fe20000000000 */
[----:B------:R-:W-:Y:S01]  /*1180*/  ISETP.GT.AND P1, PT, R4, 0x20, PT ;  /* 0x000000200400780c */ /* 0x000fe20003f24270 */
[----:B0-----:R-:W-:-:S09]  /*1190*/  ULEA UR4, UR5, UR4, 0x18 ;  /* 0x0000000405047291 */ /* 0x001fd2000f8ec0ff */
[----:B------:R-:W0:Y:S04]  /*11a0*/  LDS.128 R16, [UR4+0x20] ;  /* 0x00002004ff107984 */ /* 0x000e280008000c00 */
[----:B-1----:R-:W1:Y:S01]  /*11b0*/  LDS.128 R8, [UR4+0x30] ;  /* 0x00003004ff087984 */ /* 0x002e620008000c00 */
[----:B0-----:R-:W-:-:S10]  /*11c0*/  DADD R16, R12, R16 ;  /* 0x000000000c107229 */ /* 0x001fd40000000010 */
[----:B------:R-:W-:Y:S02]  /*11d0*/  FSEL R2, R16, R12, P1 ;  /* 0x0000000c10027208 */ /* 0x000fe40000800000 */
[----:B------:R-:W-:Y:S02]  /*11e0*/  FSEL R3, R17, R13, P1 ;  /* 0x0000000d11037208 */ /* 0x000fe40000800000 */
[----:B------:R-:W-:Y:S01]  /*11f0*/  ISETP.GT.AND P1, PT, R4, 0x40, PT ;  /* 0x000000400400780c */ /* 0x000fe20003f24270 */
[----:B------:R-:W0:Y:S03]  /*1200*/  LDS.128 R12, [UR4+0x40] ;  /* 0x00004004ff0c7984 */ /* 0x000e260008000c00 */
        /* <DEDUP_REMOVED lines=65> */
[----:B------:R-:W1:Y:S01]  /*1620*/  LDS.64 R2, [UR4+0xb0] ;  /* 0x0000b004ff027984 */ /* 0x000e620008000a00 */
        /* <DEDUP_REMOVED lines=11> */
[----:B------:R-:W-:Y:S01]  /*16e0*/  FSEL R13, R3, R7, P1 ;  /* 0x00000007030d7208 */ /* 0x000fe20000800000 */
[----:B------:R-:W-:Y:S06]  /*16f0*/  BRA `(.L_x_201) ;  /* 0x0000001000107947 */ /* 0x000fec0003800000 */
.L_x_187:
[----:B------:R-:W0:Y:S01]  /*1700*/  S2R R0, SR_TID.X ;  /* 0x0000000000007919 */ /* 0x000e220000002100 */
[----:B------:R-:W0:Y:S02]  /*1710*/  LDC.64 R6, c[0x0][0x380] ;  /* 0x0000e000ff067b82 */ /* 0x000e240000000a00 */
[----:B0-----:R-:W-:-:S05]  /*1720*/  IMAD.WIDE.U32 R6, R0, 0x8, R6 ;  /* 0x0000000800067825 */ /* 0x001fca00078e0006 */
[----:B------:R-:W2:Y:S04]  /*1730*/  LDG.E.64.CONSTANT R20, desc[UR6][R6.64] ;  /* 0x0000000606147981 */ /* 0x000ea8000c1e9b00 */
[----:B------:R-:W2:Y:S04]  /*1740*/  LDG.E.64.CONSTANT R2, desc[UR6][R6.64+0x1400] ;  /* 0x0014000606027981 */ /* 0x000ea8000c1e9b00 */
[----:B------:R-:W3:Y:S04]  /*1750*/  LDG.E.64.CONSTANT R8, desc[UR6][R6.64+0x2800] ;  /* 0x0028000606087981 */ /* 0x000ee8000c1e9b00 */
[----:B------:R-:W4:Y:S04]  /*1760*/  LDG.E.64.CONSTANT R10, desc[UR6][R6.64+0x3c00] ;  /* 0x003c0006060a7981 */ /* 0x000f28000c1e9b00 */
[----:B------:R-:W5:Y:S04]  /*1770*/  LDG.E.64.CONSTANT R12, desc[UR6][R6.64+0x5000] ;  /* 0x00500006060c7981 */ /* 0x000f68000c1e9b00 */
[----:B------:R-:W5:Y:S04]  /*1780*/  LDG.E.64.CONSTANT R14, desc[UR6][R6.64+0x6400] ;  /* 0x00640006060e7981 */ /* 0x000f68000c1e9b00 */
[----:B------:R-:W5:Y:S04]  /*1790*/  LDG.E.64.CONSTANT R16, desc[UR6][R6.64+0x7800] ;  /* 0x0078000606107981 */ /* 0x000f68000c1e9b00 */
[----:B------:R-:W5:Y:S01]  /*17a0*/  LDG.E.64.CONSTANT R18, desc[UR6][R6.64+0x8c00] ;  /* 0x008c000606127981 */ /* 0x000f62000c1e9b00 */
[----:B------:R-:W-:Y:S01]  /*17b0*/  ISETP.GE.U32.AND P0, PT, R4, 0x2800, PT ;  /* 0x000028000400780c */ /* 0x000fe20003f06070 */
[----:B--2---:R-:W-:-:S08]  /*17c0*/  DADD R2, R20, R2 ;  /* 0x0000000014027229 */ /* 0x004fd00000000002 */
[----:B---3--:R-:W-:Y:S01]  /*17d0*/  DADD R2, R8, R2 ;  /* 0x0000000008027229 */ /* 0x008fe20000000002 */
[----:B------:R-:W-:-:S07]  /*17e0*/  IMAD.MOV.U32 R9, RZ, RZ, 0x1400 ;  /* 0x00001400ff097424 */ /* 0x000fce00078e00ff */
[----:B----4-:R-:W-:-:S08]  /*17f0*/  DADD R2, R10, R2 ;  /* 0x000000000a027229 */ /* 0x010fd00000000002 */
[----:B-----5:R-:W-:-:S08]  /*1800*/  DADD R2, R12, R2 ;  /* 0x000000000c027229 */ /* 0x020fd00000000002 */
[----:B------:R-:W-:-:S08]  /*1810*/  DADD R2, R14, R2 ;  /* 0x000000000e027229 */ /* 0x000fd00000000002 */
[----:B------:R-:W-:-:S08]  /*1820*/  DADD R2, R16, R2 ;  /* 0x0000000010027229 */ /* 0x000fd00000000002 */
[----:B------:R-:W-:Y:S01]  /*1830*/  DADD R2, R18, R2 ;  /* 0x0000000012027229 */ /* 0x000fe20000000002 */
[----:B------:R-:W-:Y:S10]  /*1840*/  @!P0 BRA `(.L_x_202) ;  /* 0x00000000006c8947 */ /* 0x000ff40003800000 */
[----:B------:R-:W0:Y:S01]  /*1850*/  LDC R26, c[0x0][0x390] ;  /* 0x0000e400ff1a7b82 */ /* 0x000e220000000800 */
[----:B------:R-:W-:Y:S02]  /*1860*/  VIADD R8, R4, 0xffffec00 ;  /* 0xffffec0004087836 */ /* 0x000fe40000000000 */
[----:B------:R-:W-:-:S07]  /*1870*/  IMAD.MOV.U32 R9, RZ, RZ, 0x1400 ;  /* 0x00001400ff097424 */ /* 0x000fce00078e00ff */
.L_x_204:
[----:B------:R-:W-:-:S05]  /*1880*/  IMAD.WIDE R12, R9, 0x8, R6 ;  /* 0x00000008090c7825 */ /* 0x000fca00078e0206 */
[----:B------:R-:W2:Y:S04]  /*1890*/  LDG.E.64.CONSTANT R4, desc[UR6][R12.64] ;  /* 0x000000060c047981 */ /* 0x000ea8000c1e9b00 */
[----:B------:R-:W3:Y:S04]  /*18a0*/  LDG.E.64.CONSTANT R14, desc[UR6][R12.64+0x1400] ;  /* 0x001400060c0e7981 */ /* 0x000ee8000c1e9b00 */
[----:B------:R-:W4:Y:S04]  /*18b0*/  LDG.E.64.CONSTANT R16, desc[UR6][R12.64+0x2800] ;  /* 0x002800060c107981 */ /* 0x000f28000c1e9b00 */
[----:B------:R-:W5:Y:S04]  /*18c0*/  LDG.E.64.CONSTANT R18, desc[UR6][R12.64+0x3c00] ;  /* 0x003c00060c127981 */ /* 0x000f68000c1e9b00 */
        /* <DEDUP_REMOVED lines=8> */
[----:B------:R-:W-:-:S08]  /*1950*/  DADD R4, R20, R4 ;  /* 0x0000000014047229 */ /* 0x000fd00000000004 */
[----:B------:R-:W-:Y:S01]  /*1960*/  DADD R22, R22, R4 ;  /* 0x0000000016167229 */ /* 0x000fe20000000004 */
[----:B0-----:R-:W-:-:S04]  /*1970*/  IMAD.MOV.U32 R4, RZ, RZ, R26 ;  /* 0x000000ffff047224 */ /* 0x001fc800078e001a */
[----:B------:R-:W-:-:S03]  /*1980*/  IMAD.IADD R2, R4, 0x1, -R9 ;  /* 0x0000000104027824 */ /* 0x000fc600078e0a09 */
[----:B------:R-:W-:Y:S02]  /*1990*/  DADD R22, R24, R22 ;  /* 0x0000000018167229 */ /* 0x000fe40000000016 */
[----:B------:R-:W-:-:S06]  /*19a0*/  ISETP.GE.AND P0, PT, R2, 0x1400, PT ;  /* 0x000014000200780c */ /* 0x000fcc0003f06270 */
[----:B------:R-:W-:-:S07]  /*19b0*/  DADD R2, R10, R22 ;  /* 0x000000000a027229 */ /* 0x000fce0000000016 */
[----:B------:R-:W-:Y:S05]  /*19c0*/  @!P0 BRA `(.L_x_203) ;  /* 0x0000000800348947 */ /* 0x000fea0003800000 */
[----:B------:R-:W-:-:S05]  /*19d0*/  VIADD R9, R9, 0x1400 ;  /* 0x0000140009097836 */ /* 0x000fca0000000000 */
[----:B------:R-:W-:-:S13]  /*19e0*/  ISETP.GT.AND P0, PT, R9, R8, PT ;  /* 0x000000080900720c */ /* 0x000fda0003f04270 */
[----:B------:R-:W-:Y:S05]  /*19f0*/  @!P0 BRA `(.L_x_204) ;  /* 0xfffffffc00a08947 */ /* 0x000fea000383ffff */
.L_x_202:
[----:B------:R-:W-:-:S13]  /*1a00*/  ISETP.GE.AND P0, PT, R9, R4, PT ;  /* 0x000000040900720c */ /* 0x000fda0003f06270 */
[----:B------:R-:W-:Y:S05]  /*1a10*/  @P0 BRA `(.L_x_203) ;  /* 0x0000000800200947 */ /* 0x000fea0003800000 */
[----:B------:R-:W-:Y:S01]  /*1a20*/  IMAD.IADD R39, R4, 0x1, -R9 ;  /* 0x0000000104277824 */ /* 0x000fe200078e0a09 */
[----:B------:R-:W-:Y:S04]  /*1a30*/  BSSY.RECONVERGENT B1, `(.L_x_203) ;  /* 0x0000086000017945 */ /* 0x000fe80003800200 */
[----:B------:R-:W-:-:S13]  /*1a40*/  ISETP.GE.AND P0, PT, R0, R39, PT ;  /* 0x000000270000720c */ /* 0x000fda0003f06270 */
[----:B------:R-:W-:Y:S05]  /*1a50*/  @P0 BRA `(.L_x_205) ;  /* 0x00000008000c0947 */ /* 0x000fea0003800000 */
[----:B------:R-:W-:Y:S01]  /*1a60*/  LOP3.LUT R5, RZ, R0, RZ, 0x33, !PT ;  /* 0x00000000ff057212 */ /* 0x000fe200078e33ff */
[----:B------:R-:W-:Y:S01]  /*1a70*/  BSSY.RECONVERGENT B2, `(.L_x_206) ;  /* 0x0000017000027945 */ /* 0x000fe20003800200 */
[----:B------:R-:W-:Y:S02]  /*1a80*/  IMAD.MOV.U32 R38, RZ, RZ, R0 ;  /* 0x000000ffff267224 */ /* 0x000fe400078e0000 */
[----:B------:R-:W-:-:S04]  /*1a90*/  IADD3 R5, PT, PT, -R9, R4, R5 ;  /* 0x0000000409057210 */ /* 0x000fc80007ffe105 */
[C---:B------:R-:W-:Y:S01]  /*1aa0*/  ISETP.GE.U32.AND P1, PT, R5.reuse, 0x780, PT ;  /* 0x000007800500780c */ /* 0x040fe20003f26070 */
[----:B------:R-:W-:-:S05]  /*1ab0*/  IMAD.HI.U32 R4, R5, -0x33333333, RZ ;  /* 0xcccccccd05047827 */ /* 0x000fca00078e00ff */
[----:B------:R-:W-:-:S04]  /*1ac0*/  SHF.R.U32.HI R4, RZ, 0x9, R4 ;  /* 0x00000009ff047819 */ /* 0x000fc80000011604 */
[----:B------:R-:W-:-:S04]  /*1ad0*/  LOP3.LUT R6, R4, 0x3, RZ, 0xc0, !PT ;  /* 0x0000000304067812 */ /* 0x000fc800078ec0ff */
[----:B------:R-:W-:-:S13]  /*1ae0*/  ISETP.NE.AND P0, PT, R6, 0x3, PT ;  /* 0x000000030600780c */ /* 0x000fda0003f05270 */
[----:B------:R-:W-:Y:S05]  /*1af0*/  @!P0 BRA `(.L_x_207) ;  /* 0x0000000000388947 */ /* 0x000fea0003800000 */
[----:B------:R-:W0:Y:S01]  /*1b00*/  LDC.64 R6, c[0x0][0x380] ;  /* 0x0000e000ff067b82 */ /* 0x000e220000000a00 */
[----:B------:R-:W-:Y:S02]  /*1b10*/  VIADD R4, R4, 0x1 ;  /* 0x0000000104047836 */ /* 0x000fe40000000000 */
[----:B------:R-:W-:Y:S02]  /*1b20*/  IMAD.IADD R11, R0, 0x1, R9 ;  /* 0x00000001000b7824 */ /* 0x000fe400078e0209 */
[----:B------:R-:W-:Y:S01]  /*1b30*/  IMAD.MOV.U32 R38, RZ, RZ, R0 ;  /* 0x000000ffff267224 */ /* 0x000fe200078e0000 */
[----:B------:R-:W-:-:S05]  /*1b40*/  LOP3.LUT R4, R4, 0x3, RZ, 0xc0, !PT ;  /* 0x0000000304047812 */ /* 0x000fca00078ec0ff */
[----:B------:R-:W-:-:S07]  /*1b50*/  IMAD.MOV R8, RZ, RZ, -R4 ;  /* 0x000000ffff087224 */ /* 0x000fce00078e0a04 */
.L_x_208:
[----:B0-----:R-:W-:-:S06]  /*1b60*/  IMAD.WIDE.U32 R4, R11, 0x8, R6 ;  /* 0x000000080b047825 */ /* 0x001fcc00078e0006 */
[----:B------:R-:W2:Y:S01]  /*1b70*/  LDG.E.64.CONSTANT R4, desc[UR6][R4.64] ;  /* 0x0000000604047981 */ /* 0x000ea2000c1e9b00 */
[----:B------:R-:W-:Y:S02]  /*1b80*/  VIADD R8, R8, 0x1 ;  /* 0x0000000108087836 */ /* 0x000fe40000000000 */
[----:B------:R-:W-:Y:S02]  /*1b90*/  VIADD R38, R38, 0x280 ;  /* 0x0000028026267836 */ /* 0x000fe40000000000 */
[----:B------:R-:W-:Y:S01]  /*1ba0*/  VIADD R11, R11, 0x280 ;  /* 0x000002800b0b7836 */ /* 0x000fe20000000000 */
[----:B------:R-:W-:Y:S01]  /*1bb0*/  ISETP.NE.AND P0, PT, R8, RZ, PT ;  /* 0x000000ff0800720c */ /* 0x000fe20003f05270 */
[----:B--2---:R-:W-:-:S12]  /*1bc0*/  DADD R2, R4, R2 ;  /* 0x0000000004027229 */ /* 0x004fd80000000002 */
[----:B------:R-:W-:Y:S05]  /*1bd0*/  @P0 BRA `(.L_x_208) ;  /* 0xfffffffc00e00947 */ /* 0x000fea000383ffff */
.L_x_207:
[----:B------:R-:W-:Y:S05]  /*1be0*/  BSYNC.RECONVERGENT B2 ;  /* 0x0000000000027941 */ /* 0x000fea0003800200 */
.L_x_206:
[----:B------:R-:W-:Y:S05]  /*1bf0*/  @!P1 BRA `(.L_x_205) ;  /* 0x0000000400a49947 */ /* 0x000fea0003800000 */
[----:B------:R-:W0:Y:S01]  /*1c00*/  LDCU.64 UR4, c[0x0][0x380] ;  /* 0x00007000ff0477ac */ /* 0x000e220008000a00 */
[----:B------:R-:W-:Y:S01]  /*1c10*/  IMAD.IADD R7, R39, 0x1, -R38 ;  /* 0x0000000127077824 */ /* 0x000fe200078e0a26 */
[C---:B------:R-:W-:Y:S01]  /*1c20*/  IADD3 R5, P0, PT, R38.reuse, R9, RZ ;  /* 0x0000000926057210 */ /* 0x040fe20007f1e0ff */
[----:B------:R-:W-:Y:S01]  /*1c30*/  BSSY.RECONVERGENT B2, `(.L_x_209) ;  /* 0x000003a000027945 */ /* 0x000fe20003800200 */
[----:B------:R-:W-:Y:S02]  /*1c40*/  IMAD.IADD R40, R38, 0x1, R9 ;  /* 0x0000000126287824 */ /* 0x000fe400078e0209 */
        /* <DEDUP_REMOVED lines=10> */
.L_x_211:
[----:B------:R-:W0:Y:S01]  /*1cf0*/  LDC.64 R30, c[0x0][0x380] ;  /* 0x0000e000ff1e7b82 */ /* 0x000e220000000a00 */
[----:B------:R-:W2:Y:S04]  /*1d00*/  LDG.E.64.CONSTANT R8, desc[UR6][R4.64+-0x1400] ;  /* 0xffec000604087981 */ /* 0x000ea8000c1e9b00 */
[----:B------:R-:W3:Y:S01]  /*1d10*/  LDG.E.64.CONSTANT R10, desc[UR6][R4.64] ;  /* 0x00000006040a7981 */ /* 0x000ee2000c1e9b00 */
[----:B------:R-:W-:-:S03]  /*1d20*/  VIADD R15, R40, 0xa00 ;  /* 0x00000a00280f7836 */ /* 0x000fc60000000000 */
[----:B------:R-:W4:Y:S04]  /*1d30*/  LDG.E.64.CONSTANT R12, desc[UR6][R4.64+0x1400] ;  /* 0x00140006040c7981 */ /* 0x000f28000c1e9b00 */
[----:B------:R-:W5:Y:S04]  /*1d40*/  LDG.E.64.CONSTANT R16, desc[UR6][R4.64+0x3c00] ;  /* 0x003c000604107981 */ /* 0x000f68000c1e9b00 */
[----:B------:R-:W5:Y:S01]  /*1d50*/  LDG.E.64.CONSTANT R18, desc[UR6][R4.64+0x5000] ;  /* 0x0050000604127981 */ /* 0x000f62000c1e9b00 */
[----:B------:R-:W-:-:S03]  /*1d60*/  VIADD R23, R40, 0x1400 ;  /* 0x0000140028177836 */ /* 0x000fc60000000000 */
[----:B------:R-:W5:Y:S01]  /*1d70*/  LDG.E.64.CONSTANT R20, desc[UR6][R4.64+0x6400] ;  /* 0x0064000604147981 */ /* 0x000f62000c1e9b00 */
[----:B0-----:R-:W-:-:S03]  /*1d80*/  IMAD.WIDE.U32 R6, R40, 0x8, R30 ;  /* 0x0000000828067825 */ /* 0x001fc600078e001e */
[----:B------:R-:W5:Y:S04]  /*1d90*/  LDG.E.64.CONSTANT R24, desc[UR6][R4.64+0x8c00] ;  /* 0x008c000604187981 */ /* 0x000f68000c1e9b00 */
[----:B------:R-:W5:Y:S04]  /*1da0*/  LDG.E.64.CONSTANT R26, desc[UR6][R4.64+0xa000] ;  /* 0x00a00006041a7981 */ /* 0x000f68000c1e9b00 */
[----:B------:R-:W2:Y:S01]  /*1db0*/  LDG.E.64.CONSTANT R6, desc[UR6][R6.64] ;  /* 0x0000000606067981 */ /* 0x000ea2000c1e9b00 */
[----:B------:R-:W-:-:S03]  /*1dc0*/  IMAD.WIDE.U32 R14, R15, 0x8, R30 ;  /* 0x000000080f0e7825 */ /* 0x000fc600078e001e */
[----:B------:R-:W5:Y:S04]  /*1dd0*/  LDG.E.64.CONSTANT R28, desc[UR6][R4.64+0xb400] ;  /* 0x00b40006041c7981 */ /* 0x000f68000c1e9b00 */
[----:B------:R-:W5:Y:S01]  /*1de0*/  LDG.E.64.CONSTANT R14, desc[UR6][R14.64] ;  /* 0x000000060e0e7981 */ /* 0x000f62000c1e9b00 */
[----:B------:R-:W-:-:S03]  /*1df0*/  IMAD.WIDE.U32 R22, R23, 0x8, R30 ;  /* 0x0000000817167825 */ /* 0x000fc600078e001e */
[----:B------:R-:W5:Y:S04]  /*1e00*/  LDG.E.64.CONSTANT R34, desc[UR6][R4.64+0xf000] ;  /* 0x00f0000604227981 */ /* 0x000f68000c1e9b00 */
[----:B------:R-:W5:Y:S01]  /*1e10*/  LDG.E.64.CONSTANT R22, desc[UR6][R22.64] ;  /* 0x0000000616167981 */ /* 0x000f62000c1e9b00 */
[----:B------:R-:W-:-:S03]  /*1e20*/  VIADD R33, R40, 0x1e00 ;  /* 0x00001e0028217836 */ /* 0x000fc60000000000 */
[----:B------:R-:W5:Y:S01]  /*1e30*/  LDG.E.64.CONSTANT R36, desc[UR6][R4.64+0x10400] ;  /* 0x0104000604247981 */ /* 0x000f62000c1e9b00 */
[----:B------:R-:W-:-:S03]  /*1e40*/  IMAD.WIDE.U32 R30, R33, 0x8, R30 ;  /* 0x00000008211e7825 */ /* 0x000fc600078e001e */
[----:B------:R0:W5:Y:S04]  /*1e50*/  LDG.E.64.CONSTANT R32, desc[UR6][R4.64+0xdc00] ;  /* 0x00dc000604207981 */ /* 0x000168000c1e9b00 */
[----:B------:R-:W5:Y:S01]  /*1e60*/  LDG.E.64.CONSTANT R30, desc[UR6][R30.64] ;  /* 0x000000061e1e7981 */ /* 0x000f62000c1e9b00 */
[----:B------:R-:W-:-:S05]  /*1e70*/  VIADD R38, R38, 0x2800 ;  /* 0x0000280026267836 */ /* 0x000fca0000000000 */
[----:B------:R-:W-:Y:S02]  /*1e80*/  ISETP.GE.AND P1, PT, R38, R41, PT ;  /* 0x000000292600720c */ /* 0x000fe40003f26270 */
[----:B0-----:R-:W-:Y:S01]  /*1e90*/  IADD3 R4, P2, PT, R4, 0x14000, RZ ;  /* 0x0001400004047810 */ /* 0x001fe20007f5e0ff */
[----:B------:R-:W-:-:S04]  /*1ea0*/  VIADD R40, R40, 0x2800 ;  /* 0x0000280028287836 */ /* 0x000fc80000000000 */
[----:B------:R-:W-:Y:S01]  /*1eb0*/  IMAD.X R5, RZ, RZ, R5, P2 ;  /* 0x000000ffff057224 */ /* 0x000fe200010e0605 */
[----:B--2---:R-:W-:-:S08]  /*1ec0*/  DADD R6, R6, R2 ;  /* 0x0000000006067229 */ /* 0x004fd00000000002 */
[----:B------:R-:W-:-:S08]  /*1ed0*/  DADD R6, R6, R8 ;  /* 0x0000000006067229 */ /* 0x000fd00000000008 */
[----:B---3--:R-:W-:-:S08]  /*1ee0*/  DADD R6, R6, R10 ;  /* 0x0000000006067229 */ /* 0x008fd0000000000a */
[----:B----4-:R-:W-:-:S08]  /*1ef0*/  DADD R6, R6, R12 ;  /* 0x0000000006067229 */ /* 0x010fd0000000000c */
        /* <DEDUP_REMOVED lines=13> */
.L_x_210:
[----:B------:R-:W-:Y:S05]  /*1fd0*/  BSYNC.RECONVERGENT B2 ;  /* 0x0000000000027941 */ /* 0x000fea0003800200 */
.L_x_209:
[----:B------:R-:W-:Y:S01]  /*1fe0*/  IMAD.IADD R6, R39, 0x1, -R38 ;  /* 0x0000000127067824 */ /* 0x000fe200078e0a26 */
[----:B------:R-:W-:Y:S04]  /*1ff0*/  BSSY.RECONVERGENT B2, `(.L_x_212) ;  /* 0x000001d000027945 */ /* 0x000fe80003800200 */
[----:B------:R-:W-:-:S13]  /*2000*/  ISETP.GT.AND P1, PT, R6, 0xa00, PT ;  /* 0x00000a000600780c */ /* 0x000fda0003f24270 */
[----:B------:R-:W-:Y:S05]  /*2010*/  @!P1 BRA `(.L_x_213) ;  /* 0x0000000000689947 */ /* 0x000fea0003800000 */
[----:B------:R-:W0:Y:S01]  /*2020*/  LDC.64 R14, c[0x0][0x380] ;  /* 0x0000e000ff0e7b82 */ /* 0x000e220000000a00 */
[----:B------:R-:W2:Y:S04]  /*2030*/  LDG.E.64.CONSTANT R8, desc[UR6][R4.64+-0x1400] ;  /* 0xffec000604087981 */ /* 0x000ea8000c1e9b00 */
[----:B------:R-:W3:Y:S01]  /*2040*/  LDG.E.64.CONSTANT R10, desc[UR6][R4.64] ;  /* 0x00000006040a7981 */ /* 0x000ee2000c1e9b00 */
[----:B------:R-:W-:-:S03]  /*2050*/  VIADD R17, R40, 0xa00 ;  /* 0x00000a0028117836 */ /* 0x000fc60000000000 */
[----:B------:R-:W4:Y:S04]  /*2060*/  LDG.E.64.CONSTANT R12, desc[UR6][R4.64+0x1400] ;  /* 0x00140006040c7981 */ /* 0x000f28000c1e9b00 */
[----:B------:R-:W5:Y:S04]  /*2070*/  LDG.E.64.CONSTANT R18, desc[UR6][R4.64+0x5000] ;  /* 0x0050000604127981 */ /* 0x000f68000c1e9b00 */
[----:B------:R1:W5:Y:S01]  /*2080*/  LDG.E.64.CONSTANT R20, desc[UR6][R4.64+0x6400] ;  /* 0x0064000604147981 */ /* 0x000362000c1e9b00 */
[----:B0-----:R-:W-:-:S06]  /*2090*/  IMAD.WIDE.U32 R6, R40, 0x8, R14 ;  /* 0x0000000828067825 */ /* 0x001fcc00078e000e */
[----:B------:R-:W2:Y:S01]  /*20a0*/  LDG.E.64.CONSTANT R6, desc[UR6][R6.64] ;  /* 0x0000000606067981 */ /* 0x000ea2000c1e9b00 */
[----:B------:R-:W-:-:S03]  /*20b0*/  IMAD.WIDE.U32 R14, R17, 0x8, R14 ;  /* 0x00000008110e7825 */ /* 0x000fc600078e000e */
[----:B------:R-:W5:Y:S04]  /*20c0*/  LDG.E.64.CONSTANT R16, desc[UR6][R4.64+0x3c00] ;  /* 0x003c000604107981 */ /* 0x000f68000c1e9b00 */
[----:B------:R-:W5:Y:S01]  /*20d0*/  LDG.E.64.CONSTANT R14, desc[UR6][R14.64] ;  /* 0x000000060e0e7981 */ /* 0x000f62000c1e9b00 */
[----:B------:R-:W-:Y:S01]  /*20e0*/  PLOP3.LUT P0, PT, PT, PT, PT, 0x8, 0x80 ;  /* 0x000000000080781c */ /* 0x000fe20003f0e170 */
[----:B------:R-:W-:Y:S02]  /*20f0*/  VIADD R38, R38, 0x1400 ;  /* 0x0000140026267836 */ /* 0x000fe40000000000 */
[----:B------:R-:W-:Y:S01]  /*2100*/  VIADD R40, R40, 0x1400 ;  /* 0x0000140028287836 */ /* 0x000fe20000000000 */
[----:B--2---:R-:W-:-:S08]  /*2110*/  DADD R2, R2, R6 ;  /* 0x0000000002027229 */ /* 0x004fd00000000006 */
[----:B------:R-:W-:-:S08]  /*2120*/  DADD R2, R2, R8 ;  /* 0x0000000002027229 */ /* 0x000fd00000000008 */
[----:B---3--:R-:W-:-:S08]  /*2130*/  DADD R2, R2, R10 ;  /* 0x0000000002027229 */ /* 0x008fd0000000000a */
[----:B----4-:R-:W-:-:S08]  /*2140*/  DADD R2, R2, R12 ;  /* 0x0000000002027229 */ /* 0x010fd0000000000c */
[----:B-----5:R-:W-:-:S08]  /*2150*/  DADD R2, R2, R14 ;  /* 0x0000000002027229 */ /* 0x020fd0000000000e */
[----:B------:R-:W-:Y:S01]  /*2160*/  DADD R2, R2, R16 ;  /* 0x0000000002027229 */ /* 0x000fe20000000010 */
[----:B------:R-:W-:-:S07]  /*2170*/  IADD3 R6, P1, PT, R4, 0xa000, RZ ;  /* 0x0000a00004067810 */ /* 0x000fce0007f3e0ff */
[----:B------:R-:W-:Y:S01]  /*2180*/  DADD R2, R2, R18 ;  /* 0x0000000002027229 */ /* 0x000fe20000000012 */
[----:B-1----:R-:W-:Y:S02]  /*2190*/  IMAD.X R5, RZ, RZ, R5, P1 ;  /* 0x000000ffff057224 */ /* 0x002fe400008e0605 */
[----:B------:R-:W-:-:S05]  /*21a0*/  IMAD.MOV.U32 R4, RZ, RZ, R6 ;  /* 0x000000ffff047224 */ /* 0x000fca00078e0006 */
[----:B------:R-:W-:-:S11]  /*21b0*/  DADD R2, R2, R20 ;  /* 0x0000000002027229 */ /* 0x000fd60000000014 */
.L_x_213:
[----:B------:R-:W-:Y:S05]  /*21c0*/  BSYNC.RECONVERGENT B2 ;  /* 0x0000000000027941 */ /* 0x000fea0003800200 */
.L_x_212:
[----:B------:R-:W-:-:S13]  /*21d0*/  ISETP.LT.OR P0, PT, R38, R39, P0 ;  /* 0x000000272600720c */ /* 0x000fda0000701670 */
[----:B------:R-:W-:Y:S05]  /*21e0*/  @!P0 BRA `(.L_x_205) ;  /* 0x0000000000288947 */ /* 0x000fea0003800000 */
[----:B------:R-:W0:Y:S01]  /*21f0*/  LDC.64 R6, c[0x0][0x380] ;  /* 0x0000e000ff067b82 */ /* 0x000e220000000a00 */
[----:B------:R-:W2:Y:S04]  /*2200*/  LDG.E.64.CONSTANT R8, desc[UR6][R4.64] ;  /* 0x0000000604087981 */ /* 0x000ea8000c1e9b00 */
[----:B------:R-:W3:Y:S01]  /*2210*/  LDG.E.64.CONSTANT R10, desc[UR6][R4.64+0x1400] ;  /* 0x00140006040a7981 */ /* 0x000ee2000c1e9b00 */
[----:B0-----:R-:W-:-:S03]  /*2220*/  IMAD.WIDE.U32 R40, R40, 0x8, R6 ;  /* 0x0000000828287825 */ /* 0x001fc600078e0006 */
[----:B------:R-:W4:Y:S04]  /*2230*/  LDG.E.64.CONSTANT R6, desc[UR6][R4.64+-0x1400] ;  /* 0xffec000604067981 */ /* 0x000f28000c1e9b00 */
[----:B------:R-:W5:Y:S02]  /*2240*/  LDG.E.64.CONSTANT R40, desc[UR6][R40.64] ;  /* 0x0000000628287981 */ /* 0x000f64000c1e9b00 */
[----:B-----5:R-:W-:-:S08]  /*2250*/  DADD R2, R2, R40 ;  /* 0x0000000002027229 */ /* 0x020fd00000000028 */
[----:B----4-:R-:W-:-:S08]  /*2260*/  DADD R2, R2, R6 ;  /* 0x0000000002027229 */ /* 0x010fd00000000006 */
[----:B--2---:R-:W-:-:S08]  /*2270*/  DADD R2, R2, R8 ;  /* 0x0000000002027229 */ /* 0x004fd00000000008 */
[----:B---3--:R-:W-:-:S11]  /*2280*/  DADD R2, R2, R10 ;  /* 0x0000000002027229 */ /* 0x008fd6000000000a */
.L_x_205:
[----:B------:R-:W-:Y:S05]  /*2290*/  BSYNC.RECONVERGENT B1 ;  /* 0x0000000000017941 */ /* 0x000fea0003800200 */
.L_x_203:
        /* <DEDUP_REMOVED lines=42> */
[----:B------:R-:W1:Y:S01]  /*2540*/  S2UR UR5, SR_CgaCtaId ;  /* 0x00000000000579c3 */ /* 0x000e620000008800 */
[----:B------:R-:W-:Y:S02]  /*2550*/  UMOV UR4, 0x400 ;  /* 0x0000040000047882 */ /* 0x000fe40000000000 */
[----:B-1----:R-:W-:-:S09]  /*2560*/  ULEA UR4, UR5, UR4, 0x18 ;  /* 0x0000000405047291 */ /* 0x002fd2000f8ec0ff */
[----:B------:R-:W1:Y:S04]  /*2570*/  LDS.128 R8, [UR4+0x20] ;  /* 0x00002004ff087984 */ /* 0x000e680008000c00 */
[----:B------:R-:W2:Y:S04]  /*2580*/  LDS.128 R16, [UR4+0x30] ;  /* 0x00003004ff107984 */ /* 0x000ea80008000c00 */
[----:B0-----:R-:W0:Y:S01]  /*2590*/  LDS.128 R4, [UR4+0x40] ;  /* 0x00004004ff047984 */ /* 0x001e220008000c00 */
[----:B-1----:R-:W-:-:S03]  /*25a0*/  DADD R8, R12, R8 ;  /* 0x000000000c087229 */ /* 0x002fc60000000008 */
[----:B------:R-:W-:Y:S05]  /*25b0*/  LDS.128 R12, [UR4+0x60] ;  /* 0x00006004ff0c7984 */ /* 0x000fea0008000c00 */
[----:B------:R-:W-:Y:S02]  /*25c0*/  DADD R2, R8, R10 ;  /* 0x0000000008027229 */ /* 0x000fe4000000000a */
[----:B------:R-:W1:Y:S06]  /*25d0*/  LDS.128 R8, [UR4+0x50] ;  /* 0x00005004ff087984 */ /* 0x000e6c0008000c00 */
[----:B--2---:R-:W-:-:S08]  /*25e0*/  DADD R2, R2, R16 ;  /* 0x0000000002027229 */ /* 0x004fd00000000010 */
[----:B------:R-:W-:-:S08]  /*25f0*/  DADD R2, R2, R18 ;  /* 0x0000000002027229 */ /* 0x000fd00000000012 */
[----:B0-----:R-:W-:-:S08]  /*2600*/  DADD R2, R2, R4 ;  /* 0x0000000002027229 */ /* 0x001fd00000000004 */
[----:B------:R-:W-:Y:S01]  /*2610*/  DADD R2, R2, R6 ;  /* 0x0000000002027229 */ /* 0x000fe20000000006 */
[----:B------:R-:W0:Y:S07]  /*2620*/  LDS.128 R4, [UR4+0x70] ;  /* 0x00007004ff047984 */ /* 0x000e2e0008000c00 */
[----:B-1----:R-:W-:-:S08]  /*2630*/  DADD R2, R2, R8 ;  /* 0x0000000002027229 */ /* 0x002fd00000000008 */
[----:B------:R-:W-:Y:S01]  /*2640*/  DADD R2, R2, R10 ;  /* 0x0000000002027229 */ /* 0x000fe2000000000a */
[----:B------:R-:W1:Y:S07]  /*2650*/  LDS.128 R8, [UR4+0x80] ;  /* 0x00008004ff087984 */ /* 0x000e6e0008000c00 */
[----:B------:R-:W-:-:S08]  /*2660*/  DADD R2, R2, R12 ;  /* 0x0000000002027229 */ /* 0x000fd0000000000c */
[----:B------:R-:W-:Y:S01]  /*2670*/  DADD R2, R2, R14 ;  /* 0x0000000002027229 */ /* 0x000fe2000000000e */
[----:B------:R-:W2:Y:S07]  /*2680*/  LDS.128 R12, [UR4+0x90] ;  /* 0x00009004ff0c7984 */ /* 0x000eae0008000c00 */
[----:B0-----:R-:W-:-:S08]  /*2690*/  DADD R2, R2, R4 ;  /* 0x0000000002027229 */ /* 0x001fd00000000004 */
[----:B------:R-:W-:Y:S01]  /*26a0*/  DADD R2, R2, R6 ;  /* 0x0000000002027229 */ /* 0x000fe20000000006 */
[----:B------:R-:W0:Y:S07]  /*26b0*/  LDS.128 R4, [UR4+0xa0] ;  /* 0x0000a004ff047984 */ /* 0x000e2e0008000c00 */
[----:B-1----:R-:W-:Y:S01]  /*26c0*/  DADD R2, R2, R8 ;  /* 0x0000000002027229 */ /* 0x002fe20000000008 */
[----:B------:R-:W1:Y:S07]  /*26d0*/  LDS.64 R8, [UR4+0xb0] ;  /* 0x0000b004ff087984 */ /* 0x000e6e0008000a00 */
[----:B------:R-:W-:-:S08]  /*26e0*/  DADD R2, R2, R10 ;  /* 0x0000000002027229 */ /* 0x000fd0000000000a */
[----:B--2---:R-:W-:-:S08]  /*26f0*/  DADD R2, R2, R12 ;  /* 0x0000000002027229 */ /* 0x004fd0000000000c */
[----:B------:R-:W-:-:S08]  /*2700*/  DADD R2, R2, R14 ;  /* 0x0000000002027229 */ /* 0x000fd0000000000e */
[----:B0-----:R-:W-:-:S08]  /*2710*/  DADD R2, R2, R4 ;  /* 0x0000000002027229 */ /* 0x001fd00000000004 */
[----:B------:R-:W-:-:S08]  /*2720*/  DADD R2, R2, R6 ;  /* 0x0000000002027229 */ /* 0x000fd00000000006 */
[----:B-1----:R-:W-:-:S11]  /*2730*/  DADD R12, R2, R8 ;  /* 0x00000000020c7229 */ /* 0x002fd60000000008 */
.L_x_201:
[----:B------:R-:W-:Y:S05]  /*2740*/  BSYNC.RECONVERGENT B0 ;  /* 0x0000000000007941 */ /* 0x000fea0003800200 */
.L_x_186:
[----:B------:R-:W-:Y:S05]  /*2750*/  @P0 EXIT ;  /* 0x000000000000094d */ /* 0x000fea0003800000 */
[----:B------:R-:W1:Y:S01]  /*2760*/  LDCU.64 UR4, c[0x0][0x398] ;  /* 0x00007300ff0477ac */ /* 0x000e620008000a00 */
[----:B0-----:R-:W0:Y:S01]  /*2770*/  LDC.64 R2, c[0x0][0x388] ;  /* 0x0000e200ff027b82 */ /* 0x001e220000000a00 */
[----:B-1----:R-:W-:-:S07]  /*2780*/  DADD R12, R12, UR4 ;  /* 0x000000040c0c7e29 */ /* 0x002fce0008000000 */
[----:B0-----:R-:W-:Y:S01]  /*2790*/  STG.E.64 desc[UR6][R2.64], R12 ;  /* 0x0000000c02007986 */ /* 0x001fe2000c101b06 */
[----:B------:R-:W-:Y:S05]  /*27a0*/  EXIT ;  /* 0x000000000000794d */ /* 0x000fea0003800000 */
.L_x_214:
        /* <DEDUP_REMOVED lines=13> */
.L_x_386:


//--------------------- .text._ZN3cub18CUB_300001_SM_10006detail6reduce18DeviceReduceKernelINS2_10policy_hubIdjN4cuda3std3__44plusIdEEE10Policy1000EN6thrust24THRUST_300001_SM_1000_NS17counting_iteratorIdNSD_11use_defaultESF_SF_EEjS9_d12calculate_piIdEEEvT0_PT3_T1_NS0_13GridEvenShareISM_EET2_T4_ --------------------------
	.section	.text._ZN3cub18CUB_300001_SM_10006detail6reduce18DeviceReduceKernelINS2_10policy_hubIdjN4cuda3std3__44plusIdEEE10Policy1000EN6thrust24THRUST_300001_SM_1000_NS17counting_iteratorIdNSD_11use_defaultESF_SF_EEjS9_d12calculate_piIdEEEvT0_PT3_T1_NS0_13GridEvenShareISM_EET2_T4_,"ax",@progbits
	.align	128
        .global         _ZN3cub18CUB_300001_SM_10006detail6reduce18DeviceReduceKernelINS2_10policy_hubIdjN4cuda3std3__44plusIdEEE10Policy1000EN6thrust24THRUST_300001_SM_1000_NS17counting_iteratorIdNSD_11use_defaultESF_SF_EEjS9_d12calculate_piIdEEEvT0_PT3_T1_NS0_13GridEvenShareISM_EET2_T4_
        .type           _ZN3cub18CUB_300001_SM_10006detail6reduce18DeviceReduceKernelINS2_10policy_hubIdjN4cuda3std3__44plusIdEEE10Policy1000EN6thrust24THRUST_300001_SM_1000_NS17counting_iteratorIdNSD_11use_defaultESF_SF_EEjS9_d12calculate_piIdEEEvT0_PT3_T1_NS0_13GridEvenShareISM_EET2_T4_,@function
        .size           _ZN3cub18CUB_300001_SM_10006detail6reduce18DeviceReduceKernelINS2_10policy_hubIdjN4cuda3std3__44plusIdEEE10Policy1000EN6thrust24THRUST_300001_SM_1000_NS17counting_iteratorIdNSD_11use_defaultESF_SF_EEjS9_d12calculate_piIdEEEvT0_PT3_T1_NS0_13GridEvenShareISM_EET2_T4_,(.L_x_381 - _ZN3cub18CUB_300001_SM_10006detail6reduce18DeviceReduceKernelINS2_10policy_hubIdjN4cuda3std3__44plusIdEEE10Policy1000EN6thrust24THRUST_300001_SM_1000_NS17counting_iteratorIdNSD_11use_defaultESF_SF_EEjS9_d12calculate_piIdEEEvT0_PT3_T1_NS0_13GridEvenShareISM_EET2_T4_)
        .other          _ZN3cub18CUB_300001_SM_10006detail6reduce18DeviceReduceKernelINS2_10policy_hubIdjN4cuda3std3__44plusIdEEE10Policy1000EN6thrust24THRUST_300001_SM_1000_NS17counting_iteratorIdNSD_11use_defaultESF_SF_EEjS9_d12calculate_piIdEEEvT0_PT3_T1_NS0_13GridEvenShareISM_EET2_T4_,@"STO_CUDA_ENTRY STV_DEFAULT"
_ZN3cub18CUB_300001_SM_10006detail6reduce18DeviceReduceKernelINS2_10policy_hubIdjN4cuda3std3__44plusIdEEE10Policy1000EN6thrust24THRUST_300001_SM_1000_NS17counting_iteratorIdNSD_11use_defaultESF_SF_EEjS9_d12calculate_piIdEEEvT0_PT3_T1_NS0_13GridEvenShareISM_EET2_T4_:
.text._ZN3cub18CUB_300001_SM_10006detail6reduce18DeviceReduceKernelINS2_10policy_hubIdjN4cuda3std3__44plusIdEEE10Policy1000EN6thrust24THRUST_300001_SM_1000_NS17counting_iteratorIdNSD_11use_defaultESF_SF_EEjS9_d12calculate_piIdEEEvT0_PT3_T1_NS0_13GridEvenShareISM_EET2_T4_:
[----:B------:R-:W-:Y:S01]  /*0000*/  LDC R1, c[0x0][0x37c] ;  /* 0x0000df00ff017b82 */ /* 0x000fe20000000800 */
[----:B------:R-:W0:Y:S01]  /*0010*/  S2R R0, SR_CTAID.X ;  /* 0x0000000000007919 */ /* 0x000e220000002500 */
[----:B------:R-:W1:Y:S01]  /*0020*/  LDCU UR4, c[0x0][0x3a8] ;  /* 0x00007500ff0477ac */ /* 0x000e620008000800 */
[----:B------:R-:W-:Y:S01]  /*0030*/  BSSY.RECONVERGENT B0, `(.L_x_215) ;  /* 0x0000492000007945 */ /* 0x000fe20003800200 */
[----:B------:R-:W-:Y:S01]  /*0040*/  UMOV UR5, URZ ;  /* 0x000000ff00057c82 */ /* 0x000fe20008000000 */
[----:B------:R-:W-:Y:S01]  /*0050*/  UMOV UR6, 0x40100000 ;  /* 0x4010000000067882 */ /* 0x000fe20000000000 */
[----:B0-----:R-:W-:-:S05]  /*0060*/  IMAD R40, R0, 0x1400, RZ ;  /* 0x0000140000287824 */ /* 0x001fca00078e02ff */
[----:B-1----:R-:W-:-:S04]  /*0070*/  IADD3 R2, PT, PT, -R40, UR4, RZ ;  /* 0x0000000428027c10 */ /* 0x002fc8000fffe1ff */
[----:B------:R-:W-:-:S13]  /*0080*/  ISETP.GT.U32.AND P0, PT, R2, 0x13ff, PT ;  /* 0x000013ff0200780c */ /* 0x000fda0003f04070 */
[----:B------:R-:W-:Y:S05]  /*0090*/  @P0 BRA `(.L_x_216) ;  /* 0x0000001800a00947 */ /* 0x000fea0003800000 */
[----:B------:R-:W0:Y:S01]  /*00a0*/  S2R R9, SR_TID.X ;  /* 0x0000000000097919 */ /* 0x000e220000002100 */
[----:B------:R-:W-:Y:S01]  /*00b0*/  BSSY.RECONVERGENT B2, `(.L_x_217) ;  /* 0x0000023000027945 */ /* 0x000fe20003800200 */
[----:B------:R-:W-:Y:S02]  /*00c0*/  CS2R R4, SRZ ;  /* 0x0000000000047805 */ /* 0x000fe4000001ff00 */
[----:B0-----:R-:W-:Y:S01]  /*00d0*/  ISETP.GE.U32.AND P0, PT, R9, R2, PT ;  /* 0x000000020900720c */ /* 0x001fe20003f06070 */
[----:B------:R-:W-:-:S12]  /*00e0*/  IMAD.MOV.U32 R7, RZ, RZ, R9 ;  /* 0x000000ffff077224 */ /* 0x000fd800078e0009 */
[----:B------:R-:W-:Y:S05]  /*00f0*/  @P0 BRA `(.L_x_218) ;  /* 0x0000000000780947 */ /* 0x000fea0003800000 */
[----:B------:R-:W-:Y:S01]  /*0100*/  IMAD.IADD R0, R40, 0x1, R9 ;  /* 0x0000000128007824 */ /* 0x000fe200078e0209 */
[----:B------:R-:W0:Y:S01]  /*0110*/  LDCU.64 UR8, c[0x0][0x380] ;  /* 0x00007000ff0877ac */ /* 0x000e220008000a00 */
[----:B------:R-:W-:Y:S01]  /*0120*/  IMAD.MOV.U32 R6, RZ, RZ, 0x1 ;  /* 0x00000001ff067424 */ /* 0x000fe200078e00ff */
[----:B------:R-:W-:Y:S01]  /*0130*/  BSSY.RECONVERGENT B3, `(.L_x_219) ;  /* 0x0000017000037945 */ /* 0x000fe20003800200 */
[----:B------:R-:W0:Y:S01]  /*0140*/  I2F.F64.U32 R4, R0 ;  /* 0x0000000000047312 */ /* 0x000e220000201800 */
[----:B------:R-:W1:Y:S01]  /*0150*/  LDCU.64 UR10, c[0x0][0x3c0] ;  /* 0x00007800ff0a77ac */ /* 0x000e620008000a00 */
[----:B0-----:R-:W-:-:S08]  /*0160*/  DADD R4, R4, UR8 ;  /* 0x0000000804047e29 */ /* 0x001fd00008000000 */
[----:B------:R-:W-:-:S08]  /*0170*/  DADD R4, R4, 0.5 ;  /* 0x3fe0000004047429 */ /* 0x000fd00000000000 */
[----:B-1----:R-:W-:-:S08]  /*0180*/  DMUL R4, R4, UR10 ;  /* 0x0000000a04047c28 */ /* 0x002fd00008000000 */
        /* <DEDUP_REMOVED lines=13> */
[----:B------:R-:W-:Y:S01]  /*0260*/  IMAD.MOV.U32 R19, RZ, RZ, R4 ;  /* 0x000000ffff137224 */ /* 0x000fe200078e0004 */
[----:B------:R-:W-:Y:S01]  /*0270*/  MOV R0, 0x2a0 ;  /* 0x000002a000007802 */ /* 0x000fe20000000f00 */
[----:B------:R-:W-:-:S07]  /*0280*/  IMAD.MOV.U32 R18, RZ, RZ, R5 ;  /* 0x000000ffff127224 */ /* 0x000fce00078e0005 */
[----:B------:R-:W-:Y:S05]  /*0290*/  CALL.REL.NOINC `($__internal_2_$__cuda_sm20_div_rn_f64_full) ;  /* 0x0000004400cc7944 */ /* 0x000fea0003c00000 */
.L_x_220:
[----:B------:R-:W-:Y:S05]  /*02a0*/  BSYNC.RECONVERGENT B3 ;  /* 0x0000000000037941 */ /* 0x000fea0003800200 */
.L_x_219:
[----:B------:R-:W-:Y:S02]  /*02b0*/  IMAD.MOV.U32 R4, RZ, RZ, R34 ;  /* 0x000000ffff047224 */ /* 0x000fe400078e0022 */
[----:B------:R-:W-:Y:S02]  /*02c0*/  IMAD.MOV.U32 R5, RZ, RZ, R35 ;  /* 0x000000ffff057224 */ /* 0x000fe400078e0023 */
[----:B------:R-:W-:-:S07]  /*02d0*/  VIADD R7, R9, 0x280 ;  /* 0x0000028009077836 */ /* 0x000fce0000000000 */
.L_x_218:
[----:B------:R-:W-:Y:S05]  /*02e0*/  BSYNC.RECONVERGENT B2 ;  /* 0x0000000000027941 */ /* 0x000fea0003800200 */
.L_x_217:
[----:B------:R-:W-:Y:S01]  /*02f0*/  ISETP.GE.U32.AND P0, PT, R7, R2, PT ;  /* 0x000000020700720c */ /* 0x000fe20003f06070 */
        /* <DEDUP_REMOVED lines=9> */
[----:B----4-:R-:W-:-:S05]  /*0390*/  IADD3 R8, PT, PT, -R40, UR4, R3 ;  /* 0x0000000428087c10 */ /* 0x010fca000fffe103 */
[----:B------:R-:W-:-:S05]  /*03a0*/  IMAD.HI.U32 R0, R8, -0x33333333, RZ ;  /* 0xcccccccd08007827 */ /* 0x000fca00078e00ff */
[----:B------:R-:W-:-:S04]  /*03b0*/  SHF.R.U32.HI R0, RZ, 0x9, R0 ;  /* 0x00000009ff007819 */ /* 0x000fc80000011600 */
[----:B------:R-:W-:-:S04]  /*03c0*/  LOP3.LUT R3, R0, 0x3, RZ, 0xc0, !PT ;  /* 0x0000000300037812 */ /* 0x000fc800078ec0ff */
[----:B------:R-:W-:-:S13]  /*03d0*/  ISETP.NE.AND P0, PT, R3, 0x3, PT ;  /* 0x000000030300780c */ /* 0x000fda0003f05270 */
[----:B------:R-:W-:Y:S05]  /*03e0*/  @!P0 BRA `(.L_x_224) ;  /* 0x0000000000888947 */ /* 0x000fea0003800000 */
[----:B------:R-:W-:Y:S02]  /*03f0*/  VIADD R6, R0, 0x1 ;  /* 0x0000000100067836 */ /* 0x000fe40000000000 */
[----:B------:R-:W-:-:S03]  /*0400*/  IMAD.IADD R3, R40, 0x1, R7 ;  /* 0x0000000128037824 */ /* 0x000fc600078e0207 */
[----:B------:R-:W-:-:S05]  /*0410*/  LOP3.LUT R6, R6, 0x3, RZ, 0xc0, !PT ;  /* 0x0000000306067812 */ /* 0x000fca00078ec0ff */
[----:B------:R-:W-:-:S07]  /*0420*/  IMAD.MOV R6, RZ, RZ, -R6 ;  /* 0x000000ffff067224 */ /* 0x000fce00078e0a06 */
.L_x_227:
[----:B------:R-:W2:Y:S01]  /*0430*/  I2F.F64.U32 R10, R3 ;  /* 0x00000003000a7312 */ /* 0x000ea20000201800 */
        /* <DEDUP_REMOVED lines=23> */
[----:B-1-3--:R-:W-:Y:S05]  /*05b0*/  CALL.REL.NOINC `($__internal_2_$__cuda_sm20_div_rn_f64_full) ;  /* 0x0000004400047944 */ /* 0x00afea0003c00000 */
.L_x_226:
[----:B-1-3--:R-:W-:Y:S05]  /*05c0*/  BSYNC.RECONVERGENT B4 ;  /* 0x0000000000047941 */ /* 0x00afea0003800200 */
.L_x_225:
[----:B------:R-:W-:Y:S01]  /*05d0*/  DADD R4, R34, R4 ;  /* 0x0000000022047229 */ /* 0x000fe20000000004 */
[----:B------:R-:W-:Y:S02]  /*05e0*/  VIADD R7, R7, 0x280 ;  /* 0x0000028007077836 */ /* 0x000fe40000000000 */
[----:B------:R-:W-:Y:S01]  /*05f0*/  VIADD R3, R3, 0x280 ;  /* 0x0000028003037836 */ /* 0x000fe20000000000 */
[----:B------:R-:W-:Y:S07]  /*0600*/  @P1 BRA `(.L_x_227) ;  /* 0xfffffffc00881947 */ /* 0x000fee000383ffff */
.L_x_224:
[----:B0123--:R-:W-:Y:S05]  /*0610*/  BSYNC.RECONVERGENT B3 ;  /* 0x0000000000037941 */ /* 0x00ffea0003800200 */
.L_x_223:
[----:B------:R-:W-:-:S13]  /*0620*/  ISETP.GE.U32.AND P0, PT, R8, 0x780, PT ;  /* 0x000007800800780c */ /* 0x000fda0003f06070 */
[----:B------:R-:W-:Y:S05]  /*0630*/  @!P0 BRA `(.L_x_222) ;  /* 0x0000000400c88947 */ /* 0x000fea0003800000 */
[----:B------:R-:W-:Y:S02]  /*0640*/  IMAD.IADD R3, R40, 0x1, R7 ;  /* 0x0000000128037824 */ /* 0x000fe400078e0207 */
[----:B------:R-:W-:-:S07]  /*0650*/  VIADD R6, R7, 0x500 ;  /* 0x0000050007067836 */ /* 0x000fce0000000000 */
.L_x_236:
[----:B------:R-:W0:Y:S01]  /*0660*/  I2F.F64.U32 R10, R3 ;  /* 0x00000003000a7312 */ /* 0x000e220000201800 */
        /* <DEDUP_REMOVED lines=22> */
[----:B------:R-:W-:Y:S02]  /*07d0*/  IMAD.MOV.U32 R10, RZ, RZ, R34 ;  /* 0x000000ffff0a7224 */ /* 0x000fe400078e0022 */
[----:B------:R-:W-:-:S07]  /*07e0*/  IMAD.MOV.U32 R11, RZ, RZ, R35 ;  /* 0x000000ffff0b7224 */ /* 0x000fce00078e0023 */
.L_x_229:
[----:B------:R-:W-:Y:S05]  /*07f0*/  BSYNC.RECONVERGENT B3 ;  /* 0x0000000000037941 */ /* 0x000fea0003800200 */
.L_x_228:
[----:B------:R-:W-:Y:S01]  /*0800*/  VIADD R0, R3, 0x280 ;  /* 0x0000028003007836 */ /* 0x000fe20000000000 */
[----:B------:R-:W-:Y:S01]  /*0810*/  BSSY.RECONVERGENT B3, `(.L_x_230) ;  /* 0x0000018000037945 */ /* 0x000fe20003800200 */
[----:B------:R-:W-:Y:S02]  /*0820*/  DADD R4, R10, R4 ;  /* 0x000000000a047229 */ /* 0x000fe40000000004 */
[----:B------:R-:W0:Y:S02]  /*0830*/  I2F.F64.U32 R12, R0 ;  /* 0x00000000000c7312 */ /* 0x000e240000201800 */
        /* <DEDUP_REMOVED lines=21> */
.L_x_231:
[----:B------:R-:W-:Y:S05]  /*0990*/  BSYNC.RECONVERGENT B3 ;  /* 0x0000000000037941 */ /* 0x000fea0003800200 */
.L_x_230:
        /* <DEDUP_REMOVED lines=22> */
[----:B------:R-:W-:Y:S02]  /*0b00*/  MOV R18, R17 ;  /* 0x0000001100127202 */ /* 0x000fe40000000f00 */
[----:B------:R-:W-:-:S07]  /*0b10*/  MOV R0, 0xb30 ;  /* 0x00000b3000007802 */ /* 0x000fce0000000f00 */
[----:B------:R-:W-:Y:S05]  /*0b20*/  CALL.REL.NOINC `($__internal_2_$__cuda_sm20_div_rn_f64_full) ;  /* 0x0000003c00a87944 */ /* 0x000fea0003c00000 */
[----:B------:R-:W-:Y:S02]  /*0b30*/  IMAD.MOV.U32 R10, RZ, RZ, R34 ;  /* 0x000000ffff0a7224 */ /* 0x000fe400078e0022 */
[----:B------:R-:W-:-:S07]  /*0b40*/  IMAD.MOV.U32 R11, RZ, RZ, R35 ;  /* 0x000000ffff0b7224 */ /* 0x000fce00078e0023 */
.L_x_233:
[----:B------:R-:W-:Y:S05]  /*0b50*/  BSYNC.RECONVERGENT B3 ;  /* 0x0000000000037941 */ /* 0x000fea0003800200 */
.L_x_232:
        /* <DEDUP_REMOVED lines=25> */
.L_x_235:
[----:B------:R-:W-:Y:S05]  /*0cf0*/  BSYNC.RECONVERGENT B3 ;  /* 0x0000000000037941 */ /* 0x000fea0003800200 */
.L_x_234:
[C---:B------:R-:W-:Y:S01]  /*0d00*/  VIADD R7, R6.reuse, 0x500 ;  /* 0x0000050006077836 */ /* 0x040fe20000000000 */
[----:B------:R-:W-:Y:S01]  /*0d10*/  DADD R4, R4, R34 ;  /* 0x0000000004047229 */ /* 0x000fe20000000022 */
[----:B------:R-:W-:Y:S02]  /*0d20*/  VIADD R6, R6, 0xa00 ;  /* 0x00000a0006067836 */ /* 0x000fe40000000000 */
[----:B------:R-:W-:Y:S01]  /*0d30*/  VIADD R3, R3, 0xa00 ;  /* 0x00000a0003037836 */ /* 0x000fe20000000000 */
[----:B------:R-:W-:-:S13]  /*0d40*/  ISETP.GE.AND P0, PT, R7, R2, PT ;  /* 0x000000020700720c */ /* 0x000fda0003f06270 */
[----:B------:R-:W-:Y:S05]  /*0d50*/  @!P0 BRA `(.L_x_236) ;  /* 0xfffffff800408947 */ /* 0x000fea000383ffff */
.L_x_222:
[----:B0123--:R-:W-:Y:S05]  /*0d60*/  BSYNC.RECONVERGENT B2 ;  /* 0x0000000000027941 */ /* 0x00ffea0003800200 */
.L_x_221:
[----:B------:R-:W-:-:S13]  /*0d70*/  ISETP.GE.U32.AND P0, PT, R2, 0x280, PT ;  /* 0x000002800200780c */ /* 0x000fda0003f06070 */
        /* <DEDUP_REMOVED lines=47> */
[----:B------:R-:W2:Y:S04]  /*1070*/  LDS.128 R16, [UR4+0x30] ;  /* 0x00003004ff107984 */ /* 0x000ea80008000c00 */
[----:B-1----:R-:W1:Y:S01]  /*1080*/  LDS.128 R4, [UR4+0x40] ;  /* 0x00004004ff047984 */ /* 0x002e620008000c00 */
[----:B0-----:R-:W-:-:S03]  /*1090*/  DADD R12, R10, R12 ;  /* 0x000000000a0c7229 */ /* 0x001fc6000000000c */
[----:B------:R-:W0:Y:S05]  /*10a0*/  LDS.128 R8, [UR4+0x50] ;  /* 0x00005004ff087984 */ /* 0x000e2a0008000c00 */
[----:B------:R-:W-:-:S08]  /*10b0*/  DADD R12, R12, R14 ;  /* 0x000000000c0c7229 */ /* 0x000fd0000000000e */
[----:B--2---:R-:W-:-:S08]  /*10c0*/  DADD R12, R12, R16 ;  /* 0x000000000c0c7229 */ /* 0x004fd00000000010 */
[----:B------:R-:W-:Y:S02]  /*10d0*/  DADD R18, R12, R18 ;  /* 0x000000000c127229 */ /* 0x000fe40000000012 */
[----:B------:R-:W2:Y:S06]  /*10e0*/  LDS.128 R12, [UR4+0x60] ;  /* 0x00006004ff0c7984 */ /* 0x000eac0008000c00 */
[----:B-1----:R-:W-:-:S08]  /*10f0*/  DADD R4, R18, R4 ;  /* 0x0000000012047229 */ /* 0x002fd00000000004 */
[----:B------:R-:W-:Y:S02]  /*1100*/  DADD R2, R4, R6 ;  /* 0x0000000004027229 */ /* 0x000fe40000000006 */
[----:B------:R-:W1:Y:S06]  /*1110*/  LDS.128 R4, [UR4+0x70] ;  /* 0x00007004ff047984 */ /* 0x000e6c0008000c00 */
[----:B0-----:R-:W-:-:S08]  /*1120*/  DADD R2, R2, R8 ;  /* 0x0000000002027229 */ /* 0x001fd00000000008 */
[----:B------:R-:W-:Y:S01]  /*1130*/  DADD R2, R2, R10 ;  /* 0x0000000002027229 */ /* 0x000fe2000000000a */
[----:B------:R-:W0:Y:S07]  /*1140*/  LDS.128 R8, [UR4+0x80] ;  /* 0x00008004ff087984 */ /* 0x000e2e0008000c00 */
[----:B--2---:R-:W-:-:S08]  /*1150*/  DADD R2, R2, R12 ;  /* 0x0000000002027229 */ /* 0x004fd0000000000c */
[----:B------:R-:W-:Y:S01]  /*1160*/  DADD R2, R2, R14 ;  /* 0x0000000002027229 */ /* 0x000fe2000000000e */
[----:B------:R-:W2:Y:S07]  /*1170*/  LDS.128 R12, [UR4+0x90] ;  /* 0x00009004ff0c7984 */ /* 0x000eae0008000c00 */
[----:B-1----:R-:W-:-:S08]  /*1180*/  DADD R2, R2, R4 ;  /* 0x0000000002027229 */ /* 0x002fd00000000004 */
[----:B------:R-:W-:Y:S01]  /*1190*/  DADD R2, R2, R6 ;  /* 0x0000000002027229 */ /* 0x000fe20000000006 */
[----:B------:R-:W1:Y:S07]  /*11a0*/  LDS.128 R4, [UR4+0xa0] ;  /* 0x0000a004ff047984 */ /* 0x000e6e0008000c00 */
[----:B0-----:R-:W-:-:S08]  /*11b0*/  DADD R2, R2, R8 ;  /* 0x0000000002027229 */ /* 0x001fd00000000008 */
[----:B------:R-:W-:Y:S01]  /*11c0*/  DADD R2, R2, R10 ;  /* 0x0000000002027229 */ /* 0x000fe2000000000a */
[----:B------:R-:W0:Y:S07]  /*11d0*/  LDS.64 R10, [UR4+0xb0] ;  /* 0x0000b004ff0a7984 */ /* 0x000e2e0008000a00 */
[----:B--2---:R-:W-:-:S08]  /*11e0*/  DADD R2, R2, R12 ;  /* 0x0000000002027229 */ /* 0x004fd0000000000c */
[----:B------:R-:W-:-:S08]  /*11f0*/  DADD R2, R2, R14 ;  /* 0x0000000002027229 */ /* 0x000fd0000000000e */
[----:B-1----:R-:W-:-:S08]  /*1200*/  DADD R2, R2, R4 ;  /* 0x0000000002027229 */ /* 0x002fd00000000004 */
[----:B------:R-:W-:-:S08]  /*1210*/  DADD R2, R2, R6 ;  /* 0x0000000002027229 */ /* 0x000fd00000000006 */
[----:B0-----:R-:W-:Y:S01]  /*1220*/  DADD R10, R2, R10 ;  /* 0x00000000020a7229 */ /* 0x001fe2000000000a */
[----:B------:R-:W-:Y:S10]  /*1230*/  BRA `(.L_x_238) ;  /* 0x0000003400c47947 */ /* 0x000ff40003800000 */
.L_x_237:
        /* <DEDUP_REMOVED lines=54> */
[----:B------:R-:W-:Y:S01]  /*15a0*/  ISETP.GT.U32.AND P1, PT, R2, 0x20, PT ;  /* 0x000000200200780c */ /* 0x000fe20003f24070 */
[----:B-1----:R-:W-:-:S09]  /*15b0*/  ULEA UR4, UR5, UR4, 0x18 ;  /* 0x0000000405047291 */ /* 0x002fd2000f8ec0ff */
[----:B0-----:R-:W0:Y:S04]  /*15c0*/  LDS.128 R12, [UR4+0x20] ;  /* 0x00002004ff0c7984 */ /* 0x001e280008000c00 */
[----:B------:R-:W1:Y:S01]  /*15d0*/  LDS.128 R4, [UR4+0x30] ;  /* 0x00003004ff047984 */ /* 0x000e620008000c00 */
[----:B0-----:R-:W-:-:S10]  /*15e0*/  DADD R12, R10, R12 ;  /* 0x000000000a0c7229 */ /* 0x001fd4000000000c */
[----:B------:R-:W-:Y:S02]  /*15f0*/  FSEL R8, R12, R10, P1 ;  /* 0x0000000a0c087208 */ /* 0x000fe40000800000 */
[----:B------:R-:W-:Y:S02]  /*1600*/  FSEL R9, R13, R11, P1 ;  /* 0x0000000b0d097208 */ /* 0x000fe40000800000 */
[----:B------:R-:W-:-:S04]  /*1610*/  ISETP.GT.U32.AND P1, PT, R2, 0x40, PT ;  /* 0x000000400200780c */ /* 0x000fc80003f24070 */
[----:B------:R-:W-:-:S10]  /*1620*/  DADD R14, R8, R14 ;  /* 0x00000000080e7229 */ /* 0x000fd4000000000e */
[----:B------:R-:W-:Y:S02]  /*1630*/  FSEL R12, R14, R8, P1 ;  /* 0x000000080e0c7208 */ /* 0x000fe40000800000 */
[----:B------:R-:W-:Y:S02]  /*1640*/  FSEL R13, R15, R9, P1 ;  /* 0x000000090f0d7208 */ /* 0x000fe40000800000 */
[----:B------:R-:W0:Y:S01]  /*1650*/  LDS.128 R8, [UR4+0x40] ;  /* 0x00004004ff087984 */ /* 0x000e220008000c00 */
[----:B------:R-:W-:-:S03]  /*1660*/  ISETP.GT.U32.AND P1, PT, R2, 0x60, PT ;  /* 0x000000600200780c */ /* 0x000fc60003f24070 */
[----:B-1----:R-:W-:-:S10]  /*1670*/  DADD R4, R4, R12 ;  /* 0x0000000004047229 */ /* 0x002fd4000000000c */
[----:B------:R-:W-:Y:S02]  /*1680*/  FSEL R4, R4, R12, P1 ;  /* 0x0000000c04047208 */ /* 0x000fe40000800000 */
[----:B------:R-:W-:Y:S02]  /*1690*/  FSEL R5, R5, R13, P1 ;  /* 0x0000000d05057208 */ /* 0x000fe40000800000 */
[----:B------:R-:W-:-:S04]  /*16a0*/  ISETP.GT.U32.AND P1, PT, R2, 0x80, PT ;  /* 0x000000800200780c */ /* 0x000fc80003f24070 */
[----:B------:R-:W-:-:S10]  /*16b0*/  DADD R6, R4, R6 ;  /* 0x0000000004067229 */ /* 0x000fd40000000006 */
[----:B------:R-:W-:Y:S02]  /*16c0*/  FSEL R12, R6, R4, P1 ;  /* 0x00000004060c7208 */ /* 0x000fe40000800000 */
[----:B------:R-:W-:Y:S02]  /*16d0*/  FSEL R13, R7, R5, P1 ;  /* 0x00000005070d7208 */ /* 0x000fe40000800000 */
[----:B------:R-:W1:Y:S01]  /*16e0*/  LDS.128 R4, [UR4+0x50] ;  /* 0x00005004ff047984 */ /* 0x000e620008000c00 */
[----:B------:R-:W-:-:S03]  /*16f0*/  ISETP.GT.U32.AND P1, PT, R2, 0xa0, PT ;  /* 0x000000a00200780c */ /* 0x000fc60003f24070 */
        /* <DEDUP_REMOVED lines=52> */
[----:B------:R-:W1:Y:S01]  /*1a40*/  LDS.64 R4, [UR4+0xb0] ;  /* 0x0000b004ff047984 */ /* 0x000e620008000a00 */
        /* <DEDUP_REMOVED lines=8> */
[----:B------:R-:W-:-:S04]  /*1ad0*/  ISETP.GT.U32.AND P1, PT, R2, 0x260, PT ;  /* 0x000002600200780c */ /* 0x000fc80003f24070 */
[----:B-1----:R-:W-:-:S10]  /*1ae0*/  DADD R4, R4, R6 ;  /* 0x0000000004047229 */ /* 0x002fd40000000006 */
[----:B------:R-:W-:Y:S02]  /*1af0*/  FSEL R10, R4, R6, P1 ;  /* 0x00000006040a7208 */ /* 0x000fe40000800000 */
[----:B------:R-:W-:Y:S01]  /*1b00*/  FSEL R11, R5, R7, P1 ;  /* 0x00000007050b7208 */ /* 0x000fe20000800000 */
[----:B------:R-:W-:Y:S06]  /*1b10*/  BRA `(.L_x_238) ;  /* 0x0000002c008c7947 */ /* 0x000fec0003800000 */
.L_x_216:
[----:B------:R-:W0:Y:S01]  /*1b20*/  S2R R43, SR_TID.X ;  /* 0x00000000002b7919 */ /* 0x000e220000002100 */
[----:B------:R-:W1:Y:S01]  /*1b30*/  LDCU.64 UR8, c[0x0][0x380] ;  /* 0x00007000ff0877ac */ /* 0x000e620008000a00 */
[----:B------:R-:W1:Y:S01]  /*1b40*/  I2F.F64.U32 R4, R40 ;  /* 0x0000002800047312 */ /* 0x000e620000201800 */
[----:B------:R-:W-:Y:S01]  /*1b50*/  IMAD.MOV.U32 R8, RZ, RZ, 0x1 ;  /* 0x00000001ff087424 */ /* 0x000fe200078e00ff */
[----:B------:R-:W-:Y:S01]  /*1b60*/  BSSY.RECONVERGENT B2, `(.L_x_239) ;  /* 0x000001a000027945 */ /* 0x000fe20003800200 */
[----:B-1----:R-:W-:Y:S01]  /*1b70*/  DADD R4, R4, UR8 ;  /* 0x0000000804047e29 */ /* 0x002fe20008000000 */
[----:B------:R-:W1:Y:S04]  /*1b80*/  LDCU.64 UR8, c[0x0][0x3c0] ;  /* 0x00007800ff0877ac */ /* 0x000e680008000a00 */
[----:B0-----:R-:W0:Y:S03]  /*1b90*/  I2F.F64.U32 R6, R43 ;  /* 0x0000002b00067312 */ /* 0x001e260000201800 */
[----:B0-----:R-:W-:-:S08]  /*1ba0*/  DADD R6, R4, R6 ;  /* 0x0000000004067229 */ /* 0x001fd00000000006 */
        /* <DEDUP_REMOVED lines=21> */
.L_x_240:
[----:B------:R-:W-:Y:S05]  /*1d00*/  BSYNC.RECONVERGENT B2 ;  /* 0x0000000000027941 */ /* 0x000fea0003800200 */
.L_x_239:
[----:B------:R-:W-:Y:S01]  /*1d10*/  VIADD R0, R43, 0x280 ;  /* 0x000002802b007836 */ /* 0x000fe20000000000 */
[----:B------:R-:W0:Y:S01]  /*1d20*/  LDCU.64 UR8, c[0x0][0x3c0] ;  /* 0x00007800ff0877ac */ /* 0x000e220008000a00 */
[----:B------:R-:W-:Y:S01]  /*1d30*/  IMAD.MOV.U32 R8, RZ, RZ, 0x1 ;  /* 0x00000001ff087424 */ /* 0x000fe200078e00ff */
[----:B------:R-:W-:Y:S01]  /*1d40*/  BSSY.RECONVERGENT B2, `(.L_x_241) ;  /* 0x0000018000027945 */ /* 0x000fe20003800200 */
        /* <DEDUP_REMOVED lines=21> */
[----:B------:R-:W-:Y:S01]  /*1ea0*/  IMAD.MOV.U32 R16, RZ, RZ, R34 ;  /* 0x000000ffff107224 */ /* 0x000fe200078e0022 */
[----:B------:R-:W-:-:S07]  /*1eb0*/  MOV R17, R35 ;  /* 0x0000002300117202 */ /* 0x000fce0000000f00 */
.L_x_242:
[----:B------:R-:W-:Y:S05]  /*1ec0*/  BSYNC.RECONVERGENT B2 ;  /* 0x0000000000027941 */ /* 0x000fea0003800200 */
.L_x_241:
        /* <DEDUP_REMOVED lines=27> */
.L_x_244:
[----:B------:R-:W-:Y:S05]  /*2080*/  BSYNC.RECONVERGENT B2 ;  /* 0x0000000000027941 */ /* 0x000fea0003800200 */
.L_x_243:
        /* <DEDUP_REMOVED lines=27> */
.L_x_246:
[----:B------:R-:W-:Y:S05]  /*2240*/  BSYNC.RECONVERGENT B2 ;  /* 0x0000000000027941 */ /* 0x000fea0003800200 */
.L_x_245:
        /* <DEDUP_REMOVED lines=27> */
.L_x_248:
[----:B------:R-:W-:Y:S05]  /*2400*/  BSYNC.RECONVERGENT B2 ;  /* 0x0000000000027941 */ /* 0x000fea0003800200 */
.L_x_247:
        /* <DEDUP_REMOVED lines=27> */
.L_x_250:
[----:B------:R-:W-:Y:S05]  /*25c0*/  BSYNC.RECONVERGENT B2 ;  /* 0x0000000000027941 */ /* 0x000fea0003800200 */
.L_x_249:
[----:B------:R-:W-:Y:S01]  /*25d0*/  VIADD R0, R43, 0xf00 ;  /* 0x00000f002b007836 */ /* 0x000fe20000000000 */
[----:B------:R-:W0:Y:S01]  /*25e0*/  LDCU.64 UR8, c[0x0][0x3c0] ;  /* 0x00007800ff0877ac */ /* 0x000e220008000a00 */
[----:B------:R-:W-:Y:S02]  /*25f0*/  BSSY.RECONVERGENT B2, `(.L_x_251) ;  /* 0x0000019000027945 */ /* 0x000fe40003800200 */
        /* <DEDUP_REMOVED lines=18> */
[----:B------:R-:W-:Y:S01]  /*2720*/  MOV R19, R20 ;  /* 0x0000001400137202 */ /* 0x000fe20000000f00 */
[----:B------:R-:W-:Y:S01]  /*2730*/  IMAD.MOV.U32 R18, RZ, RZ, R21 ;  /* 0x000000ffff127224 */ /* 0x000fe200078e0015 */
[----:B------:R-:W-:-:S07]  /*2740*/  MOV R0, 0x2760 ;  /* 0x0000276000007802 */ /* 0x000fce0000000f00 */
[----:B------:R-:W-:Y:S05]  /*2750*/  CALL.REL.NOINC `($__internal_2_$__cuda_sm20_div_rn_f64_full) ;  /* 0x00000020009c7944 */ /* 0x000fea0003c00000 */
[----:B------:R-:W-:Y:S02]  /*2760*/  IMAD.MOV.U32 R6, RZ, RZ, R34 ;  /* 0x000000ffff067224 */ /* 0x000fe400078e0022 */
[----:B------:R-:W-:-:S07]  /*2770*/  IMAD.MOV.U32 R7, RZ, RZ, R35 ;  /* 0x000000ffff077224 */ /* 0x000fce00078e0023 */
.L_x_252:
[----:B------:R-:W-:Y:S05]  /*2780*/  BSYNC.RECONVERGENT B2 ;  /* 0x0000000000027941 */ /* 0x000fea0003800200 */
.L_x_251:
[----:B------:R-:W-:Y:S01]  /*2790*/  VIADD R44, R43, 0x1180 ;  /* 0x000011802b2c7836 */ /* 0x000fe20000000000 */
        /* <DEDUP_REMOVED lines=24> */
.L_x_254:
[----:B------:R-:W-:Y:S05]  /*2920*/  BSYNC.RECONVERGENT B2 ;  /* 0x0000000000027941 */ /* 0x000fea0003800200 */
.L_x_253:
[----:B------:R-:W-:Y:S01]  /*2930*/  DADD R16, R16, R26 ;  /* 0x0000000010107229 */ /* 0x000fe2000000001a */
[----:B------:R-:W0:Y:S07]  /*2940*/  LDC R3, c[0x0][0x3ac] ;  /* 0x0000eb00ff037b82 */ /* 0x000e2e0000000800 */
[----:B------:R-:W-:-:S08]  /*2950*/  DADD R16, R16, R14 ;  /* 0x0000000010107229 */ /* 0x000fd0000000000e */
[----:B------:R-:W-:-:S08]  /*2960*/  DADD R16, R16, R12 ;  /* 0x0000000010107229 */ /* 0x000fd0000000000c */
[----:B------:R-:W-:Y:S01]  /*2970*/  DADD R16, R16, R10 ;  /* 0x0000000010107229 */ /* 0x000fe2000000000a */
[----:B0-----:R-:W-:-:S05]  /*2980*/  IMAD R5, R3, 0x1400, RZ ;  /* 0x0000140003057824 */ /* 0x001fca00078e02ff */
[----:B------:R-:W-:Y:S02]  /*2990*/  ISETP.GE.U32.AND P0, PT, R2, R5, PT ;  /* 0x000000050200720c */ /* 0x000fe40003f06070 */
[----:B------:R-:W-:-:S08]  /*29a0*/  DADD R16, R16, R8 ;  /* 0x0000000010107229 */ /* 0x000fd00000000008 */
[----:B------:R-:W-:-:S08]  /*29b0*/  DADD R16, R16, R6 ;  /* 0x0000000010107229 */ /* 0x000fd00000000006 */
[----:B------:R-:W-:Y:S01]  /*29c0*/  DADD R26, R16, R34 ;  /* 0x00000000101a7229 */ /* 0x000fe20000000022 */
[----:B------:R-:W-:Y:S10]  /*29d0*/  @!P0 BRA `(.L_x_255) ;  /* 0x0000001800b48947 */ /* 0x000ff40003800000 */
[----:B------:R-:W0:Y:S01]  /*29e0*/  LDCU UR4, c[0x0][0x3a8] ;  /* 0x00007500ff0477ac */ /* 0x000e220008000800 */
[----:B------:R-:W1:Y:S01]  /*29f0*/  S2R R4, SR_CTAID.X ;  /* 0x0000000000047919 */ /* 0x000e620000002500 */
[----:B------:R-:W-:Y:S01]  /*2a00*/  IMAD R16, R3, 0x1400, R40 ;  /* 0x0000140003107824 */ /* 0x000fe200078e0228 */
[----:B------:R-:W-:Y:S01]  /*2a10*/  LOP3.LUT R0, RZ, R43, RZ, 0x33, !PT ;  /* 0x0000002bff007212 */ /* 0x000fe200078e33ff */
[----:B------:R-:W-:Y:S01]  /*2a20*/  IMAD.MOV.U32 R41, RZ, RZ, 0x1400 ;  /* 0x00001400ff297424 */ /* 0x000fe200078e00ff */
[----:B------:R-:W2:Y:S01]  /*2a30*/  LDCU.64 UR10, c[0x0][0x3c0] ;  /* 0x00007800ff0a77ac */ /* 0x000ea20008000a00 */
[----:B------:R-:W3:Y:S01]  /*2a40*/  LDCU.64 UR8, c[0x0][0x380] ;  /* 0x00007000ff0877ac */ /* 0x000ee20008000a00 */
[----:B0-----:R-:W-:Y:S01]  /*2a50*/  IMAD.U32 R2, RZ, RZ, UR4 ;  /* 0x00000004ff027e24 */ /* 0x001fe2000f8e00ff */
[----:B------:R-:W-:-:S03]  /*2a60*/  UMOV UR4, URZ ;  /* 0x000000ff00047c82 */ /* 0x000fc60008000000 */
[----:B------:R-:W-:Y:S01]  /*2a70*/  VIADD R7, R2, 0xffffec00 ;  /* 0xffffec0002077836 */ /* 0x000fe20000000000 */
[----:B------:R-:W-:-:S04]  /*2a80*/  IADD3 R5, PT, PT, -R5, R2, R0 ;  /* 0x0000000205057210 */ /* 0x000fc80007ffe100 */
[----:B------:R-:W-:Y:S01]  /*2a90*/  ISETP.GT.U32.AND P0, PT, R16, R7, PT ;  /* 0x000000071000720c */ /* 0x000fe20003f04070 */
[----:B------:R-:W-:Y:S02]  /*2aa0*/  IMAD.IADD R40, R5, 0x1, -R40 ;  /* 0x0000000105287824 */ /* 0x000fe400078e0a28 */
[----:B-1----:R-:W-:-:S04]  /*2ab0*/  IMAD.IADD R42, R4, 0x1, R3 ;  /* 0x00000001042a7824 */ /* 0x002fc800078e0203 */
[C---:B------:R-:W-:Y:S02]  /*2ac0*/  IMAD R41, R42.reuse, R41, 0x280 ;  /* 0x000002802a297424 */ /* 0x040fe400078e0229 */
[----:B------:R-:W-:-:S04]  /*2ad0*/  IMAD R17, R42, 0x1400, R43 ;  /* 0x000014002a117824 */ /* 0x000fc800078e022b */
[----:B--23--:R-:W-:Y:S05]  /*2ae0*/  @P0 BRA `(.L_x_256) ;  /* 0x0000000c00b00947 */ /* 0x00cfea0003800000 */
.L_x_273:
[----:B------:R-:W0:Y:S01]  /*2af0*/  I2F.F64.U32 R28, R16 ;  /* 0x00000010001c7312 */ /* 0x000e220000201800 */
[----:B------:R-:W-:Y:S07]  /*2b00*/  BSSY.RECONVERGENT B2, `(.L_x_257) ;  /* 0x000001a000027945 */ /* 0x000fee0003800200 */
[----:B------:R-:W1:Y:S01]  /*2b10*/  I2F.F64.U32 R2, R43 ;  /* 0x0000002b00027312 */ /* 0x000e620000201800 */
[----:B0-----:R-:W-:-:S08]  /*2b20*/  DADD R28, R28, UR8 ;  /* 0x000000081c1c7e29 */ /* 0x001fd00008000000 */
[----:B-1----:R-:W-:-:S08]  /*2b30*/  DADD R2, R2, R28 ;  /* 0x0000000002027229 */ /* 0x002fd0000000001c */
        /* <DEDUP_REMOVED lines=22> */
.L_x_258:
[----:B------:R-:W-:Y:S05]  /*2ca0*/  BSYNC.RECONVERGENT B2 ;  /* 0x0000000000027941 */ /* 0x000fea0003800200 */
.L_x_257:
[----:B------:R-:W-:Y:S01]  /*2cb0*/  VIADD R4, R43, 0x280 ;  /* 0x000002802b047836 */ /* 0x000fe20000000000 */
[----:B------:R-:W-:Y:S05]  /*2cc0*/  BSSY.RECONVERGENT B2, `(.L_x_259) ;  /* 0x0000019000027945 */ /* 0x000fea0003800200 */
[----:B------:R-:W0:Y:S02]  /*2cd0*/  I2F.F64.U32 R4, R4 ;  /* 0x0000000400047312 */ /* 0x000e240000201800 */
[----:B0-----:R-:W-:-:S08]  /*2ce0*/  DADD R4, R4, R28 ;  /* 0x0000000004047229 */ /* 0x001fd0000000001c */
        /* <DEDUP_REMOVED lines=22> */
.L_x_260:
[----:B------:R-:W-:Y:S05]  /*2e50*/  BSYNC.RECONVERGENT B2 ;  /* 0x0000000000027941 */ /* 0x000fea0003800200 */
.L_x_259:
[----:B------:R-:W-:Y:S01]  /*2e60*/  VIADD R0, R43, 0x500 ;  /* 0x000005002b007836 */ /* 0x000fe20000000000 */
[----:B------:R-:W-:Y:S03]  /*2e70*/  BSSY.RECONVERGENT B2, `(.L_x_261) ;  /* 0x0000019000027945 */ /* 0x000fe60003800200 */
        /* <DEDUP_REMOVED lines=24> */
.L_x_262:
[----:B------:R-:W-:Y:S05]  /*3000*/  BSYNC.RECONVERGENT B2 ;  /* 0x0000000000027941 */ /* 0x000fea0003800200 */
.L_x_261:
        /* <DEDUP_REMOVED lines=26> */
.L_x_264:
[----:B------:R-:W-:Y:S05]  /*31b0*/  BSYNC.RECONVERGENT B2 ;  /* 0x0000000000027941 */ /* 0x000fea0003800200 */
.L_x_263:
        /* <DEDUP_REMOVED lines=26> */
.L_x_266:
[----:B------:R-:W-:Y:S05]  /*3360*/  BSYNC.RECONVERGENT B2 ;  /* 0x0000000000027941 */ /* 0x000fea0003800200 */
.L_x_265:
        /* <DEDUP_REMOVED lines=26> */
.L_x_268:
[----:B------:R-:W-:Y:S05]  /*3510*/  BSYNC.RECONVERGENT B2 ;  /* 0x0000000000027941 */ /* 0x000fea0003800200 */
.L_x_267:
[----:B------:R-:W-:Y:S01]  /*3520*/  VIADD R14, R43, 0xf00 ;  /* 0x00000f002b0e7836 */ /* 0x000fe20000000000 */
[----:B------:R-:W-:Y:S01]  /*3530*/  BSSY.RECONVERGENT B2, `(.L_x_269) ;  /* 0x0000019000027945 */ /* 0x000fe20003800200 */
[----:B------:R-:W-:-:S04]  /*3540*/  IMAD.MOV.U32 R18, RZ, RZ, 0x1 ;  /* 0x00000001ff127424 */ /* 0x000fc800078e00ff */
[----:B------:R-:W0:Y:S02]  /*3550*/  I2F.F64.U32 R14, R14 ;  /* 0x0000000e000e7312 */ /* 0x000e240000201800 */
[----:B0-----:R-:W-:-:S08]  /*3560*/  DADD R14, R14, R28 ;  /* 0x000000000e0e7229 */ /* 0x001fd0000000001c */
        /* <DEDUP_REMOVED lines=21> */
.L_x_270:
[----:B------:R-:W-:Y:S05]  /*36c0*/  BSYNC.RECONVERGENT B2 ;  /* 0x0000000000027941 */ /* 0x000fea0003800200 */
.L_x_269:
[----:B------:R-:W-:Y:S01]  /*36d0*/  DADD R28, R44, R28 ;  /* 0x000000002c1c7229 */ /* 0x000fe2000000001c */
[----:B------:R-:W-:Y:S01]  /*36e0*/  MOV R22, 0x1 ;  /* 0x0000000100167802 */ /* 0x000fe20000000f00 */
        /* <DEDUP_REMOVED lines=22> */
.L_x_272:
[----:B------:R-:W-:Y:S05]  /*3850*/  BSYNC.RECONVERGENT B2 ;  /* 0x0000000000027941 */ /* 0x000fea0003800200 */
.L_x_271:
[----:B------:R-:W-:-:S08]  /*3860*/  DADD R2, R2, R26 ;  /* 0x0000000002027229 */ /* 0x000fd0000000001a */
[----:B------:R-:W-:-:S08]  /*3870*/  DADD R2, R2, R4 ;  /* 0x0000000002027229 */ /* 0x000fd00000000004 */
[----:B------:R-:W-:-:S08]  /*3880*/  DADD R2, R2, R6 ;  /* 0x0000000002027229 */ /* 0x000fd00000000006 */
[----:B------:R-:W-:Y:S02]  /*3890*/  DADD R8, R2, R8 ;  /* 0x0000000002087229 */ /* 0x000fe40000000008 */
[----:B------:R-:W0:Y:S06]  /*38a0*/  LDC.64 R2, c[0x0][0x3a8] ;  /* 0x0000ea00ff027b82 */ /* 0x000e2c0000000a00 */
[----:B------:R-:W-:-:S08]  /*38b0*/  DADD R8, R8, R10 ;  /* 0x0000000008087229 */ /* 0x000fd0000000000a */
[----:B------:R-:W-:-:S08]  /*38c0*/  DADD R8, R8, R12 ;  /* 0x0000000008087229 */ /* 0x000fd0000000000c */
[----:B------:R-:W-:Y:S01]  /*38d0*/  DADD R8, R8, R14 ;  /* 0x0000000008087229 */ /* 0x000fe2000000000e */
[----:B0-----:R-:W-:Y:S02]  /*38e0*/  IMAD R4, R3, 0x1400, RZ ;  /* 0x0000140003047824 */ /* 0x001fe400078e02ff */
[----:B------:R-:W-:Y:S02]  /*38f0*/  IMAD.IADD R0, R2, 0x1, -R16 ;  /* 0x0000000102007824 */ /* 0x000fe400078e0a10 */
[----:B------:R-:W-:-:S03]  /*3900*/  IMAD.IADD R41, R4, 0x1, R41 ;  /* 0x0000000104297824 */ /* 0x000fc600078e0229 */
[----:B------:R-:W-:Y:S01]  /*3910*/  DADD R26, R8, R18 ;  /* 0x00000000081a7229 */ /* 0x000fe20000000012 */
[----:B------:R-:W-:Y:S01]  /*3920*/  ISETP.GE.U32.AND P0, PT, R0, R4, PT ;  /* 0x000000040000720c */ /* 0x000fe20003f06070 */
[----:B------:R-:W-:Y:S02]  /*3930*/  IMAD.IADD R17, R4, 0x1, R17 ;  /* 0x0000000104117824 */ /* 0x000fe400078e0211 */
[----:B------:R-:W-:-:S10]  /*3940*/  IMAD.IADD R40, R40, 0x1, -R4 ;  /* 0x0000000128287824 */ /* 0x000fd400078e0a04 */
[----:B------:R-:W-:Y:S05]  /*3950*/  @!P0 BRA `(.L_x_255) ;  /* 0x0000000800d48947 */ /* 0x000fea0003800000 */
[----:B------:R-:W-:Y:S01]  /*3960*/  IMAD R16, R3, 0x1400, R16 ;  /* 0x0000140003107824 */ /* 0x000fe200078e0210 */
[----:B------:R-:W-:Y:S01]  /*3970*/  UIADD3 UR4, UPT, UPT, UR4, 0x1, URZ ;  /* 0x0000000104047890 */ /* 0x000fe2000fffe0ff */
[----:B------:R-:W-:-:S05]  /*3980*/  VIADD R5, R2, 0xffffec00 ;  /* 0xffffec0002057836 */ /* 0x000fca0000000000 */
[----:B------:R-:W-:-:S13]  /*3990*/  ISETP.GT.U32.AND P0, PT, R16, R5, PT ;  /* 0x000000051000720c */ /* 0x000fda0003f04070 */
[----:B------:R-:W-:Y:S05]  /*39a0*/  @!P0 BRA `(.L_x_273) ;  /* 0xfffffff000508947 */ /* 0x000fea000383ffff */
.L_x_256:
[----:B------:R-:W-:-:S13]  /*39b0*/  ISETP.GE.U32.AND P0, PT, R16, R2, PT ;  /* 0x000000021000720c */ /* 0x000fda0003f06070 */
[----:B------:R-:W-:Y:S05]  /*39c0*/  @P0 BRA `(.L_x_255) ;  /* 0x0000000800b80947 */ /* 0x000fea0003800000 */
[----:B------:R-:W-:Y:S01]  /*39d0*/  IMAD.IADD R16, R2, 0x1, -R16 ;  /* 0x0000000102107824 */ /* 0x000fe200078e0a10 */
[----:B------:R-:W0:Y:S01]  /*39e0*/  LDCU.64 UR14, c[0x0][0x3c0] ;  /* 0x00007800ff0e77ac */ /* 0x000e220008000a00 */
[----:B------:R-:W-:Y:S03]  /*39f0*/  BSSY.RECONVERGENT B2, `(.L_x_255) ;  /* 0x00000ab000027945 */ /* 0x000fe60003800200 */
[----:B------:R-:W-:Y:S01]  /*3a00*/  ISETP.GE.AND P0, PT, R43, R16, PT ;  /* 0x000000102b00720c */ /* 0x000fe20003f06270 */
[----:B------:R-:W1:Y:S01]  /*3a10*/  LDCU.64 UR10, c[0x0][0x3c0] ;  /* 0x00007800ff0a77ac */ /* 0x000e620008000a00 */
[----:B------:R-:W2:Y:S01]  /*3a20*/  LDCU.64 UR12, c[0x0][0x380] ;  /* 0x00007000ff0c77ac */ /* 0x000ea20008000a00 */
[----:B------:R-:W3:Y:S10]  /*3a30*/  LDCU.64 UR8, c[0x0][0x380] ;  /* 0x00007000ff0877ac */ /* 0x000ef40008000a00 */
[----:B------:R-:W-:Y:S05]  /*3a40*/  @P0 BRA `(.L_x_274) ;  /* 0x0000000800940947 */ /* 0x000fea0003800000 */
[----:B------:R-:W-:Y:S01]  /*3a50*/  LOP3.LUT R5, RZ, R43, RZ, 0x33, !PT ;  /* 0x0000002bff057212 */ /* 0x000fe200078e33ff */
[----:B------:R-:W-:Y:S01]  /*3a60*/  IMAD R3, R3, UR4, RZ ;  /* 0x0000000403037c24 */ /* 0x000fe2000f8e02ff */
[----:B------:R-:W-:Y:S03]  /*3a70*/  BSSY.RECONVERGENT B3, `(.L_x_275) ;  /* 0x000002e000037945 */ /* 0x000fe60003800200 */
[----:B------:R-:W-:-:S04]  /*3a80*/  IMAD.IADD R5, R5, 0x1, R2 ;  /* 0x0000000105057824 */ /* 0x000fc800078e0202 */
[----:B------:R-:W-:-:S04]  /*3a90*/  IMAD R4, R42, -0x1400, R5 ;  /* 0xffffec002a047824 */ /* 0x000fc800078e0205 */
[----:B------:R-:W-:Y:S02]  /*3aa0*/  IMAD R4, R3, -0x1400, R4 ;  /* 0xffffec0003047824 */ /* 0x000fe400078e0204 */
[----:B------:R-:W-:Y:S02]  /*3ab0*/  IMAD.MOV.U32 R3, RZ, RZ, R43 ;  /* 0x000000ffff037224 */ /* 0x000fe400078e002b */
[----:B------:R-:W-:-:S05]  /*3ac0*/  IMAD.HI.U32 R0, R4, -0x33333333, RZ ;  /* 0xcccccccd04007827 */ /* 0x000fca00078e00ff */
[----:B------:R-:W-:-:S04]  /*3ad0*/  SHF.R.U32.HI R0, RZ, 0x9, R0 ;  /* 0x00000009ff007819 */ /* 0x000fc80000011600 */
[----:B------:R-:W-:-:S04]  /*3ae0*/  LOP3.LUT R0, R0, 0x3, RZ, 0xc0, !PT ;  /* 0x0000000300007812 */ /* 0x000fc800078ec0ff */
[----:B------:R-:W-:-:S13]  /*3af0*/  ISETP.NE.AND P0, PT, R0, 0x3, PT ;  /* 0x000000030000780c */ /* 0x000fda0003f05270 */
[----:B------:R-:W-:Y:S05]  /*3b00*/  @!P0 BRA `(.L_x_276) ;  /* 0x0000000000908947 */ /* 0x000fea0003800000 */
[----:B------:R-:W-:-:S04]  /*3b10*/  IMAD.HI.U32 R40, R40, -0x33333333, RZ ;  /* 0xcccccccd28287827 */ /* 0x000fc800078e00ff */
[----:B------:R-:W-:Y:S01]  /*3b20*/  IMAD.MOV.U32 R3, RZ, RZ, R43 ;  /* 0x000000ffff037224 */ /* 0x000fe200078e002b */
[----:B------:R-:W-:-:S04]  /*3b30*/  LOP3.LUT R0, R40, 0xffff, RZ, 0xc0, !PT ;  /* 0x0000ffff28007812 */ /* 0x000fc800078ec0ff */
[----:B------:R-:W-:-:S04]  /*3b40*/  LEA.HI R0, R0, 0x1, RZ, 0x17 ;  /* 0x0000000100007811 */ /* 0x000fc800078fb8ff */
[----:B------:R-:W-:-:S05]  /*3b50*/  LOP3.LUT R0, R0, 0x3, RZ, 0xc0, !PT ;  /* 0x0000000300007812 */ /* 0x000fca00078ec0ff */
[----:B------:R-:W-:-:S07]  /*3b60*/  IMAD.MOV R2, RZ, RZ, -R0 ;  /* 0x000000ffff027224 */ /* 0x000fce00078e0a00 */
.L_x_279:
[----:B------:R-:W3:Y:S01]  /*3b70*/  I2F.F64.U32 R6, R17 ;  /* 0x0000001100067312 */ /* 0x000ee20000201800 */
[----:B------:R-:W-:Y:S01]  /*3b80*/  VIADD R2, R2, 0x1 ;  /* 0x0000000102027836 */ /* 0x000fe20000000000 */
[----:B------:R-:W-:Y:S04]  /*3b90*/  BSSY.RECONVERGENT B4, `(.L_x_277) ;  /* 0x0000017000047945 */ /* 0x000fe80003800200 */
        /* <DEDUP_REMOVED lines=21> */
[----:B0-2---:R-:W-:Y:S05]  /*3cf0*/  CALL.REL.NOINC `($__internal_2_$__cuda_sm20_div_rn_f64_full) ;  /* 0x0000000c00347944 */ /* 0x005fea0003c00000 */
.L_x_278:
[----:B0-2---:R-:W-:Y:S05]  /*3d00*/  BSYNC.RECONVERGENT B4 ;  /* 0x0000000000047941 */ /* 0x005fea0003800200 */
.L_x_277:
[----:B------:R-:W-:Y:S01]  /*3d10*/  DADD R26, R34, R26 ;  /* 0x00000000221a7229 */ /* 0x000fe2000000001a */
[----:B------:R-:W-:Y:S02]  /*3d20*/  VIADD R3, R3, 0x280 ;  /* 0x0000028003037836 */ /* 0x000fe40000000000 */
[----:B------:R-:W-:Y:S01]  /*3d30*/  VIADD R17, R17, 0x280 ;  /* 0x0000028011117836 */ /* 0x000fe20000000000 */
[----:B------:R-:W-:Y:S07]  /*3d40*/  @P1 BRA `(.L_x_279) ;  /* 0xfffffffc00881947 */ /* 0x000fee000383ffff */
.L_x_276:
[----:B0123--:R-:W-:Y:S05]  /*3d50*/  BSYNC.RECONVERGENT B3 ;  /* 0x0000000000037941 */ /* 0x00ffea0003800200 */
.L_x_275:
[----:B------:R-:W-:-:S13]  /*3d60*/  ISETP.GE.U32.AND P0, PT, R4, 0x780, PT ;  /* 0x000007800400780c */ /* 0x000fda0003f06070 */
[----:B------:R-:W-:Y:S05]  /*3d70*/  @!P0 BRA `(.L_x_274) ;  /* 0x0000000400c88947 */ /* 0x000fea0003800000 */
[C---:B------:R-:W-:Y:S02]  /*3d80*/  IMAD.IADD R2, R3.reuse, 0x1, R41 ;  /* 0x0000000103027824 */ /* 0x040fe400078e0229 */
[----:B------:R-:W-:-:S07]  /*3d90*/  VIADD R3, R3, 0x500 ;  /* 0x0000050003037836 */ /* 0x000fce0000000000 */
.L_x_288:
[----:B------:R-:W-:Y:S01]  /*3da0*/  VIADD R0, R2, 0xfffffd80 ;  /* 0xfffffd8002007836 */ /* 0x000fe20000000000 */
[----:B------:R-:W-:Y:S03]  /*3db0*/  BSSY.RECONVERGENT B3, `(.L_x_280) ;  /* 0x0000019000037945 */ /* 0x000fe60003800200 */
        /* <DEDUP_REMOVED lines=22> */
[----:B------:R-:W-:Y:S01]  /*3f20*/  MOV R4, R34 ;  /* 0x0000002200047202 */ /* 0x000fe20000000f00 */
[----:B------:R-:W-:-:S07]  /*3f30*/  IMAD.MOV.U32 R5, RZ, RZ, R35 ;  /* 0x000000ffff057224 */ /* 0x000fce00078e0023 */
.L_x_281:
[----:B------:R-:W-:Y:S05]  /*3f40*/  BSYNC.RECONVERGENT B3 ;  /* 0x0000000000037941 */ /* 0x000fea0003800200 */
.L_x_280:
[----:B------:R-:W0:Y:S01]  /*3f50*/  I2F.F64.U32 R6, R2 ;  /* 0x0000000200067312 */ /* 0x000e220000201800 */
[----:B------:R-:W-:Y:S01]  /*3f60*/  BSSY.RECONVERGENT B3, `(.L_x_282) ;  /* 0x0000017000037945 */ /* 0x000fe20003800200 */
[----:B------:R-:W-:Y:S02]  /*3f70*/  DADD R26, R4, R26 ;  /* 0x00000000041a7229 */ /* 0x000fe4000000001a */
        /* <DEDUP_REMOVED lines=21> */
.L_x_283:
[----:B------:R-:W-:Y:S05]  /*40d0*/  BSYNC.RECONVERGENT B3 ;  /* 0x0000000000037941 */ /* 0x000fea0003800200 */
.L_x_282:
        /* <DEDUP_REMOVED lines=27> */
.L_x_285:
[----:B------:R-:W-:Y:S05]  /*4290*/  BSYNC.RECONVERGENT B3 ;  /* 0x0000000000037941 */ /* 0x000fea0003800200 */
.L_x_284:
        /* <DEDUP_REMOVED lines=25> */
.L_x_287:
[----:B------:R-:W-:Y:S05]  /*4430*/  BSYNC.RECONVERGENT B3 ;  /* 0x0000000000037941 */ /* 0x000fea0003800200 */
.L_x_286:
[C---:B------:R-:W-:Y:S01]  /*4440*/  VIADD R5, R3.reuse, 0x500 ;  /* 0x0000050003057836 */ /* 0x040fe20000000000 */
[----:B------:R-:W-:Y:S01]  /*4450*/  DADD R26, R26, R34 ;  /* 0x000000001a1a7229 */ /* 0x000fe20000000022 */
[----:B------:R-:W-:Y:S02]  /*4460*/  VIADD R3, R3, 0xa00 ;  /* 0x00000a0003037836 */ /* 0x000fe40000000000 */
[----:B------:R-:W-:Y:S01]  /*4470*/  VIADD R2, R2, 0xa00 ;  /* 0x00000a0002027836 */ /* 0x000fe20000000000 */
[----:B------:R-:W-:-:S13]  /*4480*/  ISETP.GE.AND P0, PT, R5, R16, PT ;  /* 0x000000100500720c */ /* 0x000fda0003f06270 */
[----:B------:R-:W-:Y:S05]  /*4490*/  @!P0 BRA `(.L_x_288) ;  /* 0xfffffff800408947 */ /* 0x000fea000383ffff */
.L_x_274:
[----:B0123--:R-:W-:Y:S05]  /*44a0*/  BSYNC.RECONVERGENT B2 ;  /* 0x0000000000027941 */ /* 0x00ffea0003800200 */
.L_x_255:
        /* <DEDUP_REMOVED lines=49> */
[----:B------:R-:W0:Y:S05]  /*47c0*/  LDS.128 R8, [UR4+0x50] ;  /* 0x00005004ff087984 */ /* 0x000e2a0008000c00 */
[----:B------:R-:W-:-:S08]  /*47d0*/  DADD R12, R12, R14 ;  /* 0x000000000c0c7229 */ /* 0x000fd0000000000e */
[----:B-1----:R-:W-:-:S08]  /*47e0*/  DADD R12, R12, R16 ;  /* 0x000000000c0c7229 */ /* 0x002fd00000000010 */
[----:B------:R-:W-:Y:S02]  /*47f0*/  DADD R18, R12, R18 ;  /* 0x000000000c127229 */ /* 0x000fe40000000012 */
[----:B------:R-:W1:Y:S06]  /*4800*/  LDS.128 R12, [UR4+0x60] ;  /* 0x00006004ff0c7984 */ /* 0x000e6c0008000c00 */
[----:B--2---:R-:W-:-:S08]  /*4810*/  DADD R4, R18, R4 ;  /* 0x0000000012047229 */ /* 0x004fd00000000004 */
[----:B------:R-:W-:Y:S02]  /*4820*/  DADD R2, R4, R6 ;  /* 0x0000000004027229 */ /* 0x000fe40000000006 */
[----:B------:R-:W2:Y:S06]  /*4830*/  LDS.128 R4, [UR4+0x70] ;  /* 0x00007004ff047984 */ /* 0x000eac0008000c00 */
[----:B0-----:R-:W-:-:S08]  /*4840*/  DADD R2, R2, R8 ;  /* 0x0000000002027229 */ /* 0x001fd00000000008 */
[----:B------:R-:W-:Y:S01]  /*4850*/  DADD R2, R2, R10 ;  /* 0x0000000002027229 */ /* 0x000fe2000000000a */
[----:B------:R-:W0:Y:S07]  /*4860*/  LDS.128 R8, [UR4+0x80] ;  /* 0x00008004ff087984 */ /* 0x000e2e0008000c00 */
        /* <DEDUP_REMOVED lines=8> */
[----:B------:R-:W0:Y:S07]  /*48f0*/  LDS.64 R10, [UR4+0xb0] ;  /* 0x0000b004ff0a7984 */ /* 0x000e2e0008000a00 */
[----:B-1----:R-:W-:-:S08]  /*4900*/  DADD R2, R2, R12 ;  /* 0x0000000002027229 */ /* 0x002fd0000000000c */
[----:B------:R-:W-:-:S08]  /*4910*/  DADD R2, R2, R14 ;  /* 0x0000000002027229 */ /* 0x000fd0000000000e */
[----:B--2---:R-:W-:-:S08]  /*4920*/  DADD R2, R2, R4 ;  /* 0x0000000002027229 */ /* 0x004fd00000000004 */
[----:B------:R-:W-:-:S08]  /*4930*/  DADD R2, R2, R6 ;  /* 0x0000000002027229 */ /* 0x000fd00000000006 */
[----:B0-----:R-:W-:-:S11]  /*4940*/  DADD R10, R2, R10 ;  /* 0x00000000020a7229 */ /* 0x001fd6000000000a */
.L_x_238:
[----:B------:R-:W-:Y:S05]  /*4950*/  BSYNC.RECONVERGENT B0 ;  /* 0x0000000000007941 */ /* 0x000fea0003800200 */
.L_x_215:
[----:B------:R-:W-:Y:S05]  /*4960*/  @P0 EXIT ;  /* 0x000000000000094d */ /* 0x000fea0003800000 */
[----:B------:R-:W3:Y:S01]  /*4970*/  S2R R0, SR_CTAID.X ;  /* 0x0000000000007919 */ /* 0x000ee20000002500 */
[----:B-12---:R-:W3:Y:S01]  /*4980*/  LDC.64 R2, c[0x0][0x388] ;  /* 0x0000e200ff027b82 */ /* 0x006ee20000000a00 */
[----:B------:R-:W1:Y:S01]  /*4990*/  LDCU.64 UR4, c[0x0][0x358] ;  /* 0x00006b00ff0477ac */ /* 0x000e620008000a00 */
[----:B---3--:R-:W-:-:S05]  /*49a0*/  IMAD.WIDE.U32 R2, R0, 0x8, R2 ;  /* 0x0000000800027825 */ /* 0x008fca00078e0002 */
[----:B-1----:R-:W-:Y:S01]  /*49b0*/  STG.E.64 desc[UR4][R2.64], R10 ;  /* 0x0000000a02007986 */ /* 0x002fe2000c101b04 */
[----:B------:R-:W-:Y:S05]  /*49c0*/  EXIT ;  /* 0x000000000000794d */ /* 0x000fea0003800000 */
        .weak           $__internal_2_$__cuda_sm20_div_rn_f64_full
        .type           $__internal_2_$__cuda_sm20_div_rn_f64_full,@function
        .size           $__internal_2_$__cuda_sm20_div_rn_f64_full,(.L_x_381 - $__internal_2_$__cuda_sm20_div_rn_f64_full)
$__internal_2_$__cuda_sm20_div_rn_f64_full:
[C---:B------:R-:W-:Y:S01]  /*49d0*/  FSETP.GEU.AND P0, PT, |R18|.reuse, 1.469367938527859385e-39, PT ;  /* 0x001000001200780b */ /* 0x040fe20003f0e200 */
[--C-:B------:R-:W-:Y:S01]  /*49e0*/  IMAD.MOV.U32 R22, RZ, RZ, R19.reuse ;  /* 0x000000ffff167224 */ /* 0x100fe200078e0013 */
[C---:B------:R-:W-:Y:S01]  /*49f0*/  LOP3.LUT R24, R18.reuse, 0x800fffff, RZ, 0xc0, !PT ;  /* 0x800fffff12187812 */ /* 0x040fe200078ec0ff */
[----:B------:R-:W-:Y:S01]  /*4a00*/  IMAD.MOV.U32 R23, RZ, RZ, R18 ;  /* 0x000000ffff177224 */ /* 0x000fe200078e0012 */
[----:B------:R-:W-:Y:S01]  /*4a10*/  LOP3.LUT R38, R18, 0x7ff00000, RZ, 0xc0, !PT ;  /* 0x7ff0000012267812 */ /* 0x000fe200078ec0ff */
[----:B------:R-:W-:Y:S01]  /*4a20*/  IMAD.MOV.U32 R30, RZ, RZ, 0x1 ;  /* 0x00000001ff1e7424 */ /* 0x000fe200078e00ff */
[----:B------:R-:W-:Y:S01]  /*4a30*/  LOP3.LUT R25, R24, 0x3ff00000, RZ, 0xfc, !PT ;  /* 0x3ff0000018197812 */ /* 0x000fe200078efcff */
[----:B------:R-:W-:Y:S02]  /*4a40*/  IMAD.MOV.U32 R24, RZ, RZ, R19 ;  /* 0x000000ffff187224 */ /* 0x000fe400078e0013 */
[----:B------:R-:W-:-:S04]  /*4a50*/  IMAD.MOV.U32 R34, RZ, RZ, 0x1ca00000 ;  /* 0x1ca00000ff227424 */ /* 0x000fc800078e00ff */
[----:B------:R-:W-:-:S06]  /*4a60*/  @!P0 DMUL R24, R22, 8.98846567431157953865e+307 ;  /* 0x7fe0000016188828 */ /* 0x000fcc0000000000 */
[----:B------:R-:W0:Y:S02]  /*4a70*/  MUFU.RCP64H R31, R25 ;  /* 0x00000019001f7308 */ /* 0x000e240000001800 */
[----:B0-----:R-:W-:-:S08]  /*4a80*/  DFMA R20, R30, -R24, 1 ;  /* 0x3ff000001e14742b */ /* 0x001fd00000000818 */
[----:B------:R-:W-:Y:S01]  /*4a90*/  DFMA R32, R20, R20, R20 ;  /* 0x000000141420722b */ /* 0x000fe20000000014 */
[----:B------:R-:W-:Y:S02]  /*4aa0*/  IMAD.U32 R21, RZ, RZ, UR6 ;  /* 0x00000006ff157e24 */ /* 0x000fe4000f8e00ff */
[----:B------:R-:W-:-:S03]  /*4ab0*/  IMAD.U32 R20, RZ, RZ, UR5 ;  /* 0x00000005ff147e24 */ /* 0x000fc6000f8e00ff */
[----:B------:R-:W-:Y:S02]  /*4ac0*/  LOP3.LUT R39, R21, 0x7ff00000, RZ, 0xc0, !PT ;  /* 0x7ff0000015277812 */ /* 0x000fe400078ec0ff */
[----:B------:R-:W-:Y:S02]  /*4ad0*/  DFMA R30, R30, R32, R30 ;  /* 0x000000201e1e722b */ /* 0x000fe4000000001e */
[----:B------:R-:W-:-:S04]  /*4ae0*/  ISETP.GE.U32.AND P2, PT, R39, R38, PT ;  /* 0x000000262700720c */ /* 0x000fc80003f46070 */
[----:B------:R-:W-:Y:S02]  /*4af0*/  SEL R18, R34, 0x63400000, !P2 ;  /* 0x6340000022127807 */ /* 0x000fe40005000000 */
[----:B------:R-:W-:Y:S01]  /*4b00*/  DFMA R32, R30, -R24, 1 ;  /* 0x3ff000001e20742b */ /* 0x000fe20000000818 */
[----:B------:R-:W-:-:S07]  /*4b10*/  FSETP.GEU.AND P2, PT, |R21|, 1.469367938527859385e-39, PT ;  /* 0x001000001500780b */ /* 0x000fce0003f4e200 */
[----:B------:R-:W-:Y:S01]  /*4b20*/  DFMA R32, R30, R32, R30 ;  /* 0x000000201e20722b */ /* 0x000fe2000000001e */
[----:B------:R-:W-:Y:S01]  /*4b30*/  LOP3.LUT R31, R18, 0x800fffff, R21, 0xf8, !PT ;  /* 0x800fffff121f7812 */ /* 0x000fe200078ef815 */
[----:B------:R-:W-:Y:S01]  /*4b40*/  IMAD.MOV.U32 R18, RZ, RZ, R39 ;  /* 0x000000ffff127224 */ /* 0x000fe200078e0027 */
[----:B------:R-:W-:-:S03]  /*4b50*/  MOV R30, R20 ;  /* 0x00000014001e7202 */ /* 0x000fc60000000f00 */
[----:B------:R-:W-:Y:S05]  /*4b60*/  @P2 BRA `(.L_x_289) ;  /* 0x0000000000202947 */ /* 0x000fea0003800000 */
[----:B------:R-:W-:-:S04]  /*4b70*/  LOP3.LUT R18, R23, 0x7ff00000, RZ, 0xc0, !PT ;  /* 0x7ff0000017127812 */ /* 0x000fc800078ec0ff */
[----:B------:R-:W-:-:S04]  /*4b80*/  ISETP.GE.U32.AND P2, PT, R39, R18, PT ;  /* 0x000000122700720c */ /* 0x000fc80003f46070 */
[----:B------:R-:W-:-:S04]  /*4b90*/  SEL R18, R34, 0x63400000, !P2 ;  /* 0x6340000022127807 */ /* 0x000fc80005000000 */
[----:B------:R-:W-:-:S04]  /*4ba0*/  LOP3.LUT R18, R18, 0x80000000, R21, 0xf8, !PT ;  /* 0x8000000012127812 */ /* 0x000fc800078ef815 */
[----:B------:R-:W-:Y:S01]  /*4bb0*/  LOP3.LUT R19, R18, 0x100000, RZ, 0xfc, !PT ;  /* 0x0010000012137812 */ /* 0x000fe200078efcff */
[----:B------:R-:W-:-:S06]  /*4bc0*/  IMAD.MOV.U32 R18, RZ, RZ, RZ ;  /* 0x000000ffff127224 */ /* 0x000fcc00078e00ff */
[----:B------:R-:W-:-:S10]  /*4bd0*/  DFMA R30, R30, 2, -R18 ;  /* 0x400000001e1e782b */ /* 0x000fd40000000812 */
[----:B------:R-:W-:-:S07]  /*4be0*/  LOP3.LUT R18, R31, 0x7ff00000, RZ, 0xc0, !PT ;  /* 0x7ff000001f127812 */ /* 0x000fce00078ec0ff */
.L_x_289:
[----:B------:R-:W-:Y:S01]  /*4bf0*/  DMUL R34, R32, R30 ;  /* 0x0000001e20227228 */ /* 0x000fe20000000000 */
[----:B------:R-:W-:Y:S01]  /*4c00*/  IMAD.MOV.U32 R19, RZ, RZ, R38 ;  /* 0x000000ffff137224 */ /* 0x000fe200078e0026 */
[----:B------:R-:W-:Y:S01]  /*4c10*/  @!P0 LOP3.LUT R19, R25, 0x7ff00000, RZ, 0xc0, !PT ;  /* 0x7ff0000019138812 */ /* 0x000fe200078ec0ff */
[----:B------:R-:W-:Y:S05]  /*4c20*/  BSSY.RECONVERGENT B1, `(.L_x_290) ;  /* 0x000003e000017945 */ /* 0x000fea0003800200 */
[----:B------:R-:W-:-:S08]  /*4c30*/  DFMA R36, R34, -R24, R30 ;  /* 0x800000182224722b */ /* 0x000fd0000000001e */
[----:B------:R-:W-:Y:S01]  /*4c40*/  DFMA R32, R32, R36, R34 ;  /* 0x000000242020722b */ /* 0x000fe20000000022 */
[----:B------:R-:W-:-:S05]  /*4c50*/  VIADD R34, R18, 0xffffffff ;  /* 0xffffffff12227836 */ /* 0x000fca0000000000 */
[----:B------:R-:W-:Y:S01]  /*4c60*/  ISETP.GT.U32.AND P0, PT, R34, 0x7feffffe, PT ;  /* 0x7feffffe2200780c */ /* 0x000fe20003f04070 */
[----:B------:R-:W-:-:S05]  /*4c70*/  VIADD R34, R19, 0xffffffff ;  /* 0xffffffff13227836 */ /* 0x000fca0000000000 */
[----:B------:R-:W-:-:S13]  /*4c80*/  ISETP.GT.U32.OR P0, PT, R34, 0x7feffffe, P0 ;  /* 0x7feffffe2200780c */ /* 0x000fda0000704470 */
[----:B------:R-:W-:Y:S05]  /*4c90*/  @P0 BRA `(.L_x_291) ;  /* 0x0000000000780947 */ /* 0x000fea0003800000 */
[----:B------:R-:W-:Y:S01]  /*4ca0*/  LOP3.LUT R18, R23, 0x7ff00000, RZ, 0xc0, !PT ;  /* 0x7ff0000017127812 */ /* 0x000fe200078ec0ff */
[----:B------:R-:W-:-:S03]  /*4cb0*/  IMAD.MOV.U32 R35, RZ, RZ, 0x1ca00000 ;  /* 0x1ca00000ff237424 */ /* 0x000fc600078e00ff */
[CC--:B------:R-:W-:Y:S02]  /*4cc0*/  VIADDMNMX R19, R39.reuse, -R18.reuse, 0xb9600000, !PT ;  /* 0xb960000027137446 */ /* 0x0c0fe40007800912 */
[----:B------:R-:W-:Y:S02]  /*4cd0*/  ISETP.GE.U32.AND P0, PT, R39, R18, PT ;  /* 0x000000122700720c */ /* 0x000fe40003f06070 */
[----:B------:R-:W-:Y:S02]  /*4ce0*/  VIMNMX R18, PT, PT, R19, 0x46a00000, PT ;  /* 0x46a0000013127848 */ /* 0x000fe40003fe0100 */
[----:B------:R-:W-:-:S05]  /*4cf0*/  SEL R36, R35, 0x63400000, !P0 ;  /* 0x6340000023247807 */ /* 0x000fca0004000000 */
[----:B------:R-:W-:Y:S02]  /*4d00*/  IMAD.IADD R36, R18, 0x1, -R36 ;  /* 0x0000000112247824 */ /* 0x000fe400078e0a24 */
[----:B------:R-:W-:Y:S02]  /*4d10*/  IMAD.MOV.U32 R18, RZ, RZ, RZ ;  /* 0x000000ffff127224 */ /* 0x000fe400078e00ff */
        /* <DEDUP_REMOVED lines=11> */
[----:B------:R-:W-:Y:S01]  /*4dd0*/  DMUL.RP R18, R32, R18 ;  /* 0x0000001220127228 */ /* 0x000fe20000008000 */
[----:B------:R-:W-:Y:S01]  /*4de0*/  IMAD.MOV.U32 R20, RZ, RZ, RZ ;  /* 0x000000ffff147224 */ /* 0x000fe200078e00ff */
[----:B------:R-:W-:-:S05]  /*4df0*/  IADD3 R36, PT, PT, -R36, -0x43300000, RZ ;  /* 0xbcd0000024247810 */ /* 0x000fca0007ffe1ff */
[----:B------:R-:W-:-:S03]  /*4e00*/  DFMA R20, R34, -R20, R32 ;  /* 0x800000142214722b */ /* 0x000fc60000000020 */
[----:B------:R-:W-:-:S07]  /*4e10*/  LOP3.LUT R22, R19, R22, RZ, 0x3c, !PT ;  /* 0x0000001613167212 */ /* 0x000fce00078e3cff */
[----:B------:R-:W-:-:S04]  /*4e20*/  FSETP.NEU.AND P0, PT, |R21|, R36, PT ;  /* 0x000000241500720b */ /* 0x000fc80003f0d200 */
[----:B------:R-:W-:Y:S02]  /*4e30*/  FSEL R18, R18, R34, !P0 ;  /* 0x0000002212127208 */ /* 0x000fe40004000000 */
[----:B------:R-:W-:-:S05]  /*4e40*/  FSEL R34, R22, R35, !P0 ;  /* 0x0000002316227208 */ /* 0x000fca0004000000 */
[----:B------:R-:W-:Y:S02]  /*4e50*/  IMAD.MOV.U32 R35, RZ, RZ, R34 ;  /* 0x000000ffff237224 */ /* 0x000fe400078e0022 */
[----:B------:R-:W-:Y:S01]  /*4e60*/  IMAD.MOV.U32 R34, RZ, RZ, R18 ;  /* 0x000000ffff227224 */ /* 0x000fe200078e0012 */
[----:B------:R-:W-:Y:S06]  /*4e70*/  BRA `(.L_x_292) ;  /* 0x0000000000607947 */ /* 0x000fec0003800000 */
.L_x_291:
        /* <DEDUP_REMOVED lines=17> */
.L_x_294:
[----:B------:R-:W-:-:S05]  /*4f90*/  LOP3.LUT R34, R23, 0x80000, RZ, 0xfc, !PT ;  /* 0x0008000017227812 */ /* 0x000fca00078efcff */
[----:B------:R-:W-:Y:S02]  /*4fa0*/  IMAD.MOV.U32 R35, RZ, RZ, R34 ;  /* 0x000000ffff237224 */ /* 0x000fe400078e0022 */
[----:B------:R-:W-:Y:S01]  /*4fb0*/  IMAD.MOV.U32 R34, RZ, RZ, R22 ;  /* 0x000000ffff227224 */ /* 0x000fe200078e0016 */
[----:B------:R-:W-:Y:S06]  /*4fc0*/  BRA `(.L_x_292) ;  /* 0x00000000000c7947 */ /* 0x000fec0003800000 */
.L_x_293:
[----:B------:R-:W-:-:S05]  /*4fd0*/  LOP3.LUT R34, R21, 0x80000, RZ, 0xfc, !PT ;  /* 0x0008000015227812 */ /* 0x000fca00078efcff */
[----:B------:R-:W-:Y:S02]  /*4fe0*/  IMAD.MOV.U32 R35, RZ, RZ, R34 ;  /* 0x000000ffff237224 */ /* 0x000fe400078e0022 */
[----:B------:R-:W-:-:S07]  /*4ff0*/  IMAD.MOV.U32 R34, RZ, RZ, R20 ;  /* 0x000000ffff227224 */ /* 0x000fce00078e0014 */
.L_x_292:
[----:B------:R-:W-:Y:S05]  /*5000*/  BSYNC.RECONVERGENT B1 ;  /* 0x0000000000017941 */ /* 0x000fea0003800200 */
.L_x_290:
[----:B------:R-:W-:Y:S02]  /*5010*/  IMAD.MOV.U32 R18, RZ, RZ, R0 ;  /* 0x000000ffff127224 */ /* 0x000fe400078e0000 */
[----:B------:R-:W-:-:S04]  /*5020*/  IMAD.MOV.U32 R19, RZ, RZ, 0x0 ;  /* 0x00000000ff137424 */ /* 0x000fc800078e00ff */
[----:B------:R-:W-:Y:S05]  /*5030*/  RET.REL.NODEC R18 `(_ZN3cub18CUB_300001_SM_10006detail6reduce18DeviceReduceKernelINS2_10policy_hubIdjN4cuda3std3__44plusIdEEE10Policy1000EN6thrust24THRUST_300001_SM_1000_NS17counting_iteratorIdNSD_11use_defaultESF_SF_EEjS9_d12calculate_piIdEEEvT0_PT3_T1_NS0_13GridEvenShareISM_EET2_T4_) ;  /* 0xffffffac12f07950 */ /* 0x000fea0003c3ffff */
.L_x_295:
        /* <DEDUP_REMOVED lines=12> */
.L_x_381:


//--------------------- .text._ZN3cub18CUB_300001_SM_10006detail6reduce28DeviceReduceSingleTileKernelINS2_10policy_hubIdjN4cuda3std3__44plusIdEEE10Policy1000EN6thrust24THRUST_300001_SM_1000_NS17counting_iteratorIdNSD_11use_defaultESF_SF_EEPdjS9_dd12calculate_piIdEEEvT0_T1_T2_T3_T4_T6_ --------------------------
	.section	.text._ZN3cub18CUB_300001_SM_10006detail6reduce28DeviceReduceSingleTileKernelINS2_10policy_hubIdjN4cuda3std3__44plusIdEEE10Policy1000EN6thrust24THRUST_300001_SM_1000_NS17counting_iteratorIdNSD_11use_defaultESF_SF_EEPdjS9_dd12calculate_piIdEEEvT0_T1_T2_T3_T4_T6_,"ax",@progbits
	.align	128
        .global         _ZN3cub18CUB_300001_SM_10006detail6reduce28DeviceReduceSingleTileKernelINS2_10policy_hubIdjN4cuda3std3__44plusIdEEE10Policy1000EN6thrust24THRUST_300001_SM_1000_NS17counting_iteratorIdNSD_11use_defaultESF_SF_EEPdjS9_dd12calculate_piIdEEEvT0_T1_T2_T3_T4_T6_
        .type           _ZN3cub18CUB_300001_SM_10006detail6reduce28DeviceReduceSingleTileKernelINS2_10policy_hubIdjN4cuda3std3__44plusIdEEE10Policy1000EN6thrust24THRUST_300001_SM_1000_NS17counting_iteratorIdNSD_11use_defaultESF_SF_EEPdjS9_dd12calculate_piIdEEEvT0_T1_T2_T3_T4_T6_,@function
        .size           _ZN3cub18CUB_300001_SM_10006detail6reduce28DeviceReduceSingleTileKernelINS2_10policy_hubIdjN4cuda3std3__44plusIdEEE10Policy1000EN6thrust24THRUST_300001_SM_1000_NS17counting_iteratorIdNSD_11use_defaultESF_SF_EEPdjS9_dd12calculate_piIdEEEvT0_T1_T2_T3_T4_T6_,(.L_x_382 - _ZN3cub18CUB_300001_SM_10006detail6reduce28DeviceReduceSingleTileKernelINS2_10policy_hubIdjN4cuda3std3__44plusIdEEE10Policy1000EN6thrust24THRUST_300001_SM_1000_NS17counting_iteratorIdNSD_11use_defaultESF_SF_EEPdjS9_dd12calculate_piIdEEEvT0_T1_T2_T3_T4_T6_)
        .other          _ZN3cub18CUB_300001_SM_10006detail6reduce28DeviceReduceSingleTileKernelINS2_10policy_hubIdjN4cuda3std3__44plusIdEEE10Policy1000EN6thrust24THRUST_300001_SM_1000_NS17counting_iteratorIdNSD_11use_defaultESF_SF_EEPdjS9_dd12calculate_piIdEEEvT0_T1_T2_T3_T4_T6_,@"STO_CUDA_ENTRY STV_DEFAULT"
_ZN3cub18CUB_300001_SM_10006detail6reduce28DeviceReduceSingleTileKernelINS2_10policy_hubIdjN4cuda3std3__44plusIdEEE10Policy1000EN6thrust24THRUST_300001_SM_1000_NS17counting_iteratorIdNSD_11use_defaultESF_SF_EEPdjS9_dd12calculate_piIdEEEvT0_T1_T2_T3_T4_T6_:
.text._ZN3cub18CUB_300001_SM_10006detail6reduce28DeviceReduceSingleTileKernelINS2_10policy_hubIdjN4cuda3std3__44plusIdEEE10Policy1000EN6thrust24THRUST_300001_SM_1000_NS17counting_iteratorIdNSD_11use_defaultESF_SF_EEPdjS9_dd12calculate_piIdEEEvT0_T1_T2_T3_T4_T6_:
[----:B------:R-:W-:Y:S01]  /*0000*/  LDC R1, c[0x0][0x37c] ;  /* 0x0000df00ff017b82 */ /* 0x000fe20000000800 */
[----:B------:R-:W0:Y:S01]  /*0010*/  LDCU UR5, c[0x0][0x390] ;  /* 0x00007200ff0577ac */ /* 0x000e220008000800 */
[----:B------:R-:W1:Y:S01]  /*0020*/  LDCU.64 UR6, c[0x0][0x358] ;  /* 0x00006b00ff0677ac */ /* 0x000e620008000a00 */
[----:B0-----:R-:W-:-:S09]  /*0030*/  UISETP.NE.AND UP0, UPT, UR5, URZ, UPT ;  /* 0x000000ff0500728c */ /* 0x001fd2000bf05270 */
        /* <DEDUP_REMOVED lines=8> */
.L_x_296:
[----:B------:R-:W-:Y:S01]  /*00c0*/  UISETP.GT.U32.AND UP0, UPT, UR5, 0x13ff, UPT ;  /* 0x000013ff0500788c */ /* 0x000fe2000bf04070 */
[----:B------:R-:W-:Y:S01]  /*00d0*/  BSSY.RECONVERGENT B0, `(.L_x_297) ;  /* 0x0000431000007945 */ /* 0x000fe20003800200 */
[----:B------:R-:W-:Y:S01]  /*00e0*/  UMOV UR4, URZ ;  /* 0x000000ff00047c82 */ /* 0x000fe20008000000 */
[----:B------:R-:W-:-:S06]  /*00f0*/  UMOV UR9, 0x40100000 ;  /* 0x4010000000097882 */ /* 0x000fcc0000000000 */
        /* <DEDUP_REMOVED lines=29> */
[----:B------:R-:W-:Y:S05]  /*02d0*/  CALL.REL.NOINC `($__internal_3_$__cuda_sm20_div_rn_f64_full) ;  /* 0x00000040005c7944 */ /* 0x000fea0003c00000 */
.L_x_302:
[----:B------:R-:W-:Y:S05]  /*02e0*/  BSYNC.RECONVERGENT B3 ;  /* 0x0000000000037941 */ /* 0x000fea0003800200 */
.L_x_301:
[----:B------:R-:W-:Y:S02]  /*02f0*/  IMAD.MOV.U32 R6, RZ, RZ, R42 ;  /* 0x000000ffff067224 */ /* 0x000fe400078e002a */
[----:B------:R-:W-:Y:S02]  /*0300*/  IMAD.MOV.U32 R7, RZ, RZ, R43 ;  /* 0x000000ffff077224 */ /* 0x000fe400078e002b */
[----:B------:R-:W-:-:S07]  /*0310*/  VIADD R3, R2, 0x280 ;  /* 0x0000028002037836 */ /* 0x000fce0000000000 */
.L_x_300:
[----:B------:R-:W-:Y:S05]  /*0320*/  BSYNC.RECONVERGENT B2 ;  /* 0x0000000000027941 */ /* 0x000fea0003800200 */
.L_x_299:
        /* <DEDUP_REMOVED lines=11> */
[----:B------:R-:W-:-:S04]  /*03e0*/  VIADD R4, R4, UR5 ;  /* 0x0000000504047c36 */ /* 0x000fc80008000000 */
[----:B------:R-:W-:-:S05]  /*03f0*/  IMAD.HI.U32 R0, R4, -0x33333333, RZ ;  /* 0xcccccccd04007827 */ /* 0x000fca00078e00ff */
[----:B------:R-:W-:-:S04]  /*0400*/  SHF.R.U32.HI R0, RZ, 0x9, R0 ;  /* 0x00000009ff007819 */ /* 0x000fc80000011600 */
[----:B------:R-:W-:-:S04]  /*0410*/  LOP3.LUT R5, R0, 0x3, RZ, 0xc0, !PT ;  /* 0x0000000300057812 */ /* 0x000fc800078ec0ff */
[----:B------:R-:W-:-:S13]  /*0420*/  ISETP.NE.AND P0, PT, R5, 0x3, PT ;  /* 0x000000030500780c */ /* 0x000fda0003f05270 */
[----:B------:R-:W-:Y:S05]  /*0430*/  @!P0 BRA `(.L_x_306) ;  /* 0x0000000000788947 */ /* 0x000fea0003800000 */
[----:B------:R-:W-:-:S05]  /*0440*/  VIADD R5, R0, 0x1 ;  /* 0x0000000100057836 */ /* 0x000fca0000000000 */
[----:B------:R-:W-:-:S05]  /*0450*/  LOP3.LUT R5, R5, 0x3, RZ, 0xc0, !PT ;  /* 0x0000000305057812 */ /* 0x000fca00078ec0ff */
[----:B------:R-:W-:-:S07]  /*0460*/  IMAD.MOV R5, RZ, RZ, -R5 ;  /* 0x000000ffff057224 */ /* 0x000fce00078e0a05 */
.L_x_309:
[----:B------:R-:W1:Y:S01]  /*0470*/  I2F.F64.U32 R8, R3 ;  /* 0x0000000300087312 */ /* 0x000e620000201800 */
        /* <DEDUP_REMOVED lines=21> */
[----:B0-----:R-:W-:Y:S05]  /*05d0*/  CALL.REL.NOINC `($__internal_3_$__cuda_sm20_div_rn_f64_full) ;  /* 0x0000003c009c7944 */ /* 0x001fea0003c00000 */
.L_x_308:
[----:B0-----:R-:W-:Y:S05]  /*05e0*/  BSYNC.RECONVERGENT B4 ;  /* 0x0000000000047941 */ /* 0x001fea0003800200 */
.L_x_307:
[----:B------:R-:W-:Y:S01]  /*05f0*/  DADD R6, R42, R6 ;  /* 0x000000002a067229 */ /* 0x000fe20000000006 */
[----:B------:R-:W-:Y:S01]  /*0600*/  VIADD R3, R3, 0x280 ;  /* 0x0000028003037836 */ /* 0x000fe20000000000 */
[----:B------:R-:W-:Y:S09]  /*0610*/  @P1 BRA `(.L_x_309) ;  /* 0xfffffffc00941947 */ /* 0x000ff2000383ffff */
.L_x_306:
[----:B0-----:R-:W-:Y:S05]  /*0620*/  BSYNC.RECONVERGENT B3 ;  /* 0x0000000000037941 */ /* 0x001fea0003800200 */
.L_x_305:
[----:B------:R-:W-:-:S13]  /*0630*/  ISETP.GE.U32.AND P0, PT, R4, 0x780, PT ;  /* 0x000007800400780c */ /* 0x000fda0003f06070 */
[----:B------:R-:W-:Y:S05]  /*0640*/  @!P0 BRA `(.L_x_304) ;  /* 0x0000000400988947 */ /* 0x000fea0003800000 */
.L_x_318:
        /* <DEDUP_REMOVED lines=21> */
.L_x_311:
[----:B------:R-:W-:Y:S05]  /*07a0*/  BSYNC.RECONVERGENT B3 ;  /* 0x0000000000037941 */ /* 0x000fea0003800200 */
.L_x_310:
        /* <DEDUP_REMOVED lines=23> */
[----:B------:R-:W-:Y:S02]  /*0920*/  IMAD.MOV.U32 R4, RZ, RZ, R42 ;  /* 0x000000ffff047224 */ /* 0x000fe400078e002a */
[----:B------:R-:W-:-:S07]  /*0930*/  IMAD.MOV.U32 R5, RZ, RZ, R43 ;  /* 0x000000ffff057224 */ /* 0x000fce00078e002b */
.L_x_313:
[----:B------:R-:W-:Y:S05]  /*0940*/  BSYNC.RECONVERGENT B3 ;  /* 0x0000000000037941 */ /* 0x000fea0003800200 */
.L_x_312:
        /* <DEDUP_REMOVED lines=23> */
.L_x_315:
[----:B------:R-:W-:Y:S05]  /*0ac0*/  BSYNC.RECONVERGENT B3 ;  /* 0x0000000000037941 */ /* 0x000fea0003800200 */
.L_x_314:
        /* <DEDUP_REMOVED lines=25> */
.L_x_317:
[----:B------:R-:W-:Y:S05]  /*0c60*/  BSYNC.RECONVERGENT B3 ;  /* 0x0000000000037941 */ /* 0x000fea0003800200 */
.L_x_316:
[----:B------:R-:W-:Y:S01]  /*0c70*/  VIADD R3, R3, 0xa00 ;  /* 0x00000a0003037836 */ /* 0x000fe20000000000 */
[----:B------:R-:W-:-:S04]  /*0c80*/  DADD R6, R6, R4 ;  /* 0x0000000006067229 */ /* 0x000fc80000000004 */
[----:B------:R-:W-:-:S13]  /*0c90*/  ISETP.GE.AND P0, PT, R3, UR8, PT ;  /* 0x0000000803007c0c */ /* 0x000fda000bf06270 */
[----:B------:R-:W-:Y:S05]  /*0ca0*/  @!P0 BRA `(.L_x_318) ;  /* 0xfffffff800688947 */ /* 0x000fea000383ffff */
.L_x_304:
[----:B0-----:R-:W-:Y:S05]  /*0cb0*/  BSYNC.RECONVERGENT B2 ;  /* 0x0000000000027941 */ /* 0x001fea0003800200 */
.L_x_303:
[----:B------:R-:W0:Y:S02]  /*0cc0*/  LDC R0, c[0x0][0x390] ;  /* 0x0000e400ff007b82 */ /* 0x000e240000000800 */
[----:B0-----:R-:W-:-:S13]  /*0cd0*/  ISETP.GE.U32.AND P0, PT, R0, 0x280, PT ;  /* 0x000002800000780c */ /* 0x001fda0003f06070 */
        /* <DEDUP_REMOVED lines=48> */
[----:B------:R-:W3:Y:S04]  /*0fe0*/  LDS.128 R16, [UR4+0x40] ;  /* 0x00004004ff107984 */ /* 0x000ee80008000c00 */
[----:B-1----:R-:W-:Y:S01]  /*0ff0*/  LDS.64 R2, [UR4+0xb0] ;  /* 0x0000b004ff027984 */ /* 0x002fe20008000a00 */
[----:B0-----:R-:W-:-:S03]  /*1000*/  DADD R8, R4, R8 ;  /* 0x0000000004087229 */ /* 0x001fc60000000008 */
[----:B------:R-:W0:Y:S05]  /*1010*/  LDS.128 R4, [UR4+0x50] ;  /* 0x00005004ff047984 */ /* 0x000e2a0008000c00 */
[----:B------:R-:W-:-:S08]  /*1020*/  DADD R8, R8, R10 ;  /* 0x0000000008087229 */ /* 0x000fd0000000000a */
[----:B--2---:R-:W-:-:S08]  /*1030*/  DADD R8, R8, R12 ;  /* 0x0000000008087229 */ /* 0x004fd0000000000c */
[----:B------:R-:W-:Y:S01]  /*1040*/  DADD R8, R8, R14 ;  /* 0x0000000008087229 */ /* 0x000fe2000000000e */
[----:B------:R-:W1:Y:S07]  /*1050*/  LDS.128 R12, [UR4+0x60] ;  /* 0x00006004ff0c7984 */ /* 0x000e6e0008000c00 */
[----:B---3--:R-:W-:-:S08]  /*1060*/  DADD R8, R8, R16 ;  /* 0x0000000008087229 */ /* 0x008fd00000000010 */
[----:B------:R-:W-:Y:S01]  /*1070*/  DADD R8, R8, R18 ;  /* 0x0000000008087229 */ /* 0x000fe20000000012 */
[----:B------:R-:W2:Y:S07]  /*1080*/  LDS.128 R16, [UR4+0x70] ;  /* 0x00007004ff107984 */ /* 0x000eae0008000c00 */
[----:B0-----:R-:W-:Y:S02]  /*1090*/  DADD R4, R8, R4 ;  /* 0x0000000008047229 */ /* 0x001fe40000000004 */
[----:B------:R-:W0:Y:S06]  /*10a0*/  LDS.128 R8, [UR4+0x80] ;  /* 0x00008004ff087984 */ /* 0x000e2c0008000c00 */
[----:B------:R-:W-:-:S08]  /*10b0*/  DADD R4, R4, R6 ;  /* 0x0000000004047229 */ /* 0x000fd00000000006 */
[----:B-1----:R-:W-:-:S08]  /*10c0*/  DADD R4, R4, R12 ;  /* 0x0000000004047229 */ /* 0x002fd0000000000c */
[----:B------:R-:W-:Y:S01]  /*10d0*/  DADD R4, R4, R14 ;  /* 0x0000000004047229 */ /* 0x000fe2000000000e */
[----:B------:R-:W1:Y:S07]  /*10e0*/  LDS.128 R12, [UR4+0x90] ;  /* 0x00009004ff0c7984 */ /* 0x000e6e0008000c00 */
[----:B--2---:R-:W-:-:S08]  /*10f0*/  DADD R4, R4, R16 ;  /* 0x0000000004047229 */ /* 0x004fd00000000010 */
[----:B------:R-:W-:Y:S01]  /*1100*/  DADD R4, R4, R18 ;  /* 0x0000000004047229 */ /* 0x000fe20000000012 */
[----:B------:R-:W2:Y:S07]  /*1110*/  LDS.128 R16, [UR4+0xa0] ;  /* 0x0000a004ff107984 */ /* 0x000eae0008000c00 */
[----:B0-----:R-:W-:-:S08]  /*1120*/  DADD R4, R4, R8 ;  /* 0x0000000004047229 */ /* 0x001fd00000000008 */
[----:B------:R-:W-:-:S08]  /*1130*/  DADD R4, R4, R10 ;  /* 0x0000000004047229 */ /* 0x000fd0000000000a */
[----:B-1----:R-:W-:-:S08]  /*1140*/  DADD R4, R4, R12 ;  /* 0x0000000004047229 */ /* 0x002fd0000000000c */
[----:B------:R-:W-:-:S08]  /*1150*/  DADD R4, R4, R14 ;  /* 0x0000000004047229 */ /* 0x000fd0000000000e */
[----:B--2---:R-:W-:-:S08]  /*1160*/  DADD R4, R4, R16 ;  /* 0x0000000004047229 */ /* 0x004fd00000000010 */
[----:B------:R-:W-:-:S08]  /*1170*/  DADD R4, R4, R18 ;  /* 0x0000000004047229 */ /* 0x000fd00000000012 */
[----:B------:R-:W-:Y:S01]  /*1180*/  DADD R4, R4, R2 ;  /* 0x0000000004047229 */ /* 0x000fe20000000002 */
[----:B------:R-:W-:Y:S10]  /*1190*/  BRA `(.L_x_320) ;  /* 0x0000003000907947 */ /* 0x000ff40003800000 */
.L_x_319:
[----:B------:R-:W-:Y:S01]  /*11a0*/  LOP3.LUT R3, R2, 0x3e0, RZ, 0xc0, !PT ;  /* 0x000003e002037812 */ /* 0x000fe200078ec0ff */
[----:B------:R-:W0:Y:S04]  /*11b0*/  S2R R12, SR_LANEID ;  /* 0x00000000000c7919 */ /* 0x000e280000000000 */
[----:B------:R-:W-:Y:S01]  /*11c0*/  VIADD R5, R3, 0x20 ;  /* 0x0000002003057836 */ /* 0x000fe20000000000 */
[----:B------:R-:W-:-:S04]  /*11d0*/  LOP3.LUT R3, RZ, R3, RZ, 0x33, !PT ;  /* 0x00000003ff037212 */ /* 0x000fc800078e33ff */
[----:B------:R-:W-:Y:S01]  /*11e0*/  ISETP.GT.U32.AND P0, PT, R5, R0, PT ;  /* 0x000000000500720c */ /* 0x000fe20003f04070 */
        /* <DEDUP_REMOVED lines=8> */
[----:B------:R-:W-:Y:S01]  /*1270*/  FSEL R8, R4, R6, !P0 ;  /* 0x0000000604087208 */ /* 0x000fe20004000000 */
[----:B------:R-:W-:Y:S01]  /*1280*/  VIADD R6, R12, 0x4 ;  /* 0x000000040c067836 */ /* 0x000fe20000000000 */
[----:B------:R-:W-:Y:S02]  /*1290*/  FSEL R9, R5, R7, !P0 ;  /* 0x0000000705097208 */ /* 0x000fe40004000000 */
[----:B------:R-:W-:Y:S01]  /*12a0*/  ISETP.GT.AND P0, PT, R10, R3, PT ;  /* 0x000000030a00720c */ /* 0x000fe20003f04270 */
[----:B------:R-:W-:Y:S04]  /*12b0*/  SHFL.DOWN PT, R4, R8, 0x2, R3 ;  /* 0x0840000008047989 */ /* 0x000fe800000e0003 */
[----:B------:R-:W0:Y:S02]  /*12c0*/  SHFL.DOWN PT, R5, R9, 0x2, R3 ;  /* 0x0840000009057989 */ /* 0x000e2400000e0003 */
[----:B0-----:R-:W-:-:S10]  /*12d0*/  DADD R4, R4, R8 ;  /* 0x0000000004047229 */ /* 0x001fd40000000008 */
[----:B------:R-:W-:Y:S01]  /*12e0*/  FSEL R10, R8, R4, P0 ;  /* 0x00000004080a7208 */ /* 0x000fe20000000000 */
[----:B------:R-:W-:Y:S01]  /*12f0*/  VIADD R8, R12, 0x8 ;  /* 0x000000080c087836 */ /* 0x000fe20000000000 */
[----:B------:R-:W-:Y:S02]  /*1300*/  FSEL R11, R9, R5, P0 ;  /* 0x00000005090b7208 */ /* 0x000fe40000000000 */
[----:B------:R-:W-:Y:S01]  /*1310*/  ISETP.GT.AND P0, PT, R6, R3, PT ;  /* 0x000000030600720c */ /* 0x000fe20003f04270 */
[----:B------:R-:W-:Y:S04]  /*1320*/  SHFL.DOWN PT, R4, R10, 0x4, R3 ;  /* 0x088000000a047989 */ /* 0x000fe800000e0003 */
[----:B------:R-:W0:Y:S02]  /*1330*/  SHFL.DOWN PT, R5, R11, 0x4, R3 ;  /* 0x088000000b057989 */ /* 0x000e2400000e0003 */
[----:B0-----:R-:W-:-:S10]  /*1340*/  DADD R4, R4, R10 ;  /* 0x0000000004047229 */ /* 0x001fd4000000000a */
[----:B------:R-:W-:Y:S02]  /*1350*/  FSEL R6, R10, R4, P0 ;  /* 0x000000040a067208 */ /* 0x000fe40000000000 */
[----:B------:R-:W-:Y:S02]  /*1360*/  FSEL R7, R11, R5, P0 ;  /* 0x000000050b077208 */ /* 0x000fe40000000000 */
[----:B------:R-:W-:Y:S01]  /*1370*/  ISETP.GT.AND P0, PT, R8, R3, PT ;  /* 0x000000030800720c */ /* 0x000fe20003f04270 */
[----:B------:R-:W-:Y:S01]  /*1380*/  SHFL.DOWN PT, R4, R6, 0x8, R3 ;  /* 0x0900000006047989 */ /* 0x000fe200000e0003 */
[----:B------:R-:W-:-:S03]  /*1390*/  @!P1 MOV R10, 0x400 ;  /* 0x00000400000a9802 */ /* 0x000fc60000000f00 */
[----:B------:R-:W0:Y:S01]  /*13a0*/  SHFL.DOWN PT, R5, R7, 0x8, R3 ;  /* 0x0900000007057989 */ /* 0x000e2200000e0003 */
[----:B------:R-:W1:Y:S01]  /*13b0*/  @!P1 S2R R11, SR_CgaCtaId ;  /* 0x00000000000b9919 */ /* 0x000e620000008800 */
[----:B0-----:R-:W-:-:S10]  /*13c0*/  DADD R4, R4, R6 ;  /* 0x0000000004047229 */ /* 0x001fd40000000006 */
[----:B------:R-:W-:Y:S01]  /*13d0*/  FSEL R8, R6, R4, P0 ;  /* 0x0000000406087208 */ /* 0x000fe20000000000 */
[----:B------:R-:W-:Y:S01]  /*13e0*/  VIADD R6, R12, 0x10 ;  /* 0x000000100c067836 */ /* 0x000fe20000000000 */
[----:B------:R-:W-:Y:S02]  /*13f0*/  FSEL R9, R7, R5, P0 ;  /* 0x0000000507097208 */ /* 0x000fe40000000000 */
[----:B------:R-:W-:Y:S01]  /*1400*/  @!P1 SHF.R.U32.HI R7, RZ, 0x2, R2 ;  /* 0x00000002ff079819 */ /* 0x000fe20000011602 */
[----:B------:R-:W-:Y:S01]  /*1410*/  SHFL.DOWN PT, R4, R8, 0x10, R3 ;  /* 0x0a00000008047989 */ /* 0x000fe200000e0003 */
[----:B------:R-:W-:Y:S02]  /*1420*/  ISETP.GT.AND P0, PT, R6, R3, PT ;  /* 0x000000030600720c */ /* 0x000fe40003f04270 */
[----:B-1----:R-:W-:Y:S01]  /*1430*/  @!P1 LEA R10, R11, R10, 0x18 ;  /* 0x0000000a0b0a9211 */ /* 0x002fe200078ec0ff */
[----:B------:R-:W0:Y:S01]  /*1440*/  SHFL.DOWN PT, R5, R9, 0x10, R3 ;  /* 0x0a00000009057989 */ /* 0x000e2200000e0003 */
[----:B------:R-:W-:-:S05]  /*1450*/  @!P1 LOP3.LUT R7, R7, 0xf8, RZ, 0xc0, !PT ;  /* 0x000000f807079812 */ /* 0x000fca00078ec0ff */
        /* <DEDUP_REMOVED lines=10> */
[----:B------:R-:W-:Y:S01]  /*1500*/  ISETP.GT.U32.AND P1, PT, R0, 0x20, PT ;  /* 0x000000200000780c */ /* 0x000fe20003f24070 */
[----:B0-----:R-:W-:-:S09]  /*1510*/  ULEA UR4, UR5, UR4, 0x18 ;  /* 0x0000000405047291 */ /* 0x001fd2000f8ec0ff */
[----:B------:R-:W0:Y:S04]  /*1520*/  LDS.128 R8, [UR4+0x20] ;  /* 0x00002004ff087984 */ /* 0x000e280008000c00 */
[----:B------:R-:W1:Y:S01]  /*1530*/  LDS.128 R12, [UR4+0x30] ;  /* 0x00003004ff0c7984 */ /* 0x000e620008000c00 */
[----:B0-----:R-:W-:-:S10]  /*1540*/  DADD R8, R4, R8 ;  /* 0x0000000004087229 */ /* 0x001fd40000000008 */
[----:B------:R-:W-:Y:S02]  /*1550*/  FSEL R2, R8, R4, P1 ;  /* 0x0000000408027208 */ /* 0x000fe40000800000 */
[----:B------:R-:W-:Y:S02]  /*1560*/  FSEL R3, R9, R5, P1 ;  /* 0x0000000509037208 */ /* 0x000fe40000800000 */
[----:B------:R-:W-:Y:S01]  /*1570*/  ISETP.GT.U32.AND P1, PT, R0, 0x40, PT ;  /* 0x000000400000780c */ /* 0x000fe20003f24070 */
[----:B--2---:R-:W0:Y:S03]  /*1580*/  LDS.128 R4, [UR4+0x40] ;  /* 0x00004004ff047984 */ /* 0x004e260008000c00 */
[----:B------:R-:W-:-:S10]  /*1590*/  DADD R10, R2, R10 ;  /* 0x00000000020a7229 */ /* 0x000fd4000000000a */
[----:B------:R-:W-:Y:S02]  /*15a0*/  FSEL R2, R10, R2, P1 ;  /* 0x000000020a027208 */ /* 0x000fe40000800000 */
[----:B------:R-:W-:Y:S02]  /*15b0*/  FSEL R3, R11, R3, P1 ;  /* 0x000000030b037208 */ /* 0x000fe40000800000 */
[----:B------:R-:W-:Y:S01]  /*15c0*/  ISETP.GT.U32.AND P1, PT, R0, 0x60, PT ;  /* 0x000000600000780c */ /* 0x000fe20003f24070 */
[----:B------:R-:W2:Y:S03]  /*15d0*/  LDS.128 R8, [UR4+0x50] ;  /* 0x00005004ff087984 */ /* 0x000ea60008000c00 */
[----:B-1----:R-:W-:-:S10]  /*15e0*/  DADD R12, R12, R2 ;  /* 0x000000000c0c7229 */ /* 0x002fd40000000002 */
[----:B------:R-:W-:Y:S02]  /*15f0*/  FSEL R2, R12, R2, P1 ;  /* 0x000000020c027208 */ /* 0x000fe40000800000 */
[----:B------:R-:W-:Y:S02]  /*1600*/  FSEL R3, R13, R3, P1 ;  /* 0x000000030d037208 */ /* 0x000fe40000800000 */
[----:B------:R-:W-:-:S04]  /*1610*/  ISETP.GT.U32.AND P1, PT, R0, 0x80, PT ;  /* 0x000000800000780c */ /* 0x000fc80003f24070 */
[----:B------:R-:W-:-:S10]  /*1620*/  DADD R14, R2, R14 ;  /* 0x00000000020e7229 */ /* 0x000fd4000000000e */
[----:B------:R-:W-:Y:S02]  /*1630*/  FSEL R2, R14, R2, P1 ;  /* 0x000000020e027208 */ /* 0x000fe40000800000 */
[----:B------:R-:W-:Y:S02]  /*1640*/  FSEL R3, R15, R3, P1 ;  /* 0x000000030f037208 */ /* 0x000fe40000800000 */
[----:B------:R-:W-:-:S04]  /*1650*/  ISETP.GT.U32.AND P1, PT, R0, 0xa0, PT ;  /* 0x000000a00000780c */ /* 0x000fc80003f24070 */
        /* <DEDUP_REMOVED lines=9> */
[----:B--2---:R-:W-:-:S10]  /*16f0*/  DADD R8, R8, R2 ;  /* 0x0000000008087229 */ /* 0x004fd40000000002 */
        /* <DEDUP_REMOVED lines=56> */
.L_x_298:
        /* <DEDUP_REMOVED lines=27> */
.L_x_322:
[----:B------:R-:W-:Y:S05]  /*1c30*/  BSYNC.RECONVERGENT B2 ;  /* 0x0000000000027941 */ /* 0x000fea0003800200 */
.L_x_321:
        /* <DEDUP_REMOVED lines=25> */
.L_x_324:
[----:B------:R-:W-:Y:S05]  /*1dd0*/  BSYNC.RECONVERGENT B2 ;  /* 0x0000000000027941 */ /* 0x000fea0003800200 */
.L_x_323:
        /* <DEDUP_REMOVED lines=25> */
.L_x_326:
[----:B------:R-:W-:Y:S05]  /*1f70*/  BSYNC.RECONVERGENT B2 ;  /* 0x0000000000027941 */ /* 0x000fea0003800200 */
.L_x_325:
        /* <DEDUP_REMOVED lines=25> */
.L_x_328:
[----:B------:R-:W-:Y:S05]  /*2110*/  BSYNC.RECONVERGENT B2 ;  /* 0x0000000000027941 */ /* 0x000fea0003800200 */
.L_x_327:
        /* <DEDUP_REMOVED lines=25> */
.L_x_330:
[----:B------:R-:W-:Y:S05]  /*22b0*/  BSYNC.RECONVERGENT B2 ;  /* 0x0000000000027941 */ /* 0x000fea0003800200 */
.L_x_329:
        /* <DEDUP_REMOVED lines=25> */
.L_x_332:
[----:B------:R-:W-:Y:S05]  /*2450*/  BSYNC.RECONVERGENT B2 ;  /* 0x0000000000027941 */ /* 0x000fea0003800200 */
.L_x_331:
        /* <DEDUP_REMOVED lines=25> */
.L_x_334:
[----:B------:R-:W-:Y:S05]  /*25f0*/  BSYNC.RECONVERGENT B2 ;  /* 0x0000000000027941 */ /* 0x000fea0003800200 */
.L_x_333:
        /* <DEDUP_REMOVED lines=23> */
.L_x_336:
[----:B------:R-:W-:Y:S05]  /*2770*/  BSYNC.RECONVERGENT B2 ;  /* 0x0000000000027941 */ /* 0x000fea0003800200 */
.L_x_335:
[----:B------:R-:W-:Y:S01]  /*2780*/  DADD R12, R12, R14 ;  /* 0x000000000c0c7229 */ /* 0x000fe2000000000e */
[----:B------:R-:W0:Y:S01]  /*2790*/  LDCU UR5, c[0x0][0x390] ;  /* 0x00007200ff0577ac */ /* 0x000e220008000800 */
[----:B------:R-:W-:-:S06]  /*27a0*/  IMAD.MOV.U32 R55, RZ, RZ, 0x1400 ;  /* 0x00001400ff377424 */ /* 0x000fcc00078e00ff */
[----:B------:R-:W-:-:S08]  /*27b0*/  DADD R12, R12, R2 ;  /* 0x000000000c0c7229 */ /* 0x000fd00000000002 */
[----:B------:R-:W-:Y:S01]  /*27c0*/  DADD R12, R12, R4 ;  /* 0x000000000c0c7229 */ /* 0x000fe20000000004 */
[----:B0-----:R-:W-:-:S04]  /*27d0*/  UIADD3 UR8, UPT, UPT, UR5, -0x1400, URZ ;  /* 0xffffec0005087890 */ /* 0x001fc8000fffe0ff */
[----:B------:R-:W-:-:S03]  /*27e0*/  UISETP.GE.U32.AND UP0, UPT, UR8, 0x1400, UPT ;  /* 0x000014000800788c */ /* 0x000fc6000bf06070 */
[----:B------:R-:W-:-:S08]  /*27f0*/  DADD R12, R12, R6 ;  /* 0x000000000c0c7229 */ /* 0x000fd00000000006 */
[----:B------:R-:W-:-:S08]  /*2800*/  DADD R12, R12, R8 ;  /* 0x000000000c0c7229 */ /* 0x000fd00000000008 */
[----:B------:R-:W-:-:S08]  /*2810*/  DADD R12, R12, R10 ;  /* 0x000000000c0c7229 */ /* 0x000fd0000000000a */
[----:B------:R-:W-:Y:S01]  /*2820*/  DADD R44, R12, R42 ;  /* 0x000000000c2c7229 */ /* 0x000fe2000000002a */
[----:B------:R-:W-:Y:S10]  /*2830*/  BRA.U !UP0, `(.L_x_337) ;  /* 0x0000000d08387547 */ /* 0x000ff4000b800000 */
[----:B------:R-:W-:Y:S01]  /*2840*/  IMAD.MOV.U32 R55, RZ, RZ, 0x1400 ;  /* 0x00001400ff377424 */ /* 0x000fe200078e00ff */
[----:B------:R-:W0:Y:S01]  /*2850*/  LDCU.64 UR12, c[0x0][0x3a0] ;  /* 0x00007400ff0c77ac */ /* 0x000e220008000a00 */
[----:B------:R-:W1:Y:S01]  /*2860*/  LDCU.64 UR10, c[0x0][0x380] ;  /* 0x00007000ff0a77ac */ /* 0x000e620008000a00 */
[----:B------:R-:W2:Y:S04]  /*2870*/  LDCU UR5, c[0x0][0x390] ;  /* 0x00007200ff0577ac */ /* 0x000ea80008000800 */
.L_x_355:
[----:B------:R-:W1:Y:S01]  /*2880*/  I2F.F64.U32 R46, R55 ;  /* 0x00000037002e7312 */ /* 0x000e620000201800 */
[----:B------:R-:W-:Y:S01]  /*2890*/  BSSY.RECONVERGENT B2, `(.L_x_338) ;  /* 0x0000017000027945 */ /* 0x000fe20003800200 */
        /* <DEDUP_REMOVED lines=19> */
[----:B--2---:R-:W-:Y:S05]  /*29d0*/  CALL.REL.NOINC `($__internal_3_$__cuda_sm20_div_rn_f64_full) ;  /* 0x00000018009c7944 */ /* 0x004fea0003c00000 */
[----:B------:R-:W-:Y:S02]  /*29e0*/  IMAD.MOV.U32 R2, RZ, RZ, R42 ;  /* 0x000000ffff027224 */ /* 0x000fe400078e002a */
[----:B------:R-:W-:-:S07]  /*29f0*/  IMAD.MOV.U32 R3, RZ, RZ, R43 ;  /* 0x000000ffff037224 */ /* 0x000fce00078e002b */
.L_x_339:
[----:B--2---:R-:W-:Y:S05]  /*2a00*/  BSYNC.RECONVERGENT B2 ;  /* 0x0000000000027941 */ /* 0x004fea0003800200 */
.L_x_338:
        /* <DEDUP_REMOVED lines=22> */
.L_x_341:
[----:B------:R-:W-:Y:S05]  /*2b70*/  BSYNC.RECONVERGENT B2 ;  /* 0x0000000000027941 */ /* 0x000fea0003800200 */
.L_x_340:
        /* <DEDUP_REMOVED lines=22> */
.L_x_343:
[----:B------:R-:W-:Y:S05]  /*2ce0*/  BSYNC.RECONVERGENT B2 ;  /* 0x0000000000027941 */ /* 0x000fea0003800200 */
.L_x_342:
        /* <DEDUP_REMOVED lines=22> */
.L_x_345:
[----:B------:R-:W-:Y:S05]  /*2e50*/  BSYNC.RECONVERGENT B2 ;  /* 0x0000000000027941 */ /* 0x000fea0003800200 */
.L_x_344:
        /* <DEDUP_REMOVED lines=22> */
.L_x_347:
[----:B------:R-:W-:Y:S05]  /*2fc0*/  BSYNC.RECONVERGENT B2 ;  /* 0x0000000000027941 */ /* 0x000fea0003800200 */
.L_x_346:
        /* <DEDUP_REMOVED lines=22> */
.L_x_349:
[----:B------:R-:W-:Y:S05]  /*3130*/  BSYNC.RECONVERGENT B2 ;  /* 0x0000000000027941 */ /* 0x000fea0003800200 */
.L_x_348:
        /* <DEDUP_REMOVED lines=21> */
[----:B------:R-:W-:Y:S05]  /*3290*/  CALL.REL.NOINC `($__internal_3_$__cuda_sm20_div_rn_f64_full) ;  /* 0x00000010006c7944 */ /* 0x000fea0003c00000 */
[----:B------:R-:W-:Y:S02]  /*32a0*/  IMAD.MOV.U32 R14, RZ, RZ, R42 ;  /* 0x000000ffff0e7224 */ /* 0x000fe400078e002a */
[----:B------:R-:W-:-:S07]  /*32b0*/  IMAD.MOV.U32 R15, RZ, RZ, R43 ;  /* 0x000000ffff0f7224 */ /* 0x000fce00078e002b */
.L_x_351:
[----:B------:R-:W-:Y:S05]  /*32c0*/  BSYNC.RECONVERGENT B2 ;  /* 0x0000000000027941 */ /* 0x000fea0003800200 */
.L_x_350:
        /* <DEDUP_REMOVED lines=22> */
.L_x_353:
[----:B------:R-:W-:Y:S05]  /*3430*/  BSYNC.RECONVERGENT B2 ;  /* 0x0000000000027941 */ /* 0x000fea0003800200 */
.L_x_352:
[----:B------:R-:W-:Y:S01]  /*3440*/  DADD R2, R2, R44 ;  /* 0x0000000002027229 */ /* 0x000fe2000000002c */
[----:B------:R-:W-:-:S04]  /*3450*/  IADD3 R0, PT, PT, -R55, UR5, RZ ;  /* 0x0000000537007c10 */ /* 0x000fc8000fffe1ff */
[----:B------:R-:W-:-:S03]  /*3460*/  ISETP.GE.U32.AND P0, PT, R0, 0x1400, PT ;  /* 0x000014000000780c */ /* 0x000fc60003f06070 */
        /* <DEDUP_REMOVED lines=8> */
[----:B------:R-:W-:-:S05]  /*34f0*/  VIADD R55, R55, 0x1400 ;  /* 0x0000140037377836 */ /* 0x000fca0000000000 */
[----:B------:R-:W-:-:S13]  /*3500*/  ISETP.GT.U32.AND P0, PT, R55, UR8, PT ;  /* 0x0000000837007c0c */ /* 0x000fda000bf04070 */
[----:B------:R-:W-:Y:S05]  /*3510*/  @!P0 BRA `(.L_x_355) ;  /* 0xfffffff000d88947 */ /* 0x000fea000383ffff */
.L_x_337:
[----:B------:R-:W-:-:S13]  /*3520*/  ISETP.GE.U32.AND P0, PT, R55, UR5, PT ;  /* 0x0000000537007c0c */ /* 0x000fda000bf06070 */
        /* <DEDUP_REMOVED lines=10> */
[----:B------:R-:W-:Y:S03]  /*35d0*/  BSSY.RECONVERGENT B3, `(.L_x_357) ;  /* 0x0000029000037945 */ /* 0x000fe60003800200 */
[----:B------:R-:W-:-:S05]  /*35e0*/  IADD3 R4, PT, PT, -R55, UR5, R4 ;  /* 0x0000000537047c10 */ /* 0x000fca000fffe104 */
[----:B------:R-:W-:-:S05]  /*35f0*/  IMAD.HI.U32 R0, R4, -0x33333333, RZ ;  /* 0xcccccccd04007827 */ /* 0x000fca00078e00ff */
[----:B------:R-:W-:-:S04]  /*3600*/  SHF.R.U32.HI R0, RZ, 0x9, R0 ;  /* 0x00000009ff007819 */ /* 0x000fc80000011600 */
[----:B------:R-:W-:-:S04]  /*3610*/  LOP3.LUT R2, R0, 0x3, RZ, 0xc0, !PT ;  /* 0x0000000300027812 */ /* 0x000fc800078ec0ff */
[----:B------:R-:W-:Y:S01]  /*3620*/  ISETP.NE.AND P0, PT, R2, 0x3, PT ;  /* 0x000000030200780c */ /* 0x000fe20003f05270 */
[----:B------:R-:W-:-:S12]  /*3630*/  IMAD.MOV.U32 R2, RZ, RZ, R48 ;  /* 0x000000ffff027224 */ /* 0x000fd800078e0030 */
[----:B------:R-:W-:Y:S05]  /*3640*/  @!P0 BRA `(.L_x_358) ;  /* 0x0000000000848947 */ /* 0x000fea0003800000 */
[----:B------:R-:W-:Y:S02]  /*3650*/  VIADD R6, R0, 0x1 ;  /* 0x0000000100067836 */ /* 0x000fe40000000000 */
[----:B------:R-:W-:Y:S02]  /*3660*/  IMAD.IADD R5, R48, 0x1, R55 ;  /* 0x0000000130057824 */ /* 0x000fe400078e0237 */
[----:B------:R-:W-:Y:S01]  /*3670*/  IMAD.MOV.U32 R2, RZ, RZ, R48 ;  /* 0x000000ffff027224 */ /* 0x000fe200078e0030 */
[----:B------:R-:W-:-:S05]  /*3680*/  LOP3.LUT R6, R6, 0x3, RZ, 0xc0, !PT ;  /* 0x0000000306067812 */ /* 0x000fca00078ec0ff */
[----:B------:R-:W-:-:S07]  /*3690*/  IMAD.MOV R6, RZ, RZ, -R6 ;  /* 0x000000ffff067224 */ /* 0x000fce00078e0a06 */
.L_x_361:
        /* <DEDUP_REMOVED lines=22> */
[----:B0-2---:R-:W-:Y:S05]  /*3800*/  CALL.REL.NOINC `($__internal_3_$__cuda_sm20_div_rn_f64_full) ;  /* 0x0000000c00107944 */ /* 0x005fea0003c00000 */
.L_x_360:
[----:B0-2---:R-:W-:Y:S05]  /*3810*/  BSYNC.RECONVERGENT B4 ;  /* 0x0000000000047941 */ /* 0x005fea0003800200 */
.L_x_359:
[----:B------:R-:W-:Y:S01]  /*3820*/  DADD R44, R42, R44 ;  /* 0x000000002a2c7229 */ /* 0x000fe2000000002c */
[----:B------:R-:W-:Y:S02]  /*3830*/  VIADD R2, R2, 0x280 ;  /* 0x0000028002027836 */ /* 0x000fe40000000000 */
[----:B------:R-:W-:Y:S01]  /*3840*/  VIADD R5, R5, 0x280 ;  /* 0x0000028005057836 */ /* 0x000fe20000000000 */
[----:B------:R-:W-:Y:S07]  /*3850*/  @P1 BRA `(.L_x_361) ;  /* 0xfffffffc00901947 */ /* 0x000fee000383ffff */
.L_x_358:
[----:B0123--:R-:W-:Y:S05]  /*3860*/  BSYNC.RECONVERGENT B3 ;  /* 0x0000000000037941 */ /* 0x00ffea0003800200 */
.L_x_357:
[----:B------:R-:W-:-:S13]  /*3870*/  ISETP.GE.U32.AND P0, PT, R4, 0x780, PT ;  /* 0x000007800400780c */ /* 0x000fda0003f06070 */
[----:B------:R-:W-:Y:S05]  /*3880*/  @!P0 BRA `(.L_x_356) ;  /* 0x0000000400a88947 */ /* 0x000fea0003800000 */
[C---:B------:R-:W-:Y:S02]  /*3890*/  IMAD.IADD R55, R2.reuse, 0x1, R55 ;  /* 0x0000000102377824 */ /* 0x040fe400078e0237 */
[----:B------:R-:W-:-:S07]  /*38a0*/  VIADD R2, R2, 0x500 ;  /* 0x0000050002027836 */ /* 0x000fce0000000000 */
.L_x_370:
        /* <DEDUP_REMOVED lines=21> */
.L_x_363:
[----:B------:R-:W-:Y:S05]  /*3a00*/  BSYNC.RECONVERGENT B3 ;  /* 0x0000000000037941 */ /* 0x000fea0003800200 */
.L_x_362:
        /* <DEDUP_REMOVED lines=25> */
.L_x_365:
[----:B------:R-:W-:Y:S05]  /*3ba0*/  BSYNC.RECONVERGENT B3 ;  /* 0x0000000000037941 */ /* 0x000fea0003800200 */
.L_x_364:
        /* <DEDUP_REMOVED lines=23> */
.L_x_367:
[----:B------:R-:W-:Y:S05]  /*3d20*/  BSYNC.RECONVERGENT B3 ;  /* 0x0000000000037941 */ /* 0x000fea0003800200 */
.L_x_366:
        /* <DEDUP_REMOVED lines=25> */
.L_x_369:
[----:B------:R-:W-:Y:S05]  /*3ec0*/  BSYNC.RECONVERGENT B3 ;  /* 0x0000000000037941 */ /* 0x000fea0003800200 */
.L_x_368:
[C---:B------:R-:W-:Y:S01]  /*3ed0*/  VIADD R0, R2.reuse, 0x500 ;  /* 0x0000050002007836 */ /* 0x040fe20000000000 */
[----:B------:R-:W-:Y:S01]  /*3ee0*/  DADD R44, R44, R4 ;  /* 0x000000002c2c7229 */ /* 0x000fe20000000004 */
[----:B------:R-:W-:Y:S02]  /*3ef0*/  VIADD R2, R2, 0xa00 ;  /* 0x00000a0002027836 */ /* 0x000fe40000000000 */
[----:B------:R-:W-:Y:S01]  /*3f00*/  VIADD R55, R55, 0xa00 ;  /* 0x00000a0037377836 */ /* 0x000fe20000000000 */
[----:B------:R-:W-:-:S13]  /*3f10*/  ISETP.GE.AND P0, PT, R0, R3, PT ;  /* 0x000000030000720c */ /* 0x000fda0003f06270 */
[----:B------:R-:W-:Y:S05]  /*3f20*/  @!P0 BRA `(.L_x_370) ;  /* 0xfffffff800608947 */ /* 0x000fea000383ffff */
.L_x_356:
[----:B0123--:R-:W-:Y:S05]  /*3f30*/  BSYNC.RECONVERGENT B2 ;  /* 0x0000000000027941 */ /* 0x00ffea0003800200 */
.L_x_354:
        /* <DEDUP_REMOVED lines=47> */
[----:B------:R-:W3:Y:S04]  /*4230*/  LDS.128 R16, [UR4+0x40] ;  /* 0x00004004ff107984 */ /* 0x000ee80008000c00 */
[----:B0-----:R-:W-:Y:S01]  /*4240*/  LDS.64 R2, [UR4+0xb0] ;  /* 0x0000b004ff027984 */ /* 0x001fe20008000a00 */
[----:B-1----:R-:W-:-:S03]  /*4250*/  DADD R8, R4, R8 ;  /* 0x0000000004087229 */ /* 0x002fc60000000008 */
        /* <DEDUP_REMOVED lines=23> */
[----:B------:R-:W-:-:S11]  /*43d0*/  DADD R4, R4, R2 ;  /* 0x0000000004047229 */ /* 0x000fd60000000002 */
.L_x_320:
[----:B------:R-:W-:Y:S05]  /*43e0*/  BSYNC.RECONVERGENT B0 ;  /* 0x0000000000007941 */ /* 0x000fea0003800200 */
.L_x_297:
[----:B------:R-:W-:Y:S05]  /*43f0*/  @P0 EXIT ;  /* 0x000000000000094d */ /* 0x000fea0003800000 */
[----:B------:R-:W2:Y:S01]  /*4400*/  LDCU.64 UR4, c[0x0][0x398] ;  /* 0x00007300ff0477ac */ /* 0x000ea20008000a00 */
[----:B01----:R-:W0:Y:S01]  /*4410*/  LDC.64 R2, c[0x0][0x388] ;  /* 0x0000e200ff027b82 */ /* 0x003e220000000a00 */
[----:B--2---:R-:W-:-:S07]  /*4420*/  DADD R4, R4, UR4 ;  /* 0x0000000404047e29 */ /* 0x004fce0008000000 */
[----:B0-----:R-:W-:Y:S01]  /*4430*/  STG.E.64 desc[UR6][R2.64], R4 ;  /* 0x0000000402007986 */ /* 0x001fe2000c101b06 */
[----:B------:R-:W-:Y:S05]  /*4440*/  EXIT ;  /* 0x000000000000794d */ /* 0x000fea0003800000 */
        .weak           $__internal_3_$__cuda_sm20_div_rn_f64_full
        .type           $__internal_3_$__cuda_sm20_div_rn_f64_full,@function
        .size           $__internal_3_$__cuda_sm20_div_rn_f64_full,(.L_x_382 - $__internal_3_$__cuda_sm20_div_rn_f64_full)
$__internal_3_$__cuda_sm20_div_rn_f64_full:
        /* <DEDUP_REMOVED lines=32> */
.L_x_371:
        /* <DEDUP_REMOVED lines=37> */
.L_x_373:
        /* <DEDUP_REMOVED lines=16> */
.L_x_376:
[----:B------:R-:W-:Y:S01]  /*49a0*/  LOP3.LUT R43, R19, 0x80000, RZ, 0xfc, !PT ;  /* 0x00080000132b7812 */ /* 0x000fe200078efcff */
[----:B------:R-:W-:Y:S01]  /*49b0*/  IMAD.MOV.U32 R42, RZ, RZ, R18 ;  /* 0x000000ffff2a7224 */ /* 0x000fe200078e0012 */
[----:B------:R-:W-:Y:S06]  /*49c0*/  BRA `(.L_x_374) ;  /* 0x0000000000087947 */ /* 0x000fec0003800000 */
.L_x_375:
[----:B------:R-:W-:Y:S01]  /*49d0*/  LOP3.LUT R43, R17, 0x80000, RZ, 0xfc, !PT ;  /* 0x00080000112b7812 */ /* 0x000fe200078efcff */
[----:B------:R-:W-:-:S07]  /*49e0*/  IMAD.MOV.U32 R42, RZ, RZ, R16 ;  /* 0x000000ffff2a7224 */ /* 0x000fce00078e0010 */
.L_x_374:
[----:B------:R-:W-:Y:S05]  /*49f0*/  BSYNC.RECONVERGENT B1 ;  /* 0x0000000000017941 */ /* 0x000fea0003800200 */
.L_x_372:
[----:B------:R-:W-:Y:S02]  /*4a00*/  IMAD.MOV.U32 R16, RZ, RZ, R0 ;  /* 0x000000ffff107224 */ /* 0x000fe400078e0000 */
[----:B------:R-:W-:-:S04]  /*4a10*/  IMAD.MOV.U32 R17, RZ, RZ, 0x0 ;  /* 0x00000000ff117424 */ /* 0x000fc800078e00ff */
[----:B------:R-:W-:Y:S05]  /*4a20*/  RET.REL.NODEC R16 `(_ZN3cub18CUB_300001_SM_10006detail6reduce28DeviceReduceSingleTileKernelINS2_10policy_hubIdjN4cuda3std3__44plusIdEEE10Policy1000EN6thrust24THRUST_300001_SM_1000_NS17counting_iteratorIdNSD_11use_defaultESF_SF_EEPdjS9_dd12calculate_piIdEEEvT0_T1_T2_T3_T4_T6_) ;  /* 0xffffffb410747950 */ /* 0x000fea0003c3ffff */
.L_x_377:
        /* <DEDUP_REMOVED lines=13> */
.L_x_382:


//--------------------- .text._ZN3cub18CUB_300001_SM_10006detail11EmptyKernelIvEEvv --------------------------
	.section	.text._ZN3cub18CUB_300001_SM_10006detail11EmptyKernelIvEEvv,"ax",@progbits
	.align	128
        .global         _ZN3cub18CUB_300001_SM_10006detail11EmptyKernelIvEEvv
        .type           _ZN3cub18CUB_300001_SM_10006detail11EmptyKernelIvEEvv,@function
        .size           _ZN3cub18CUB_300001_SM_10006detail11EmptyKernelIvEEvv,(.L_x_389 - _ZN3cub18CUB_300001_SM_10006detail11EmptyKernelIvEEvv)
        .other          _ZN3cub18CUB_300001_SM_10006detail11EmptyKernelIvEEvv,@"STO_CUDA_ENTRY STV_DEFAULT"
_ZN3cub18CUB_300001_SM_10006detail11EmptyKernelIvEEvv:
.text._ZN3cub18CUB_300001_SM_10006detail11EmptyKernelIvEEvv:
[----:B------:R-:W-:Y:S01]  /*0000*/  LDC R1, c[0x0][0x37c] ;  /* 0x0000df00ff017b82 */ /* 0x000fe20000000800 */
[----:B------:R-:W-:Y:S05]  /*0010*/  EXIT ;  /* 0x000000000000794d */ /* 0x000fea0003800000 */
.L_x_378:
        /* <DEDUP_REMOVED lines=14> */
.L_x_389:


//--------------------- .nv.shared._ZN3cub18CUB_300001_SM_10006detail6reduce28DeviceReduceSingleTileKernelINS2_10policy_hubIdyN4cuda3std3__44plusIdEEE10Policy1000EPdSC_iS9_ddNS7_10__identityEEEvT0_T1_T2_T3_T4_T6_ --------------------------
	.section	.nv.shared._ZN3cub18CUB_300001_SM_10006detail6reduce28DeviceReduceSingleTileKernelINS2_10policy_hubIdyN4cuda3std3__44plusIdEEE10Policy1000EPdSC_iS9_ddNS7_10__identityEEEvT0_T1_T2_T3_T4_T6_,"aw",@nobits
	.sectionflags	@""
	.align	8
.nv.shared._ZN3cub18CUB_300001_SM_10006detail6reduce28DeviceReduceSingleTileKernelINS2_10policy_hubIdyN4cuda3std3__44plusIdEEE10Policy1000EPdSC_iS9_ddNS7_10__identityEEEvT0_T1_T2_T3_T4_T6_:
	.zero		1176


//--------------------- .nv.shared.reserved.0     --------------------------
	.section	.nv.shared.reserved.0,"aw",@nobits
	.weak		__nv_reservedSMEM_offset_0_alias
	.size		__nv_reservedSMEM_offset_0_alias, 0, 64
	.other		__nv_reservedSMEM_offset_0_alias,@"STO_CUDA_RESERVED_SHARED STV_DEFAULT"
__nv_reservedSMEM_offset_0_alias:
	.zero		0
	.zero		64


//--------------------- .nv.global                --------------------------
	.section	.nv.global,"aw",@nobits
.nv.global:
	.type		_ZN34_INTERNAL_c81be50c_4_k_cu_73a1bb046thrust24THRUST_300001_SM_1000_NS3seqE,@object
	.size		_ZN34_INTERNAL_c81be50c_4_k_cu_73a1bb046thrust24THRUST_300001_SM_1000_NS3seqE,(_ZN34_INTERNAL_c81be50c_4_k_cu_73a1bb044cuda3std3__48in_placeE - _ZN34_INTERNAL_c81be50c_4_k_cu_73a1bb046thrust24THRUST_300001_SM_1000_NS3seqE)
_ZN34_INTERNAL_c81be50c_4_k_cu_73a1bb046thrust24THRUST_300001_SM_1000_NS3seqE:
	.zero		1
	.type		_ZN34_INTERNAL_c81be50c_4_k_cu_73a1bb044cuda3std3__48in_placeE,@object
	.size		_ZN34_INTERNAL_c81be50c_4_k_cu_73a1bb044cuda3std3__48in_placeE,(_ZN34_INTERNAL_c81be50c_4_k_cu_73a1bb044cuda3std6ranges3__45__cpo4sizeE - _ZN34_INTERNAL_c81be50c_4_k_cu_73a1bb044cuda3std3__48in_placeE)
_ZN34_INTERNAL_c81be50c_4_k_cu_73a1bb044cuda3std3__48in_placeE:
	.zero		1
	.type		_ZN34_INTERNAL_c81be50c_4_k_cu_73a1bb044cuda3std6ranges3__45__cpo4sizeE,@object
	.size		_ZN34_INTERNAL_c81be50c_4_k_cu_73a1bb044cuda3std6ranges3__45__cpo4sizeE,(_ZN34_INTERNAL_c81be50c_4_k_cu_73a1bb046thrust24THRUST_300001_SM_1000_NS12placeholders2_3E - _ZN34_INTERNAL_c81be50c_4_k_cu_73a1bb044cuda3std6ranges3__45__cpo4sizeE)
_ZN34_INTERNAL_c81be50c_4_k_cu_73a1bb044cuda3std6ranges3__45__cpo4sizeE:
	.zero		1
	.type		_ZN34_INTERNAL_c81be50c_4_k_cu_73a1bb046thrust24THRUST_300001_SM_1000_NS12placeholders2_3E,@object
	.size		_ZN34_INTERNAL_c81be50c_4_k_cu_73a1bb046thrust24THRUST_300001_SM_1000_NS12placeholders2_3E,(_ZN34_INTERNAL_c81be50c_4_k_cu_73a1bb044cuda3std3__45__cpo6cbeginE - _ZN34_INTERNAL_c81be50c_4_k_cu_73a1bb046thrust24THRUST_300001_SM_1000_NS12placeholders2_3E)
_ZN34_INTERNAL_c81be50c_4_k_cu_73a1bb046thrust24THRUST_300001_SM_1000_NS12placeholders2_3E:
	.zero		1
	.type		_ZN34_INTERNAL_c81be50c_4_k_cu_73a1bb044cuda3std3__45__cpo6cbeginE,@object
	.size		_ZN34_INTERNAL_c81be50c_4_k_cu_73a1bb044cuda3std3__45__cpo6cbeginE,(_ZN34_INTERNAL_c81be50c_4_k_cu_73a1bb044cuda3std6ranges3__45__cpo6cbeginE - _ZN34_INTERNAL_c81be50c_4_k_cu_73a1bb044cuda3std3__45__cpo6cbeginE)
_ZN34_INTERNAL_c81be50c_4_k_cu_73a1bb044cuda3std3__45__cpo6cbeginE:
	.zero		1
	.type		_ZN34_INTERNAL_c81be50c_4_k_cu_73a1bb044cuda3std6ranges3__45__cpo6cbeginE,@object
	.size		_ZN34_INTERNAL_c81be50c_4_k_cu_73a1bb044cuda3std6ranges3__45__cpo6cbeginE,(_ZN34_INTERNAL_c81be50c_4_k_cu_73a1bb046thrust24THRUST_300001_SM_1000_NS12placeholders2_7E - _ZN34_INTERNAL_c81be50c_4_k_cu_73a1bb044cuda3std6ranges3__45__cpo6cbeginE)
_ZN34_INTERNAL_c81be50c_4_k_cu_73a1bb044cuda3std6ranges3__45__cpo6cbeginE:
	.zero		1
	.type		_ZN34_INTERNAL_c81be50c_4_k_cu_73a1bb046thrust24THRUST_300001_SM_1000_NS12placeholders2_7E,@object
	.size		_ZN34_INTERNAL_c81be50c_4_k_cu_73a1bb046thrust24THRUST_300001_SM_1000_NS12placeholders2_7E,(_ZN34_INTERNAL_c81be50c_4_k_cu_73a1bb044cuda3std3__45__cpo7crbeginE - _ZN34_INTERNAL_c81be50c_4_k_cu_73a1bb046thrust24THRUST_300001_SM_1000_NS12placeholders2_7E)
_ZN34_INTERNAL_c81be50c_4_k_cu_73a1bb046thrust24THRUST_300001_SM_1000_NS12placeholders2_7E:
	.zero		1
	.type		_ZN34_INTERNAL_c81be50c_4_k_cu_73a1bb044cuda3std3__45__cpo7crbeginE,@object
	.size		_ZN34_INTERNAL_c81be50c_4_k_cu_73a1bb044cuda3std3__45__cpo7crbeginE,(_ZN34_INTERNAL_c81be50c_4_k_cu_73a1bb044cuda3std6ranges3__45__cpo4nextE - _ZN34_INTERNAL_c81be50c_4_k_cu_73a1bb044cuda3std3__45__cpo7crbeginE)
_ZN34_INTERNAL_c81be50c_4_k_cu_73a1bb044cuda3std3__45__cpo7crbeginE:
	.zero		1
	.type		_ZN34_INTERNAL_c81be50c_4_k_cu_73a1bb044cuda3std6ranges3__45__cpo4nextE,@object
	.size		_ZN34_INTERNAL_c81be50c_4_k_cu_73a1bb044cuda3std6ranges3__45__cpo4nextE,(_ZN34_INTERNAL_c81be50c_4_k_cu_73a1bb044cuda3std6ranges3__45__cpo4swapE - _ZN34_INTERNAL_c81be50c_4_k_cu_73a1bb044cuda3std6ranges3__45__cpo4nextE)
_ZN34_INTERNAL_c81be50c_4_k_cu_73a1bb044cuda3std6ranges3__45__cpo4nextE:
	.zero		1
	.type		_ZN34_INTERNAL_c81be50c_4_k_cu_73a1bb044cuda3std6ranges3__45__cpo4swapE,@object
	.size		_ZN34_INTERNAL_c81be50c_4_k_cu_73a1bb044cuda3std6ranges3__45__cpo4swapE,(_ZN34_INTERNAL_c81be50c_4_k_cu_73a1bb046thrust24THRUST_300001_SM_1000_NS8cuda_cub10par_nosyncE - _ZN34_INTERNAL_c81be50c_4_k_cu_73a1bb044cuda3std6ranges3__45__cpo4swapE)
_ZN34_INTERNAL_c81be50c_4_k_cu_73a1bb044cuda3std6ranges3__45__cpo4swapE:
	.zero		1
	.type		_ZN34_INTERNAL_c81be50c_4_k_cu_73a1bb046thrust24THRUST_300001_SM_1000_NS8cuda_cub10par_nosyncE,@object
	.size		_ZN34_INTERNAL_c81be50c_4_k_cu_73a1bb046thrust24THRUST_300001_SM_1000_NS8cuda_cub10par_nosyncE,(_ZN34_INTERNAL_c81be50c_4_k_cu_73a1bb046thrust24THRUST_300001_SM_1000_NS12placeholders2_9E - _ZN34_INTERNAL_c81be50c_4_k_cu_73a1bb046thrust24THRUST_300001_SM_1000_NS8cuda_cub10par_nosyncE)
_ZN34_INTERNAL_c81be50c_4_k_cu_73a1bb046thrust24THRUST_300001_SM_1000_NS8cuda_cub10par_nosyncE:
	.zero		1
	.type		_ZN34_INTERNAL_c81be50c_4_k_cu_73a1bb046thrust24THRUST_300001_SM_1000_NS12placeholders2_9E,@object
	.size		_ZN34_INTERNAL_c81be50c_4_k_cu_73a1bb046thrust24THRUST_300001_SM_1000_NS12placeholders2_9E,(_ZN34_INTERNAL_c81be50c_4_k_cu_73a1bb044cuda3std3__436_GLOBAL__N__c81be50c_4_k_cu_73a1bb046ignoreE - _ZN34_INTERNAL_c81be50c_4_k_cu_73a1bb046thrust24THRUST_300001_SM_1000_NS12placeholders2_9E)
_ZN34_INTERNAL_c81be50c_4_k_cu_73a1bb046thrust24THRUST_300001_SM_1000_NS12placeholders2_9E:
	.zero		1
	.type		_ZN34_INTERNAL_c81be50c_4_k_cu_73a1bb044cuda3std3__436_GLOBAL__N__c81be50c_4_k_cu_73a1bb046ignoreE,@object
	.size		_ZN34_INTERNAL_c81be50c_4_k_cu_73a1bb044cuda3std3__436_GLOBAL__N__c81be50c_4_k_cu_73a1bb046ignoreE,(_ZN34_INTERNAL_c81be50c_4_k_cu_73a1bb044cuda3std6ranges3__45__cpo4dataE - _ZN34_INTERNAL_c81be50c_4_k_cu_73a1bb044cuda3std3__436_GLOBAL__N__c81be50c_4_k_cu_73a1bb046ignoreE)
_ZN34_INTERNAL_c81be50c_4_k_cu_73a1bb044cuda3std3__436_GLOBAL__N__c81be50c_4_k_cu_73a1bb046ignoreE:
	.zero		1
	.type		_ZN34_INTERNAL_c81be50c_4_k_cu_73a1bb044cuda3std6ranges3__45__cpo4dataE,@object
	.size		_ZN34_INTERNAL_c81be50c_4_k_cu_73a1bb044cuda3std6ranges3__45__cpo4dataE,(_ZN34_INTERNAL_c81be50c_4_k_cu_73a1bb046thrust24THRUST_300001_SM_1000_NS12placeholders2_1E - _ZN34_INTERNAL_c81be50c_4_k_cu_73a1bb044cuda3std6ranges3__45__cpo4dataE)
_ZN34_INTERNAL_c81be50c_4_k_cu_73a1bb044cuda3std6ranges3__45__cpo4dataE:
	.zero		1
	.type		_ZN34_INTERNAL_c81be50c_4_k_cu_73a1bb046thrust24THRUST_300001_SM_1000_NS12placeholders2_1E,@object
	.size		_ZN34_INTERNAL_c81be50c_4_k_cu_73a1bb046thrust24THRUST_300001_SM_1000_NS12placeholders2_1E,(_ZN34_INTERNAL_c81be50c_4_k_cu_73a1bb044cuda3std3__45__cpo5beginE - _ZN34_INTERNAL_c81be50c_4_k_cu_73a1bb046thrust24THRUST_300001_SM_1000_NS12placeholders2_1E)
_ZN34_INTERNAL_c81be50c_4_k_cu_73a1bb046thrust24THRUST_300001_SM_1000_NS12placeholders2_1E:
	.zero		1
	.type		_ZN34_INTERNAL_c81be50c_4_k_cu_73a1bb044cuda3std3__45__cpo5beginE,@object
	.size		_ZN34_INTERNAL_c81be50c_4_k_cu_73a1bb044cuda3std3__45__cpo5beginE,(_ZN34_INTERNAL_c81be50c_4_k_cu_73a1bb044cuda3std6ranges3__45__cpo5beginE - _ZN34_INTERNAL_c81be50c_4_k_cu_73a1bb044cuda3std3__45__cpo5beginE)
_ZN34_INTERNAL_c81be50c_4_k_cu_73a1bb044cuda3std3__45__cpo5beginE:
	.zero		1
	.type		_ZN34_INTERNAL_c81be50c_4_k_cu_73a1bb044cuda3std6ranges3__45__cpo5beginE,@object
	.size		_ZN34_INTERNAL_c81be50c_4_k_cu_73a1bb044cuda3std6ranges3__45__cpo5beginE,(_ZN34_INTERNAL_c81be50c_4_k_cu_73a1bb046thrust24THRUST_300001_SM_1000_NS12placeholders2_5E - _ZN34_INTERNAL_c81be50c_4_k_cu_73a1bb044cuda3std6ranges3__45__cpo5beginE)
_ZN34_INTERNAL_c81be50c_4_k_cu_73a1bb044cuda3std6ranges3__45__cpo5beginE:
	.zero		1
	.type		_ZN34_INTERNAL_c81be50c_4_k_cu_73a1bb046thrust24THRUST_300001_SM_1000_NS12placeholders2_5E,@object
	.size		_ZN34_INTERNAL_c81be50c_4_k_cu_73a1bb046thrust24THRUST_300001_SM_1000_NS12placeholders2_5E,(_ZN34_INTERNAL_c81be50c_4_k_cu_73a1bb044cuda3std3__45__cpo6rbeginE - _ZN34_INTERNAL_c81be50c_4_k_cu_73a1bb046thrust24THRUST_300001_SM_1000_NS12placeholders2_5E)
_ZN34_INTERNAL_c81be50c_4_k_cu_73a1bb046thrust24THRUST_300001_SM_1000_NS12placeholders2_5E:
	.zero		1
	.type		_ZN34_INTERNAL_c81be50c_4_k_cu_73a1bb044cuda3std3__45__cpo6rbeginE,@object
	.size		_ZN34_INTERNAL_c81be50c_4_k_cu_73a1bb044cuda3std3__45__cpo6rbeginE,(_ZN34_INTERNAL_c81be50c_4_k_cu_73a1bb044cuda3std6ranges3__45__cpo7advanceE - _ZN34_INTERNAL_c81be50c_4_k_cu_73a1bb044cuda3std3__45__cpo6rbeginE)
_ZN34_INTERNAL_c81be50c_4_k_cu_73a1bb044cuda3std3__45__cpo6rbeginE:
	.zero		1
	.type		_ZN34_INTERNAL_c81be50c_4_k_cu_73a1bb044cuda3std6ranges3__45__cpo7advanceE,@object
	.size		_ZN34_INTERNAL_c81be50c_4_k_cu_73a1bb044cuda3std6ranges3__45__cpo7advanceE,(_ZN34_INTERNAL_c81be50c_4_k_cu_73a1bb044cuda3std3__47nulloptE - _ZN34_INTERNAL_c81be50c_4_k_cu_73a1bb044cuda3std6ranges3__45__cpo7advanceE)
_ZN34_INTERNAL_c81be50c_4_k_cu_73a1bb044cuda3std6ranges3__45__cpo7advanceE:
	.zero		1
	.type		_ZN34_INTERNAL_c81be50c_4_k_cu_73a1bb044cuda3std3__47nulloptE,@object
	.size		_ZN34_INTERNAL_c81be50c_4_k_cu_73a1bb044cuda3std3__47nulloptE,(_ZN34_INTERNAL_c81be50c_4_k_cu_73a1bb044cuda3std6ranges3__45__cpo8distanceE - _ZN34_INTERNAL_c81be50c_4_k_cu_73a1bb044cuda3std3__47nulloptE)
_ZN34_INTERNAL_c81be50c_4_k_cu_73a1bb044cuda3std3__47nulloptE:
	.zero		1
	.type		_ZN34_INTERNAL_c81be50c_4_k_cu_73a1bb044cuda3std6ranges3__45__cpo8distanceE,@object
	.size		_ZN34_INTERNAL_c81be50c_4_k_cu_73a1bb044cuda3std6ranges3__45__cpo8distanceE,(_ZN34_INTERNAL_c81be50c_4_k_cu_73a1bb046thrust24THRUST_300001_SM_1000_NS12placeholders3_10E - _ZN34_INTERNAL_c81be50c_4_k_cu_73a1bb044cuda3std6ranges3__45__cpo8distanceE)
_ZN34_INTERNAL_c81be50c_4_k_cu_73a1bb044cuda3std6ranges3__45__cpo8distanceE:
	.zero		1
	.type		_ZN34_INTERNAL_c81be50c_4_k_cu_73a1bb046thrust24THRUST_300001_SM_1000_NS12placeholders3_10E,@object
	.size		_ZN34_INTERNAL_c81be50c_4_k_cu_73a1bb046thrust24THRUST_300001_SM_1000_NS12placeholders3_10E,(_ZN34_INTERNAL_c81be50c_4_k_cu_73a1bb044cuda3std3__419piecewise_constructE - _ZN34_INTERNAL_c81be50c_4_k_cu_73a1bb046thrust24THRUST_300001_SM_1000_NS12placeholders3_10E)
_ZN34_INTERNAL_c81be50c_4_k_cu_73a1bb046thrust24THRUST_300001_SM_1000_NS12placeholders3_10E:
	.zero		1
	.type		_ZN34_INTERNAL_c81be50c_4_k_cu_73a1bb044cuda3std3__419piecewise_constructE,@object
	.size		_ZN34_INTERNAL_c81be50c_4_k_cu_73a1bb044cuda3std3__419piecewise_constructE,(_ZN34_INTERNAL_c81be50c_4_k_cu_73a1bb044cuda3std6ranges3__45__cpo5cdataE - _ZN34_INTERNAL_c81be50c_4_k_cu_73a1bb044cuda3std3__419piecewise_constructE)
_ZN34_INTERNAL_c81be50c_4_k_cu_73a1bb044cuda3std3__419piecewise_constructE:
	.zero		1
	.type		_ZN34_INTERNAL_c81be50c_4_k_cu_73a1bb044cuda3std6ranges3__45__cpo5cdataE,@object
	.size		_ZN34_INTERNAL_c81be50c_4_k_cu_73a1bb044cuda3std6ranges3__45__cpo5cdataE,(_ZN34_INTERNAL_c81be50c_4_k_cu_73a1bb046thrust24THRUST_300001_SM_1000_NS12placeholders2_2E - _ZN34_INTERNAL_c81be50c_4_k_cu_73a1bb044cuda3std6ranges3__45__cpo5cdataE)
_ZN34_INTERNAL_c81be50c_4_k_cu_73a1bb044cuda3std6ranges3__45__cpo5cdataE:
	.zero		1
	.type		_ZN34_INTERNAL_c81be50c_4_k_cu_73a1bb046thrust24THRUST_300001_SM_1000_NS12placeholders2_2E,@object
	.size		_ZN34_INTERNAL_c81be50c_4_k_cu_73a1bb046thrust24THRUST_300001_SM_1000_NS12placeholders2_2E,(_ZN34_INTERNAL_c81be50c_4_k_cu_73a1bb044cuda3std3__45__cpo3endE - _ZN34_INTERNAL_c81be50c_4_k_cu_73a1bb046thrust24THRUST_300001_SM_1000_NS12placeholders2_2E)
_ZN34_INTERNAL_c81be50c_4_k_cu_73a1bb046thrust24THRUST_300001_SM_1000_NS12placeholders2_2E:
	.zero		1
	.type		_ZN34_INTERNAL_c81be50c_4_k_cu_73a1bb044cuda3std3__45__cpo3endE,@object
	.size		_ZN34_INTERNAL_c81be50c_4_k_cu_73a1bb044cuda3std3__45__cpo3endE,(_ZN34_INTERNAL_c81be50c_4_k_cu_73a1bb044cuda3std6ranges3__45__cpo3endE - _ZN34_INTERNAL_c81be50c_4_k_cu_73a1bb044cuda3std3__45__cpo3endE)
_ZN34_INTERNAL_c81be50c_4_k_cu_73a1bb044cuda3std3__45__cpo3endE:
	.zero		1
	.type		_ZN34_INTERNAL_c81be50c_4_k_cu_73a1bb044cuda3std6ranges3__45__cpo3endE,@object
	.size		_ZN34_INTERNAL_c81be50c_4_k_cu_73a1bb044cuda3std6ranges3__45__cpo3endE,(_ZN34_INTERNAL_c81be50c_4_k_cu_73a1bb046thrust24THRUST_300001_SM_1000_NS12placeholders2_6E - _ZN34_INTERNAL_c81be50c_4_k_cu_73a1bb044cuda3std6ranges3__45__cpo3endE)
_ZN34_INTERNAL_c81be50c_4_k_cu_73a1bb044cuda3std6ranges3__45__cpo3endE:
	.zero		1
	.type		_ZN34_INTERNAL_c81be50c_4_k_cu_73a1bb046thrust24THRUST_300001_SM_1000_NS12placeholders2_6E,@object
	.size		_ZN34_INTERNAL_c81be50c_4_k_cu_73a1bb046thrust24THRUST_300001_SM_1000_NS12placeholders2_6E,(_ZN34_INTERNAL_c81be50c_4_k_cu_73a1bb044cuda3std3__45__cpo4rendE - _ZN34_INTERNAL_c81be50c_4_k_cu_73a1bb046thrust24THRUST_300001_SM_1000_NS12placeholders2_6E)
_ZN34_INTERNAL_c81be50c_4_k_cu_73a1bb046thrust24THRUST_300001_SM_1000_NS12placeholders2_6E:
	.zero		1
	.type		_ZN34_INTERNAL_c81be50c_4_k_cu_73a1bb044cuda3std3__45__cpo4rendE,@object
	.size		_ZN34_INTERNAL_c81be50c_4_k_cu_73a1bb044cuda3std3__45__cpo4rendE,(_ZN34_INTERNAL_c81be50c_4_k_cu_73a1bb044cuda3std6ranges3__45__cpo9iter_swapE - _ZN34_INTERNAL_c81be50c_4_k_cu_73a1bb044cuda3std3__45__cpo4rendE)
_ZN34_INTERNAL_c81be50c_4_k_cu_73a1bb044cuda3std3__45__cpo4rendE:
	.zero		1
	.type		_ZN34_INTERNAL_c81be50c_4_k_cu_73a1bb044cuda3std6ranges3__45__cpo9iter_swapE,@object
	.size		_ZN34_INTERNAL_c81be50c_4_k_cu_73a1bb044cuda3std6ranges3__45__cpo9iter_swapE,(_ZN34_INTERNAL_c81be50c_4_k_cu_73a1bb044cuda3std3__48unexpectE - _ZN34_INTERNAL_c81be50c_4_k_cu_73a1bb044cuda3std6ranges3__45__cpo9iter_swapE)
_ZN34_INTERNAL_c81be50c_4_k_cu_73a1bb044cuda3std6ranges3__45__cpo9iter_swapE:
	.zero		1
	.type		_ZN34_INTERNAL_c81be50c_4_k_cu_73a1bb044cuda3std3__48unexpectE,@object
	.size		_ZN34_INTERNAL_c81be50c_4_k_cu_73a1bb044cuda3std3__48unexpectE,(_ZN34_INTERNAL_c81be50c_4_k_cu_73a1bb046thrust24THRUST_300001_SM_1000_NS8cuda_cub3parE - _ZN34_INTERNAL_c81be50c_4_k_cu_73a1bb044cuda3std3__48unexpectE)
_ZN34_INTERNAL_c81be50c_4_k_cu_73a1bb044cuda3std3__48unexpectE:
	.zero		1
	.type		_ZN34_INTERNAL_c81be50c_4_k_cu_73a1bb046thrust24THRUST_300001_SM_1000_NS8cuda_cub3parE,@object
	.size		_ZN34_INTERNAL_c81be50c_4_k_cu_73a1bb046thrust24THRUST_300001_SM_1000_NS8cuda_cub3parE,(_ZN34_INTERNAL_c81be50c_4_k_cu_73a1bb046thrust24THRUST_300001_SM_1000_NS12placeholders2_4E - _ZN34_INTERNAL_c81be50c_4_k_cu_73a1bb046thrust24THRUST_300001_SM_1000_NS8cuda_cub3parE)
_ZN34_INTERNAL_c81be50c_4_k_cu_73a1bb046thrust24THRUST_300001_SM_1000_NS8cuda_cub3parE:
	.zero		1
	.type		_ZN34_INTERNAL_c81be50c_4_k_cu_73a1bb046thrust24THRUST_300001_SM_1000_NS12placeholders2_4E,@object
	.size		_ZN34_INTERNAL_c81be50c_4_k_cu_73a1bb046thrust24THRUST_300001_SM_1000_NS12placeholders2_4E,(_ZN34_INTERNAL_c81be50c_4_k_cu_73a1bb044cuda3std3__45__cpo4cendE - _ZN34_INTERNAL_c81be50c_4_k_cu_73a1bb046thrust24THRUST_300001_SM_1000_NS12placeholders2_4E)
_ZN34_INTERNAL_c81be50c_4_k_cu_73a1bb046thrust24THRUST_300001_SM_1000_NS12placeholders2_4E:
	.zero		1
	.type		_ZN34_INTERNAL_c81be50c_4_k_cu_73a1bb044cuda3std3__45__cpo4cendE,@object
	.size		_ZN34_INTERNAL_c81be50c_4_k_cu_73a1bb044cuda3std3__45__cpo4cendE,(_ZN34_INTERNAL_c81be50c_4_k_cu_73a1bb044cuda3std6ranges3__45__cpo4cendE - _ZN34_INTERNAL_c81be50c_4_k_cu_73a1bb044cuda3std3__45__cpo4cendE)
_ZN34_INTERNAL_c81be50c_4_k_cu_73a1bb044cuda3std3__45__cpo4cendE:
	.zero		1
	.type		_ZN34_INTERNAL_c81be50c_4_k_cu_73a1bb044cuda3std6ranges3__45__cpo4cendE,@object
	.size		_ZN34_INTERNAL_c81be50c_4_k_cu_73a1bb044cuda3std6ranges3__45__cpo4cendE,(_ZN34_INTERNAL_c81be50c_4_k_cu_73a1bb044cuda3std3__420unreachable_sentinelE - _ZN34_INTERNAL_c81be50c_4_k_cu_73a1bb044cuda3std6ranges3__45__cpo4cendE)
_ZN34_INTERNAL_c81be50c_4_k_cu_73a1bb044cuda3std6ranges3__45__cpo4cendE:
	.zero		1
	.type		_ZN34_INTERNAL_c81be50c_4_k_cu_73a1bb044cuda3std3__420unreachable_sentinelE,@object
	.size		_ZN34_INTERNAL_c81be50c_4_k_cu_73a1bb044cuda3std3__420unreachable_sentinelE,(_ZN34_INTERNAL_c81be50c_4_k_cu_73a1bb044cuda3std6ranges3__45__cpo5ssizeE - _ZN34_INTERNAL_c81be50c_4_k_cu_73a1bb044cuda3std3__420unreachable_sentinelE)
_ZN34_INTERNAL_c81be50c_4_k_cu_73a1bb044cuda3std3__420unreachable_sentinelE:
	.zero		1
	.type		_ZN34_INTERNAL_c81be50c_4_k_cu_73a1bb044cuda3std6ranges3__45__cpo5ssizeE,@object
	.size		_ZN34_INTERNAL_c81be50c_4_k_cu_73a1bb044cuda3std6ranges3__45__cpo5ssizeE,(_ZN34_INTERNAL_c81be50c_4_k_cu_73a1bb046thrust24THRUST_300001_SM_1000_NS12placeholders2_8E - _ZN34_INTERNAL_c81be50c_4_k_cu_73a1bb044cuda3std6ranges3__45__cpo5ssizeE)
_ZN34_INTERNAL_c81be50c_4_k_cu_73a1bb044cuda3std6ranges3__45__cpo5ssizeE:
	.zero		1
	.type		_ZN34_INTERNAL_c81be50c_4_k_cu_73a1bb046thrust24THRUST_300001_SM_1000_NS12placeholders2_8E,@object
	.size		_ZN34_INTERNAL_c81be50c_4_k_cu_73a1bb046thrust24THRUST_300001_SM_1000_NS12placeholders2_8E,(_ZN34_INTERNAL_c81be50c_4_k_cu_73a1bb044cuda3std3__45__cpo5crendE - _ZN34_INTERNAL_c81be50c_4_k_cu_73a1bb046thrust24THRUST_300001_SM_1000_NS12placeholders2_8E)
_ZN34_INTERNAL_c81be50c_4_k_cu_73a1bb046thrust24THRUST_300001_SM_1000_NS12placeholders2_8E:
	.zero		1
	.type		_ZN34_INTERNAL_c81be50c_4_k_cu_73a1bb044cuda3std3__45__cpo5crendE,@object
	.size		_ZN34_INTERNAL_c81be50c_4_k_cu_73a1bb044cuda3std3__45__cpo5crendE,(_ZN34_INTERNAL_c81be50c_4_k_cu_73a1bb044cuda3std6ranges3__45__cpo4prevE - _ZN34_INTERNAL_c81be50c_4_k_cu_73a1bb044cuda3std3__45__cpo5crendE)
_ZN34_INTERNAL_c81be50c_4_k_cu_73a1bb044cuda3std3__45__cpo5crendE:
	.zero		1
	.type		_ZN34_INTERNAL_c81be50c_4_k_cu_73a1bb044cuda3std6ranges3__45__cpo4prevE,@object
	.size		_ZN34_INTERNAL_c81be50c_4_k_cu_73a1bb044cuda3std6ranges3__45__cpo4prevE,(_ZN34_INTERNAL_c81be50c_4_k_cu_73a1bb044cuda3std6ranges3__45__cpo9iter_moveE - _ZN34_INTERNAL_c81be50c_4_k_cu_73a1bb044cuda3std6ranges3__45__cpo4prevE)
_ZN34_INTERNAL_c81be50c_4_k_cu_73a1bb044cuda3std6ranges3__45__cpo4prevE:
	.zero		1
	.type		_ZN34_INTERNAL_c81be50c_4_k_cu_73a1bb044cuda3std6ranges3__45__cpo9iter_moveE,@object
	.size		_ZN34_INTERNAL_c81be50c_4_k_cu_73a1bb044cuda3std6ranges3__45__cpo9iter_moveE,(_ZN34_INTERNAL_c81be50c_4_k_cu_73a1bb046thrust24THRUST_300001_SM_1000_NS6system6detail10sequential3seqE - _ZN34_INTERNAL_c81be50c_4_k_cu_73a1bb044cuda3std6ranges3__45__cpo9iter_moveE)
_ZN34_INTERNAL_c81be50c_4_k_cu_73a1bb044cuda3std6ranges3__45__cpo9iter_moveE:
	.zero		1
	.type		_ZN34_INTERNAL_c81be50c_4_k_cu_73a1bb046thrust24THRUST_300001_SM_1000_NS6system6detail10sequential3seqE,@object
	.size		_ZN34_INTERNAL_c81be50c_4_k_cu_73a1bb046thrust24THRUST_300001_SM_1000_NS6system6detail10sequential3seqE,(.L_31 - _ZN34_INTERNAL_c81be50c_4_k_cu_73a1bb046thrust24THRUST_300001_SM_1000_NS6system6detail10sequential3seqE)
_ZN34_INTERNAL_c81be50c_4_k_cu_73a1bb046thrust24THRUST_300001_SM_1000_NS6system6detail10sequential3seqE:
	.zero		1
.L_31:


//--------------------- .nv.shared._ZN3cub18CUB_300001_SM_10006detail6reduce18DeviceReduceKernelINS2_10policy_hubIdyN4cuda3std3__44plusIdEEE10Policy1000EN6thrust24THRUST_300001_SM_1000_NS17counting_iteratorIdNSD_11use_defaultESF_SF_EEyS9_d12calculate_piIdEEEvT0_PT3_T1_NS0_13GridEvenShareISM_EET2_T4_ --------------------------
	.section	.nv.shared._ZN3cub18CUB_300001_SM_10006detail6reduce18DeviceReduceKernelINS2_10policy_hubIdyN4cuda3std3__44plusIdEEE10Policy1000EN6thrust24THRUST_300001_SM_1000_NS17counting_iteratorIdNSD_11use_defaultESF_SF_EEyS9_d12calculate_piIdEEEvT0_PT3_T1_NS0_13GridEvenShareISM_EET2_T4_,"aw",@nobits
	.sectionflags	@""
	.align	8
.nv.shared._ZN3cub18CUB_300001_SM_10006detail6reduce18DeviceReduceKernelINS2_10policy_hubIdyN4cuda3std3__44plusIdEEE10Policy1000EN6thrust24THRUST_300001_SM_1000_NS17counting_iteratorIdNSD_11use_defaultESF_SF_EEyS9_d12calculate_piIdEEEvT0_PT3_T1_NS0_13GridEvenShareISM_EET2_T4_:
	.zero		1176


//--------------------- .nv.shared._ZN3cub18CUB_300001_SM_10006detail6reduce28DeviceReduceSingleTileKernelINS2_10policy_hubIdyN4cuda3std3__44plusIdEEE10Policy1000EN6thrust24THRUST_300001_SM_1000_NS17counting_iteratorIdNSD_11use_defaultESF_SF_EEPdyS9_dd12calculate_piIdEEEvT0_T1_T2_T3_T4_T6_ --------------------------
	.section	.nv.shared._ZN3cub18CUB_300001_SM_10006detail6reduce28DeviceReduceSingleTileKernelINS2_10policy_hubIdyN4cuda3std3__44plusIdEEE10Policy1000EN6thrust24THRUST_300001_SM_1000_NS17counting_iteratorIdNSD_11use_defaultESF_SF_EEPdyS9_dd12calculate_piIdEEEvT0_T1_T2_T3_T4_T6_,"aw",@nobits
	.sectionflags	@""
	.align	8
.nv.shared._ZN3cub18CUB_300001_SM_10006detail6reduce28DeviceReduceSingleTileKernelINS2_10policy_hubIdyN4cuda3std3__44plusIdEEE10Policy1000EN6thrust24THRUST_300001_SM_1000_NS17counting_iteratorIdNSD_11use_defaultESF_SF_EEPdyS9_dd12calculate_piIdEEEvT0_T1_T2_T3_T4_T6_:
	.zero		1176


//--------------------- .nv.shared._ZN3cub18CUB_300001_SM_10006detail6reduce28DeviceReduceSingleTileKernelINS2_10policy_hubIdjN4cuda3std3__44plusIdEEE10Policy1000EPdSC_iS9_ddNS7_10__identityEEEvT0_T1_T2_T3_T4_T6_ --------------------------
	.section	.nv.shared._ZN3cub18CUB_300001_SM_10006detail6reduce28DeviceReduceSingleTileKernelINS2_10policy_hubIdjN4cuda3std3__44plusIdEEE10Policy1000EPdSC_iS9_ddNS7_10__identityEEEvT0_T1_T2_T3_T4_T6_,"aw",@nobits
	.sectionflags	@""
	.align	8
.nv.shared._ZN3cub18CUB_300001_SM_10006detail6reduce28DeviceReduceSingleTileKernelINS2_10policy_hubIdjN4cuda3std3__44plusIdEEE10Policy1000EPdSC_iS9_ddNS7_10__identityEEEvT0_T1_T2_T3_T4_T6_:
	.zero		1216


//--------------------- .nv.shared._ZN3cub18CUB_300001_SM_10006detail6reduce18DeviceReduceKernelINS2_10policy_hubIdjN4cuda3std3__44plusIdEEE10Policy1000EN6thrust24THRUST_300001_SM_1000_NS17counting_iteratorIdNSD_11use_defaultESF_SF_EEjS9_d12calculate_piIdEEEvT0_PT3_T1_NS0_13GridEvenShareISM_EET2_T4_ --------------------------
	.section	.nv.shared._ZN3cub18CUB_300001_SM_10006detail6reduce18DeviceReduceKernelINS2_10policy_hubIdjN4cuda3std3__44plusIdEEE10Policy1000EN6thrust24THRUST_300001_SM_1000_NS17counting_iteratorIdNSD_11use_defaultESF_SF_EEjS9_d12calculate_piIdEEEvT0_PT3_T1_NS0_13GridEvenShareISM_EET2_T4_,"aw",@nobits
	.sectionflags	@""
	.align	8
.nv.shared._ZN3cub18CUB_300001_SM_10006detail6reduce18DeviceReduceKernelINS2_10policy_hubIdjN4cuda3std3__44plusIdEEE10Policy1000EN6thrust24THRUST_300001_SM_1000_NS17counting_iteratorIdNSD_11use_defaultESF_SF_EEjS9_d12calculate_piIdEEEvT0_PT3_T1_NS0_13GridEvenShareISM_EET2_T4_:
	.zero		1216


//--------------------- .nv.shared._ZN3cub18CUB_300001_SM_10006detail6reduce28DeviceReduceSingleTileKernelINS2_10policy_hubIdjN4cuda3std3__44plusIdEEE10Policy1000EN6thrust24THRUST_300001_SM_1000_NS17counting_iteratorIdNSD_11use_defaultESF_SF_EEPdjS9_dd12calculate_piIdEEEvT0_T1_T2_T3_T4_T6_ --------------------------
	.section	.nv.shared._ZN3cub18CUB_300001_SM_10006detail6reduce28DeviceReduceSingleTileKernelINS2_10policy_hubIdjN4cuda3std3__44plusIdEEE10Policy1000EN6thrust24THRUST_300001_SM_1000_NS17counting_iteratorIdNSD_11use_defaultESF_SF_EEPdjS9_dd12calculate_piIdEEEvT0_T1_T2_T3_T4_T6_,"aw",@nobits
	.sectionflags	@""
	.align	8
.nv.shared._ZN3cub18CUB_300001_SM_10006detail6reduce28DeviceReduceSingleTileKernelINS2_10policy_hubIdjN4cuda3std3__44plusIdEEE10Policy1000EN6thrust24THRUST_300001_SM_1000_NS17counting_iteratorIdNSD_11use_defaultESF_SF_EEPdjS9_dd12calculate_piIdEEEvT0_T1_T2_T3_T4_T6_:
	.zero		1216


//--------------------- .nv.constant0._ZN3cub18CUB_300001_SM_10006detail6reduce28DeviceReduceSingleTileKernelINS2_10policy_hubIdyN4cuda3std3__44plusIdEEE10Policy1000EPdSC_iS9_ddNS7_10__identityEEEvT0_T1_T2_T3_T4_T6_ --------------------------
	.section	.nv.constant0._ZN3cub18CUB_300001_SM_10006detail6reduce28DeviceReduceSingleTileKernelINS2_10policy_hubIdyN4cuda3std3__44plusIdEEE10Policy1000EPdSC_iS9_ddNS7_10__identityEEEvT0_T1_T2_T3_T4_T6_,"a",@progbits
	.sectionflags	@""
	.align	4
.nv.constant0._ZN3cub18CUB_300001_SM_10006detail6reduce28DeviceReduceSingleTileKernelINS2_10policy_hubIdyN4cuda3std3__44plusIdEEE10Policy1000EPdSC_iS9_ddNS7_10__identityEEEvT0_T1_T2_T3_T4_T6_:
	.zero		929


//--------------------- .nv.constant0._ZN3cub18CUB_300001_SM_10006detail6reduce18DeviceReduceKernelINS2_10policy_hubIdyN4cuda3std3__44plusIdEEE10Policy1000EN6thrust24THRUST_300001_SM_1000_NS17counting_iteratorIdNSD_11use_defaultESF_SF_EEyS9_d12calculate_piIdEEEvT0_PT3_T1_NS0_13GridEvenShareISM_EET2_T4_ --------------------------
	.section	.nv.constant0._ZN3cub18CUB_300001_SM_10006detail6reduce18DeviceReduceKernelINS2_10policy_hubIdyN4cuda3std3__44plusIdEEE10Policy1000EN6thrust24THRUST_300001_SM_1000_NS17counting_iteratorIdNSD_11use_defaultESF_SF_EEyS9_d12calculate_piIdEEEvT0_PT3_T1_NS0_13GridEvenShareISM_EET2_T4_,"a",@progbits
	.sectionflags	@""
	.align	4
.nv.constant0._ZN3cub18CUB_300001_SM_10006detail6reduce18DeviceReduceKernelINS2_10policy_hubIdyN4cuda3std3__44plusIdEEE10Policy1000EN6thrust24THRUST_300001_SM_1000_NS17counting_iteratorIdNSD_11use_defaultESF_SF_EEyS9_d12calculate_piIdEEEvT0_PT3_T1_NS0_13GridEvenShareISM_EET2_T4_:
	.zero		1008


//--------------------- .nv.constant0._ZN3cub18CUB_300001_SM_10006detail6reduce28DeviceReduceSingleTileKernelINS2_10policy_hubIdyN4cuda3std3__44plusIdEEE10Policy1000EN6thrust24THRUST_300001_SM_1000_NS17counting_iteratorIdNSD_11use_defaultESF_SF_EEPdyS9_dd12calculate_piIdEEEvT0_T1_T2_T3_T4_T6_ --------------------------
	.section	.nv.constant0._ZN3cub18CUB_300001_SM_10006detail6reduce28DeviceReduceSingleTileKernelINS2_10policy_hubIdyN4cuda3std3__44plusIdEEE10Policy1000EN6thrust24THRUST_300001_SM_1000_NS17counting_iteratorIdNSD_11use_defaultESF_SF_EEPdyS9_dd12calculate_piIdEEEvT0_T1_T2_T3_T4_T6_,"a",@progbits
	.sectionflags	@""
	.align	4
.nv.constant0._ZN3cub18CUB_300001_SM_10006detail6reduce28DeviceReduceSingleTileKernelINS2_10policy_hubIdyN4cuda3std3__44plusIdEEE10Policy1000EN6thrust24THRUST_300001_SM_1000_NS17counting_iteratorIdNSD_11use_defaultESF_SF_EEPdyS9_dd12calculate_piIdEEEvT0_T1_T2_T3_T4_T6_:
	.zero		944


//--------------------- .nv.constant0._ZN3cub18CUB_300001_SM_10006detail6reduce28DeviceReduceSingleTileKernelINS2_10policy_hubIdjN4cuda3std3__44plusIdEEE10Policy1000EPdSC_iS9_ddNS7_10__identityEEEvT0_T1_T2_T3_T4_T6_ --------------------------
	.section	.nv.constant0._ZN3cub18CUB_300001_SM_10006detail6reduce28DeviceReduceSingleTileKernelINS2_10policy_hubIdjN4cuda3std3__44plusIdEEE10Policy1000EPdSC_iS9_ddNS7_10__identityEEEvT0_T1_T2_T3_T4_T6_,"a",@progbits
	.sectionflags	@""
	.align	4
.nv.constant0._ZN3cub18CUB_300001_SM_10006detail6reduce28DeviceReduceSingleTileKernelINS2_10policy_hubIdjN4cuda3std3__44plusIdEEE10Policy1000EPdSC_iS9_ddNS7_10__identityEEEvT0_T1_T2_T3_T4_T6_:
	.zero		929


//--------------------- .nv.constant0._ZN3cub18CUB_300001_SM_10006detail6reduce18DeviceReduceKernelINS2_10policy_hubIdjN4cuda3std3__44plusIdEEE10Policy1000EN6thrust24THRUST_300001_SM_1000_NS17counting_iteratorIdNSD_11use_defaultESF_SF_EEjS9_d12calculate_piIdEEEvT0_PT3_T1_NS0_13GridEvenShareISM_EET2_T4_ --------------------------
	.section	.nv.constant0._ZN3cub18CUB_300001_SM_10006detail6reduce18DeviceReduceKernelINS2_10policy_hubIdjN4cuda3std3__44plusIdEEE10Policy1000EN6thrust24THRUST_300001_SM_1000_NS17counting_iteratorIdNSD_11use_defaultESF_SF_EEjS9_d12calculate_piIdEEEvT0_PT3_T1_NS0_13GridEvenShareISM_EET2_T4_,"a",@progbits
	.sectionflags	@""
	.align	4
.nv.constant0._ZN3cub18CUB_300001_SM_10006detail6reduce18DeviceReduceKernelINS2_10policy_hubIdjN4cuda3std3__44plusIdEEE10Policy1000EN6thrust24THRUST_300001_SM_1000_NS17counting_iteratorIdNSD_11use_defaultESF_SF_EEjS9_d12calculate_piIdEEEvT0_PT3_T1_NS0_13GridEvenShareISM_EET2_T4_:
	.zero		968


//--------------------- .nv.constant0._ZN3cub18CUB_300001_SM_10006detail6reduce28DeviceReduceSingleTileKernelINS2_10policy_hubIdjN4cuda3std3__44plusIdEEE10Policy1000EN6thrust24THRUST_300001_SM_1000_NS17counting_iteratorIdNSD_11use_defaultESF_SF_EEPdjS9_dd12calculate_piIdEEEvT0_T1_T2_T3_T4_T6_ --------------------------
	.section	.nv.constant0._ZN3cub18CUB_300001_SM_10006detail6reduce28DeviceReduceSingleTileKernelINS2_10policy_hubIdjN4cuda3std3__44plusIdEEE10Policy1000EN6thrust24THRUST_300001_SM_1000_NS17counting_iteratorIdNSD_11use_defaultESF_SF_EEPdjS9_dd12calculate_piIdEEEvT0_T1_T2_T3_T4_T6_,"a",@progbits
	.sectionflags	@""
	.align	4
.nv.constant0._ZN3cub18CUB_300001_SM_10006detail6reduce28DeviceReduceSingleTileKernelINS2_10policy_hubIdjN4cuda3std3__44plusIdEEE10Policy1000EN6thrust24THRUST_300001_SM_1000_NS17counting_iteratorIdNSD_11use_defaultESF_SF_EEPdjS9_dd12calculate_piIdEEEvT0_T1_T2_T3_T4_T6_:
	.zero		936


//--------------------- .nv.constant0._ZN3cub18CUB_300001_SM_10006detail11EmptyKernelIvEEvv --------------------------
	.section	.nv.constant0._ZN3cub18CUB_300001_SM_10006detail11EmptyKernelIvEEvv,"a",@progbits
	.sectionflags	@""
	.align	4
.nv.constant0._ZN3cub18CUB_300001_SM_10006detail11EmptyKernelIvEEvv:
	.zero		896


//--------------------- SYMBOLS --------------------------

	.type		.nv.reservedSmem.offset0,@object
	.size		.nv.reservedSmem.offset0,0x4
	.type		.nv.reservedSmem.cap,@object
	.size		.nv.reservedSmem.cap,0x4
